def matmul_kernel(
    a_ptr,
    b_ptr,
    c_ptr,
    M,
    N,
    K,
    stride_am,
    stride_ak,
    stride_bk,
    stride_bn,
    stride_cm,
    stride_cn,
    BLOCK_M: tl.constexpr,
    BLOCK_N: tl.constexpr,
    BLOCK_K: tl.constexpr,
    GROUP_M: tl.constexpr,
):
    pid = tl.program_id(axis=0)
    num_pid_m = tl.cdiv(M, BLOCK_M)
    num_pid_n = tl.cdiv(N, BLOCK_N)
    num_pid_in_group = GROUP_M * num_pid_n
    group_id = pid // num_pid_in_group
    first_pid_m = group_id * GROUP_M
    group_size_m = min(num_pid_m - first_pid_m, GROUP_M)
    pid_m = first_pid_m + ((pid % num_pid_in_group) % group_size_m)
    pid_n = (pid % num_pid_in_group) // group_size_m

    offs_am = (pid_m * BLOCK_M + tl.arange(0, BLOCK_M)) % M
    offs_bn = (pid_n * BLOCK_N + tl.arange(0, BLOCK_N)) % N
    offs_k = tl.arange(0, BLOCK_K)
    a_ptrs = a_ptr + offs_am[:, None] * stride_am + offs_k[None, :] * stride_ak
    b_ptrs = b_ptr + offs_k[:, None] * stride_bk + offs_bn[None, :] * stride_bn

    acc = tl.zeros((BLOCK_M, BLOCK_N), dtype=tl.float32)
    for kk in range(0, tl.cdiv(K, BLOCK_K)):
        a = tl.load(a_ptrs, mask=offs_k[None, :] < K - kk * BLOCK_K, other=0.0)
        b = tl.load(b_ptrs, mask=offs_k[:, None] < K - kk * BLOCK_K, other=0.0)
        acc = tl.dot(a, b, acc)
        a_ptrs += BLOCK_K * stride_ak
        b_ptrs += BLOCK_K * stride_bk

    c = acc.to(c_ptr.dtype.element_ty)
    offs_cm = pid_m * BLOCK_M + tl.arange(0, BLOCK_M)
    offs_cn = pid_n * BLOCK_N + tl.arange(0, BLOCK_N)
    c_ptrs = c_ptr + offs_cm[:, None] * stride_cm + offs_cn[None, :] * stride_cn
    mask = (offs_cm[:, None] < M) & (offs_cn[None, :] < N)
    tl.store(c_ptrs, c, mask=mask)

# config = {"BLOCK_K": 128, "BLOCK_M": 256, "BLOCK_N": 64, "GROUP_M": 8, "arch": "sm_100", "dtype": "fp8e4m3", "num_ctas": 1, "num_stages": 3, "num_warps": 2}
# arch = sm_100


// ===== COMPILED SASS (sm_100a) =====

	.target	sm_100a

	.elftype	@"ET_EXEC"


//--------------------- .note.nv.tkinfo           --------------------------
	.section	.note.nv.tkinfo,"",@"SHT_NOTE"
	.sectionflags	@"SHF_NOTE_NV_TKINFO"
	.tkinfo
        /*0018*/ 	.word	0x00000081
        /*0030*/ 	.string	""
        /*0030*/ 	.string	"ptxas-blackwell"
        /*0030*/ 	.string	"Cuda compilation tools, release 12.9, V12.9.86"
        /*0030*/ 	.string	"Build cuda_12.9.r12.9/compiler.36037853_0"
        /*0030*/ 	.string	"-v  -suppress-debug-info  -lineinfo  -arch sm_100a "



//--------------------- .note.nv.cuver            --------------------------
	.section	.note.nv.cuver,"",@"SHT_NOTE"
	.sectionflags	@"SHF_NOTE_NV_CUVER"
        /*0018*/ 	.short	0x0001
        /*001a*/ 	.short	0x0064
        /*001c*/ 	.short	0x0001
        /*001e*/ 	.short	0x0000
        /*0020*/ 	.short	0x0001
        /*0022*/ 	.short	0x0000


//--------------------- .nv.info                  --------------------------
	.section	.nv.info,"",@"SHT_CUDA_INFO"
	.align	4


	//----- nvinfo : EIATTR_REGCOUNT
	.align		4
        /*0000*/ 	.byte	0x04, 0x2f
        /*0002*/ 	.short	(.L_1 - .L_0)
	.align		4
.L_0:
        /*0004*/ 	.word	index@(matmul_kernel)
        /*0008*/ 	.word	0x00000020


	//----- nvinfo : EIATTR_FRAME_SIZE
	.align		4
.L_1:
        /*000c*/ 	.byte	0x04, 0x11
        /*000e*/ 	.short	(.L_3 - .L_2)
	.align		4
.L_2:
        /*0010*/ 	.word	index@(matmul_kernel)
        /*0014*/ 	.word	0x00003898


	//----- nvinfo : EIATTR_MIN_STACK_SIZE
	.align		4
.L_3:
        /*0018*/ 	.byte	0x04, 0x12
        /*001a*/ 	.short	(.L_5 - .L_4)
	.align		4
.L_4:
        /*001c*/ 	.word	index@(matmul_kernel)
        /*0020*/ 	.word	0x00003898
.L_5:


//--------------------- .nv.info.matmul_kernel    --------------------------
	.section	.nv.info.matmul_kernel,"",@"SHT_CUDA_INFO"
	.sectionflags	@""
	.align	4


	//----- nvinfo : EIATTR_CUDA_API_VERSION
	.align		4
        /*0000*/ 	.byte	0x04, 0x37
        /*0002*/ 	.short	(.L_7 - .L_6)
.L_6:
        /*0004*/ 	.word	0x00000081


	//----- nvinfo : EIATTR_KPARAM_INFO
	.align		4
.L_7:
        /*0008*/ 	.byte	0x04, 0x17
        /*000a*/ 	.short	(.L_9 - .L_8)
.L_8:
        /*000c*/ 	.word	0x00000000
        /*0010*/ 	.short	0x000d
        /*0012*/ 	.short	0x0048
        /*0014*/ 	.byte	0x00, 0xf4, 0x21, 0x00


	//----- nvinfo : EIATTR_KPARAM_INFO
	.align		4
.L_9:
        /*0018*/ 	.byte	0x04, 0x17
        /*001a*/ 	.short	(.L_11 - .L_10)
.L_10:
        /*001c*/ 	.word	0x00000000
        /*0020*/ 	.short	0x000c
        /*0022*/ 	.short	0x0040
        /*0024*/ 	.byte	0x00, 0xf4, 0x21, 0x00


	//----- nvinfo : EIATTR_KPARAM_INFO
	.align		4
.L_11:
        /*0028*/ 	.byte	0x04, 0x17
        /*002a*/ 	.short	(.L_13 - .L_12)
.L_12:
        /*002c*/ 	.word	0x00000000
        /*0030*/ 	.short	0x000b
        /*0032*/ 	.short	0x0038
        /*0034*/ 	.byte	0x00, 0xf0, 0x11, 0x00


	//----- nvinfo : EIATTR_KPARAM_INFO
	.align		4
.L_13:
        /*0038*/ 	.byte	0x04, 0x17
        /*003a*/ 	.short	(.L_15 - .L_14)
.L_14:
        /*003c*/ 	.word	0x00000000
        /*0040*/ 	.short	0x000a
        /*0042*/ 	.short	0x0034
        /*0044*/ 	.byte	0x00, 0xf0, 0x11, 0x00


	//----- nvinfo : EIATTR_KPARAM_INFO
	.align		4
.L_15:
        /*0048*/ 	.byte	0x04, 0x17
        /*004a*/ 	.short	(.L_17 - .L_16)
.L_16:
        /*004c*/ 	.word	0x00000000
        /*0050*/ 	.short	0x0009
        /*0052*/ 	.short	0x0030
        /*0054*/ 	.byte	0x00, 0xf0, 0x11, 0x00


	//----- nvinfo : EIATTR_KPARAM_INFO
	.align		4
.L_17:
        /*0058*/ 	.byte	0x04, 0x17
        /*005a*/ 	.short	(.L_19 - .L_18)
.L_18:
        /*005c*/ 	.word	0x00000000
        /*0060*/ 	.short	0x0008
        /*0062*/ 	.short	0x002c
        /*0064*/ 	.byte	0x00, 0xf0, 0x11, 0x00


	//----- nvinfo : EIATTR_KPARAM_INFO
	.align		4
.L_19:
        /*0068*/ 	.byte	0x04, 0x17
        /*006a*/ 	.short	(.L_21 - .L_20)
.L_20:
        /*006c*/ 	.word	0x00000000
        /*0070*/ 	.short	0x0007
        /*0072*/ 	.short	0x0028
        /*0074*/ 	.byte	0x00, 0xf0, 0x11, 0x00


	//----- nvinfo : EIATTR_KPARAM_INFO
	.align		4
.L_21:
        /*0078*/ 	.byte	0x04, 0x17
        /*007a*/ 	.short	(.L_23 - .L_22)
.L_22:
        /*007c*/ 	.word	0x00000000
        /*0080*/ 	.short	0x0006
        /*0082*/ 	.short	0x0024
        /*0084*/ 	.byte	0x00, 0xf0, 0x11, 0x00


	//----- nvinfo : EIATTR_KPARAM_INFO
	.align		4
.L_23:
        /*0088*/ 	.byte	0x04, 0x17
        /*008a*/ 	.short	(.L_25 - .L_24)
.L_24:
        /*008c*/ 	.word	0x00000000
        /*0090*/ 	.short	0x0005
        /*0092*/ 	.short	0x0020
        /*0094*/ 	.byte	0x00, 0xf0, 0x11, 0x00


	//----- nvinfo : EIATTR_KPARAM_INFO
	.align		4
.L_25:
        /*0098*/ 	.byte	0x04, 0x17
        /*009a*/ 	.short	(.L_27 - .L_26)
.L_26:
        /*009c*/ 	.word	0x00000000
        /*00a0*/ 	.short	0x0004
        /*00a2*/ 	.short	0x001c
        /*00a4*/ 	.byte	0x00, 0xf0, 0x11, 0x00


	//----- nvinfo : EIATTR_KPARAM_INFO
	.align		4
.L_27:
        /*00a8*/ 	.byte	0x04, 0x17
        /*00aa*/ 	.short	(.L_29 - .L_28)
.L_28:
        /*00ac*/ 	.word	0x00000000
        /*00b0*/ 	.short	0x0003
        /*00b2*/ 	.short	0x0018
        /*00b4*/ 	.byte	0x00, 0xf0, 0x11, 0x00


	//----- nvinfo : EIATTR_KPARAM_INFO
	.align		4
.L_29:
        /*00b8*/ 	.byte	0x04, 0x17
        /*00ba*/ 	.short	(.L_31 - .L_30)
.L_30:
        /*00bc*/ 	.word	0x00000000
        /*00c0*/ 	.short	0x0002
        /*00c2*/ 	.short	0x0010
        /*00c4*/ 	.byte	0x00, 0xf4, 0x21, 0x00


	//----- nvinfo : EIATTR_KPARAM_INFO
	.align		4
.L_31:
        /*00c8*/ 	.byte	0x04, 0x17
        /*00ca*/ 	.short	(.L_33 - .L_32)
.L_32:
        /*00cc*/ 	.word	0x00000000
        /*00d0*/ 	.short	0x0001
        /*00d2*/ 	.short	0x0008
        /*00d4*/ 	.byte	0x00, 0xf4, 0x21, 0x00


	//----- nvinfo : EIATTR_KPARAM_INFO
	.align		4
.L_33:
        /*00d8*/ 	.byte	0x04, 0x17
        /*00da*/ 	.short	(.L_35 - .L_34)
.L_34:
        /*00dc*/ 	.word	0x00000000
        /*00e0*/ 	.short	0x0000
        /*00e2*/ 	.short	0x0000
        /*00e4*/ 	.byte	0x00, 0xf4, 0x21, 0x00


	//----- nvinfo : EIATTR_SPARSE_MMA_MASK
	.align		4
.L_35:
        /*00e8*/ 	.byte	0x03, 0x50
        /*00ea*/ 	.short	0x0000


	//----- nvinfo : EIATTR_MAXREG_COUNT
	.align		4
        /*00ec*/ 	.byte	0x03, 0x1b
        /*00ee*/ 	.short	0x00ff


	//----- nvinfo : EIATTR_NUM_BARRIERS
	.align		4
        /*00f0*/ 	.byte	0x02, 0x4c
        /*00f2*/ 	.byte	0x01
	.zero		1


	//----- nvinfo : EIATTR_ANNOTATIONS
	.align		4
        /*00f4*/ 	.byte	0x04, 0x55
        /*00f6*/ 	.short	(.L_37 - .L_36)


	//   ....[0]....
.L_36:
        /*00f8*/ 	.word	0x00000001
        /*00fc*/ 	.byte	0x50, 0x00, 0x00, 0x00, 0x01, 0x00, 0x00, 0x00, 0x90, 0x00, 0x00, 0x00, 0x01, 0x00, 0x00, 0x00
        /* <DEDUP_REMOVED lines=3893> */
        /*f45c*/ 	.byte	0x10, 0xbd, 0x03, 0x00, 0x01, 0x00, 0x00, 0x00, 0x20, 0xbd, 0x03, 0x00


	//----- nvinfo : EIATTR_VRC_CTA_INIT_COUNT
	.align		4
.L_37:
        /*f468*/ 	.byte	0x02, 0x4a
	.zero		1
	.zero		1


	//----- nvinfo : EIATTR_EXIT_INSTR_OFFSETS
	.align		4
        /*f46c*/ 	.byte	0x04, 0x1c
        /*f46e*/ 	.short	(.L_39 - .L_38)


	//   ....[0]....
.L_38:
        /*f470*/ 	.word	0x00070480


	//   ....[1]....
        /*f474*/ 	.word	0x000704a0


	//----- nvinfo : EIATTR_REQNTID
	.align		4
.L_39:
        /*f478*/ 	.byte	0x04, 0x10
        /*f47a*/ 	.short	(.L_41 - .L_40)
.L_40:
        /*f47c*/ 	.word	0x00000040
        /*f480*/ 	.word	0x00000001
        /*f484*/ 	.word	0x00000001


	//----- nvinfo : EIATTR_CBANK_PARAM_SIZE
	.align		4
.L_41:
        /*f488*/ 	.byte	0x03, 0x19
        /*f48a*/ 	.short	0x0050


	//----- nvinfo : EIATTR_PARAM_CBANK
	.align		4
        /*f48c*/ 	.byte	0x04, 0x0a
        /*f48e*/ 	.short	(.L_43 - .L_42)
	.align		4
.L_42:
        /*f490*/ 	.word	index@(.nv.constant0.matmul_kernel)
        /*f494*/ 	.short	0x0380
        /*f496*/ 	.short	0x0050


	//----- nvinfo : EIATTR_SW_WAR
	.align		4
.L_43:
        /*f498*/ 	.byte	0x04, 0x36
        /*f49a*/ 	.short	(.L_45 - .L_44)
.L_44:
        /*f49c*/ 	.word	0x00000008
.L_45:


//--------------------- .nv.compat                --------------------------
	.section	.nv.compat,"",@"SHT_CUDA_COMPAT_INFO"
	.align	4
        /*0000*/ 	.byte	0x02, 0x02, 0x02, 0x00, 0x02, 0x05, 0x05, 0x00, 0x02, 0x03, 0x00, 0x00, 0x02, 0x06, 0x01, 0x00


//--------------------- .nv.callgraph             --------------------------
	.section	.nv.callgraph,"",@"SHT_CUDA_CALLGRAPH"
	.align	4
	.sectionentsize	8
	.align		4
        /*0000*/ 	.word	0x00000000
	.align		4
        /*0004*/ 	.word	0xffffffff
	.align		4
        /*0008*/ 	.word	0x00000000
	.align		4
        /*000c*/ 	.word	0xfffffffe
	.align		4
        /*0010*/ 	.word	0x00000000
	.align		4
        /*0014*/ 	.word	0xfffffffd
	.align		4
        /*0018*/ 	.word	0x00000000
	.align		4
        /*001c*/ 	.word	0xfffffffc


//--------------------- .text.matmul_kernel       --------------------------
	.section	.text.matmul_kernel,"ax",@progbits
	.align	128
        .global         matmul_kernel
        .type           matmul_kernel,@function
        .size           matmul_kernel,(.L_x_3 - matmul_kernel)
        .other          matmul_kernel,@"STO_CUDA_ENTRY STV_DEFAULT"
matmul_kernel:
.text.matmul_kernel:
[----:B------:R-:W0:Y:S08]  /*0000*/  LDC R1, c[0x0][0x37c] ;  /* 0x0000df00ff017b82 */ /* 0x000e300000000800 */
[----:B------:R-:W1:Y:S01]  /*0010*/  LDC.64 R2, c[0x0][0x398] ;  /* 0x0000e600ff027b82 */ /* 0x000e620000000a00 */
[----:B0-----:R-:W-:Y:S01]  /*0020*/  VIADD R1, R1, 0xffffc768 ;  /* 0xffffc76801017836 */ /* 0x001fe20000000000 */
[----:B------:R-:W0:Y:S01]  /*0030*/  S2R R14, SR_TID.X ;  /* 0x00000000000e7919 */ /* 0x000e220000002100 */
[----:B------:R-:W2:Y:S03]  /*0040*/  LDCU UR11, c[0x0][0x3a0] ;  /* 0x00007400ff0b77ac */ /* 0x000ea60008000800 */
[----:B------:R-:W-:Y:S01]  /*0050*/  STL [R1+0x310], RZ ;  /* 0x000310ff01007387 */ /* 0x000fe20000100800 */
[----:B------:R-:W-:Y:S01]  /*0060*/  UMOV UR4, 0x400 ;  /* 0x0000040000047882 */ /* 0x000fe20000000000 */
[----:B------:R-:W3:Y:S01]  /*0070*/  S2UR UR5, SR_CgaCtaId ;  /* 0x00000000000579c3 */ /* 0x000ee20000008800 */
[----:B------:R-:W4:Y:S01]  /*0080*/  LDCU.64 UR42, c[0x0][0x358] ;  /* 0x00006b00ff2a77ac */ /* 0x000f220008000a00 */
[----:B------:R-:W-:Y:S04]  /*0090*/  STL [R1+0x314], RZ ;  /* 0x000314ff01007387 */ /* 0x000fe80000100800 */
[----:B------:R-:W-:Y:S04]  /*00a0*/  STL [R1+0x318], RZ ;  /* 0x000318ff01007387 */ /* 0x000fe80000100800 */
[----:B------:R-:W-:Y:S01]  /*00b0*/  STL [R1+0x31c], RZ ;  /* 0x00031cff01007387 */ /* 0x000fe20000100800 */
[----:B--2---:R-:W-:-:S03]  /*00c0*/  UIADD3 UR11, UPT, UPT, UR11, 0x7f, URZ ;  /* 0x0000007f0b0b7890 */ /* 0x004fc6000fffe0ff */
[----:B------:R-:W-:Y:S01]  /*00d0*/  STL [R1+0x3d0], RZ ;  /* 0x0003d0ff01007387 */ /* 0x000fe20000100800 */
[----:B-1----:R-:W-:Y:S01]  /*00e0*/  VIADD R0, R3, 0x3f ;  /* 0x0000003f03007836 */ /* 0x002fe20000000000 */
[----:B------:R-:W-:Y:S02]  /*00f0*/  UISETP.GE.AND UP0, UPT, UR11, 0x80, UPT ;  /* 0x000000800b00788c */ /* 0x000fe4000bf06270 */
[----:B------:R-:W-:Y:S02]  /*0100*/  STL [R1+0x3d4], RZ ;  /* 0x0003d4ff01007387 */ /* 0x000fe40000100800 */
[----:B------:R-:W-:Y:S02]  /*0110*/  SHF.R.S32.HI R5, RZ, 0x1f, R0 ;  /* 0x0000001fff057819 */ /* 0x000fe40000011400 */
[----:B------:R-:W-:Y:S01]  /*0120*/  STL [R1+0x3d8], RZ ;  /* 0x0003d8ff01007387 */ /* 0x000fe20000100800 */
[----:B---3--:R-:W-:Y:S01]  /*0130*/  ULEA UR4, UR5, UR4, 0x18 ;  /* 0x0000000405047291 */ /* 0x008fe2000f8ec0ff */
[----:B------:R-:W-:-:S02]  /*0140*/  LEA.HI R5, R5, R0, RZ, 0x6 ;  /* 0x0000000005057211 */ /* 0x000fc400078f30ff */
[----:B------:R-:W-:Y:S02]  /*0150*/  STL [R1+0x3dc], RZ ;  /* 0x0003dcff01007387 */ /* 0x000fe40000100800 */
[----:B------:R-:W-:Y:S02]  /*0160*/  SHF.R.S32.HI R0, RZ, 0x6, R5 ;  /* 0x00000006ff007819 */ /* 0x000fe40000011405 */
[----:B------:R-:W-:Y:S03]  /*0170*/  STL [R1+0x3c0], RZ ;  /* 0x0003c0ff01007387 */ /* 0x000fe60000100800 */
[----:B------:R-:W-:Y:S01]  /*0180*/  IMAD.SHL.U32 R0, R0, 0x8, RZ ;  /* 0x0000000800007824 */ /* 0x000fe200078e00ff */
[----:B------:R-:W1:Y:S04]  /*0190*/  S2R R5, SR_CTAID.X ;  /* 0x0000000000057919 */ /* 0x000e680000002500 */
[-C--:B------:R-:W-:Y:S01]  /*01a0*/  IABS R9, R0.reuse ;  /* 0x0000000000097213 */ /* 0x080fe20000000000 */
[----:B------:R-:W-:Y:S01]  /*01b0*/  STL [R1+0x3c4], RZ ;  /* 0x0003c4ff01007387 */ /* 0x000fe20000100800 */
[----:B------:R-:W-:-:S02]  /*01c0*/  IABS R12, R0 ;  /* 0x00000000000c7213 */ /* 0x000fc40000000000 */
[----:B------:R-:W2:Y:S01]  /*01d0*/  I2F.RP R4, R9 ;  /* 0x0000000900047306 */ /* 0x000ea20000209400 */
[----:B------:R-:W-:Y:S04]  /*01e0*/  STL [R1+0x3c8], RZ ;  /* 0x0003c8ff01007387 */ /* 0x000fe80000100800 */
[----:B------:R-:W-:Y:S04]  /*01f0*/  STL [R1+0x3cc], RZ ;  /* 0x0003ccff01007387 */ /* 0x000fe80000100800 */
[----:B------:R-:W-:Y:S04]  /*0200*/  STL [R1+0x6d0], RZ ;  /* 0x0006d0ff01007387 */ /* 0x000fe80000100800 */
[----:B------:R-:W-:Y:S01]  /*0210*/  STL [R1+0x6d4], RZ ;  /* 0x0006d4ff01007387 */ /* 0x000fe20000100800 */
[----:B--2---:R-:W2:Y:S03]  /*0220*/  MUFU.RCP R4, R4 ;  /* 0x0000000400047308 */ /* 0x004ea60000001000 */
[----:B------:R-:W-:Y:S04]  /*0230*/  STL [R1+0x6d8], RZ ;  /* 0x0006d8ff01007387 */ /* 0x000fe80000100800 */
[----:B------:R-:W-:Y:S01]  /*0240*/  STL [R1+0x6dc], RZ ;  /* 0x0006dcff01007387 */ /* 0x000fe20000100800 */
[----:B-1----:R-:W-:-:S03]  /*0250*/  IABS R10, R5 ;  /* 0x00000005000a7213 */ /* 0x002fc60000000000 */
[----:B------:R-:W-:Y:S04]  /*0260*/  STL [R1+0x6c0], RZ ;  /* 0x0006c0ff01007387 */ /* 0x000fe80000100800 */
[----:B------:R-:W-:Y:S01]  /*0270*/  STL [R1+0x6c4], RZ ;  /* 0x0006c4ff01007387 */ /* 0x000fe20000100800 */
[----:B--2---:R-:W-:-:S03]  /*0280*/  VIADD R6, R4, 0xffffffe ;  /* 0x0ffffffe04067836 */ /* 0x004fc60000000000 */
[----:B------:R-:W-:Y:S01]  /*0290*/  STL [R1+0x6c8], RZ ;  /* 0x0006c8ff01007387 */ /* 0x000fe20000100800 */
[----:B------:R-:W-:Y:S01]  /*02a0*/  IMAD.MOV R4, RZ, RZ, -R12 ;  /* 0x000000ffff047224 */ /* 0x000fe200078e0a0c */
[----:B------:R1:W2:Y:S02]  /*02b0*/  F2I.FTZ.U32.TRUNC.NTZ R7, R6 ;  /* 0x0000000600077305 */ /* 0x0002a4000021f000 */
[----:B------:R-:W-:Y:S04]  /*02c0*/  STL [R1+0x6cc], RZ ;  /* 0x0006ccff01007387 */ /* 0x000fe80000100800 */
[----:B------:R-:W-:Y:S04]  /*02d0*/  STL [R1+0x6b0], RZ ;  /* 0x0006b0ff01007387 */ /* 0x000fe80000100800 */
[----:B------:R-:W-:Y:S01]  /*02e0*/  STL [R1+0x6b4], RZ ;  /* 0x0006b4ff01007387 */ /* 0x000fe20000100800 */
[----:B-1----:R-:W-:-:S03]  /*02f0*/  IMAD.MOV.U32 R6, RZ, RZ, RZ ;  /* 0x000000ffff067224 */ /* 0x002fc600078e00ff */
[----:B------:R-:W-:Y:S01]  /*0300*/  STL [R1+0x6b8], RZ ;  /* 0x0006b8ff01007387 */ /* 0x000fe20000100800 */
[----:B--2---:R-:W-:-:S03]  /*0310*/  IMAD.MOV R8, RZ, RZ, -R7 ;  /* 0x000000ffff087224 */ /* 0x004fc600078e0a07 */
[----:B------:R-:W-:Y:S01]  /*0320*/  STL [R1+0x6bc], RZ ;  /* 0x0006bcff01007387 */ /* 0x000fe20000100800 */
[----:B------:R-:W-:-:S03]  /*0330*/  IMAD R11, R8, R9, RZ ;  /* 0x00000009080b7224 */ /* 0x000fc600078e02ff */
[----:B------:R-:W-:Y:S01]  /*0340*/  STL [R1+0x6a0], RZ ;  /* 0x0006a0ff01007387 */ /* 0x000fe20000100800 */
[----:B------:R-:W-:Y:S02]  /*0350*/  IMAD.MOV.U32 R8, RZ, RZ, R10 ;  /* 0x000000ffff087224 */ /* 0x000fe400078e000a */
[----:B------:R-:W-:Y:S01]  /*0360*/  IMAD.HI.U32 R7, R7, R11, R6 ;  /* 0x0000000b07077227 */ /* 0x000fe200078e0006 */
[----:B------:R-:W-:Y:S04]  /*0370*/  STL [R1+0x6a4], RZ ;  /* 0x0006a4ff01007387 */ /* 0x000fe80000100800 */
[----:B------:R-:W-:Y:S01]  /*0380*/  STL [R1+0x6a8], RZ ;  /* 0x0006a8ff01007387 */ /* 0x000fe20000100800 */
[----:B------:R-:W-:-:S03]  /*0390*/  IMAD.HI.U32 R7, R7, R8, RZ ;  /* 0x0000000807077227 */ /* 0x000fc600078e00ff */
[----:B------:R-:W-:Y:S01]  /*03a0*/  STL [R1+0x6ac], RZ ;  /* 0x0006acff01007387 */ /* 0x000fe20000100800 */
[----:B------:R-:W-:-:S03]  /*03b0*/  IMAD R4, R7, R4, R8 ;  /* 0x0000000407047224 */ /* 0x000fc600078e0208 */
[----:B------:R-:W-:Y:S02]  /*03c0*/  STL [R1+0x390], RZ ;  /* 0x000390ff01007387 */ /* 0x000fe40000100800 */
[----:B------:R-:W-:Y:S02]  /*03d0*/  ISETP.GT.U32.AND P1, PT, R9, R4, PT ;  /* 0x000000040900720c */ /* 0x000fe40003f24070 */
[----:B------:R-:W-:Y:S04]  /*03e0*/  STL [R1+0x394], RZ ;  /* 0x000394ff01007387 */ /* 0x000fe80000100800 */
[----:B------:R-:W-:Y:S04]  /*03f0*/  STL [R1+0x398], RZ ;  /* 0x000398ff01007387 */ /* 0x000fe80000100800 */
[----:B------:R-:W-:Y:S03]  /*0400*/  STL [R1+0x39c], RZ ;  /* 0x00039cff01007387 */ /* 0x000fe60000100800 */
[----:B------:R-:W-:Y:S01]  /*0410*/  @!P1 IMAD.IADD R4, R4, 0x1, -R9 ;  /* 0x0000000104049824 */ /* 0x000fe200078e0a09 */
[----:B------:R-:W-:Y:S01]  /*0420*/  STL [R1+0x690], RZ ;  /* 0x000690ff01007387 */ /* 0x000fe20000100800 */
[----:B------:R-:W-:Y:S01]  /*0430*/  @!P1 VIADD R7, R7, 0x1 ;  /* 0x0000000107079836 */ /* 0x000fe20000000000 */
[----:B------:R-:W-:-:S02]  /*0440*/  ISETP.NE.AND P1, PT, R0, RZ, PT ;  /* 0x000000ff0000720c */ /* 0x000fc40003f25270 */
[----:B------:R-:W-:Y:S01]  /*0450*/  STL [R1+0x694], RZ ;  /* 0x000694ff01007387 */ /* 0x000fe20000100800 */
[----:B------:R-:W-:Y:S02]  /*0460*/  ISETP.GE.U32.AND P0, PT, R4, R9, PT ;  /* 0x000000090400720c */ /* 0x000fe40003f06070 */
[----:B------:R-:W-:Y:S01]  /*0470*/  LOP3.LUT R4, R5, R0, RZ, 0x3c, !PT ;  /* 0x0000000005047212 */ /* 0x000fe200078e3cff */
[----:B------:R-:W-:Y:S03]  /*0480*/  STL [R1+0x698], RZ ;  /* 0x000698ff01007387 */ /* 0x000fe60000100800 */
[----:B------:R-:W-:Y:S01]  /*0490*/  ISETP.GE.AND P2, PT, R4, RZ, PT ;  /* 0x000000ff0400720c */ /* 0x000fe20003f46270 */
[----:B------:R-:W-:Y:S01]  /*04a0*/  STL [R1+0x69c], RZ ;  /* 0x00069cff01007387 */ /* 0x000fe20000100800 */
[----:B------:R-:W-:-:S03]  /*04b0*/  VIADD R4, R2, 0xff ;  /* 0x000000ff02047836 */ /* 0x000fc60000000000 */
[----:B------:R-:W-:Y:S02]  /*04c0*/  STL [R1+0x680], RZ ;  /* 0x000680ff01007387 */ /* 0x000fe40000100800 */
[----:B------:R-:W-:Y:S02]  /*04d0*/  @P0 VIADD R7, R7, 0x1 ;  /* 0x0000000107070836 */ /* 0x000fe40000000000 */
[----:B------:R-:W-:Y:S02]  /*04e0*/  STL [R1+0x684], RZ ;  /* 0x000684ff01007387 */ /* 0x000fe40000100800 */
[----:B------:R-:W-:Y:S01]  /*04f0*/  IMAD.MOV.U32 R6, RZ, RZ, R7 ;  /* 0x000000ffff067224 */ /* 0x000fe200078e0007 */
[----:B------:R-:W-:Y:S01]  /*0500*/  SHF.R.S32.HI R7, RZ, 0x1f, R4 ;  /* 0x0000001fff077819 */ /* 0x000fe20000011404 */
[----:B------:R-:W-:Y:S02]  /*0510*/  STL [R1+0x688], RZ ;  /* 0x000688ff01007387 */ /* 0x000fe40000100800 */
[----:B------:R-:W-:Y:S01]  /*0520*/  @!P2 IMAD.MOV R6, RZ, RZ, -R6 ;  /* 0x000000ffff06a224 */ /* 0x000fe200078e0a06 */
[----:B------:R-:W-:Y:S01]  /*0530*/  @!P1 LOP3.LUT R6, RZ, R0, RZ, 0x33, !PT ;  /* 0x00000000ff069212 */ /* 0x000fe200078e33ff */
[----:B------:R-:W-:Y:S01]  /*0540*/  STL [R1+0x68c], RZ ;  /* 0x00068cff01007387 */ /* 0x000fe20000100800 */
[----:B------:R-:W-:-:S03]  /*0550*/  LEA.HI R7, R7, R4, RZ, 0x8 ;  /* 0x0000000407077211 */ /* 0x000fc600078f40ff */
[----:B------:R-:W-:Y:S01]  /*0560*/  STL [R1+0x670], RZ ;  /* 0x000670ff01007387 */ /* 0x000fe20000100800 */
[----:B------:R-:W-:Y:S02]  /*0570*/  IMAD.SHL.U32 R4, R6, 0x8, RZ ;  /* 0x0000000806047824 */ /* 0x000fe400078e00ff */
[----:B------:R-:W-:Y:S01]  /*0580*/  IMAD.MOV R6, RZ, RZ, -R6 ;  /* 0x000000ffff067224 */ /* 0x000fe200078e0a06 */
[----:B------:R-:W-:Y:S02]  /*0590*/  STL [R1+0x674], RZ ;  /* 0x000674ff01007387 */ /* 0x000fe40000100800 */
[----:B------:R-:W-:Y:S01]  /*05a0*/  LEA.HI.SX32 R7, R7, -R4, 0x18 ;  /* 0x8000000407077211 */ /* 0x000fe200078fc2ff */
[----:B------:R-:W-:Y:S01]  /*05b0*/  IMAD R13, R0, R6, R5 ;  /* 0x00000006000d7224 */ /* 0x000fe200078e0205 */
[----:B------:R-:W-:Y:S01]  /*05c0*/  STL [R1+0x678], RZ ;  /* 0x000678ff01007387 */ /* 0x000fe20000100800 */
[----:B------:R-:W-:Y:S01]  /*05d0*/  IMAD.MOV.U32 R6, RZ, RZ, RZ ;  /* 0x000000ffff067224 */ /* 0x000fe200078e00ff */
[----:B------:R-:W-:-:S02]  /*05e0*/  VIMNMX R8, PT, PT, R7, 0x8, PT ;  /* 0x0000000807087848 */ /* 0x000fc40003fe0100 */
[----:B------:R-:W-:Y:S02]  /*05f0*/  STL [R1+0x67c], RZ ;  /* 0x00067cff01007387 */ /* 0x000fe40000100800 */
[-C--:B------:R-:W-:Y:S02]  /*0600*/  IABS R10, R8.reuse ;  /* 0x00000008000a7213 */ /* 0x080fe40000000000 */
[----:B------:R-:W-:Y:S01]  /*0610*/  STL [R1+0x660], RZ ;  /* 0x000660ff01007387 */ /* 0x000fe20000100800 */
[----:B------:R-:W-:Y:S01]  /*0620*/  IABS R0, R8 ;  /* 0x0000000800007213 */ /* 0x000fe20000000000 */
[----:B------:R-:W1:Y:S02]  /*0630*/  I2F.RP R9, R10 ;  /* 0x0000000a00097306 */ /* 0x000e640000209400 */
[----:B------:R-:W-:Y:S04]  /*0640*/  STL [R1+0x664], RZ ;  /* 0x000664ff01007387 */ /* 0x000fe80000100800 */
[----:B------:R-:W-:Y:S04]  /*0650*/  STL [R1+0x668], RZ ;  /* 0x000668ff01007387 */ /* 0x000fe80000100800 */
[----:B------:R-:W-:Y:S04]  /*0660*/  STL [R1+0x66c], RZ ;  /* 0x00066cff01007387 */ /* 0x000fe80000100800 */
[----:B------:R-:W-:Y:S01]  /*0670*/  STL [R1+0x650], RZ ;  /* 0x000650ff01007387 */ /* 0x000fe20000100800 */
[----:B-1----:R-:W1:Y:S03]  /*0680*/  MUFU.RCP R9, R9 ;  /* 0x0000000900097308 */ /* 0x002e660000001000 */
[----:B------:R-:W-:Y:S04]  /*0690*/  STL [R1+0x654], RZ ;  /* 0x000654ff01007387 */ /* 0x000fe80000100800 */
[----:B------:R-:W-:Y:S04]  /*06a0*/  STL [R1+0x658], RZ ;  /* 0x000658ff01007387 */ /* 0x000fe80000100800 */
[----:B------:R-:W-:Y:S04]  /*06b0*/  STL [R1+0x65c], RZ ;  /* 0x00065cff01007387 */ /* 0x000fe80000100800 */
[----:B------:R-:W-:Y:S01]  /*06c0*/  STL [R1+0x640], RZ ;  /* 0x000640ff01007387 */ /* 0x000fe20000100800 */
[----:B-1----:R-:W-:-:S03]  /*06d0*/  VIADD R7, R9, 0xffffffe ;  /* 0x0ffffffe09077836 */ /* 0x002fc60000000000 */
[----:B------:R-:W-:Y:S04]  /*06e0*/  STL [R1+0x644], RZ ;  /* 0x000644ff01007387 */ /* 0x000fe80000100800 */
[----:B------:R-:W-:Y:S01]  /*06f0*/  STL [R1+0x648], RZ ;  /* 0x000648ff01007387 */ /* 0x000fe20000100800 */
[----:B------:R-:W1:Y:S03]  /*0700*/  F2I.FTZ.U32.TRUNC.NTZ R7, R7 ;  /* 0x0000000700077305 */ /* 0x000e66000021f000 */
[----:B------:R-:W-:Y:S04]  /*0710*/  STL [R1+0x64c], RZ ;  /* 0x00064cff01007387 */ /* 0x000fe80000100800 */
[----:B------:R-:W-:Y:S04]  /*0720*/  STL [R1+0x630], RZ ;  /* 0x000630ff01007387 */ /* 0x000fe80000100800 */
[----:B------:R-:W-:Y:S04]  /*0730*/  STL [R1+0x634], RZ ;  /* 0x000634ff01007387 */ /* 0x000fe80000100800 */
[----:B------:R-:W-:Y:S01]  /*0740*/  STL [R1+0x638], RZ ;  /* 0x000638ff01007387 */ /* 0x000fe20000100800 */
[----:B-1----:R-:W-:-:S03]  /*0750*/  IMAD.MOV R11, RZ, RZ, -R7 ;  /* 0x000000ffff0b7224 */ /* 0x002fc600078e0a07 */
[----:B------:R-:W-:Y:S01]  /*0760*/  STL [R1+0x63c], RZ ;  /* 0x00063cff01007387 */ /* 0x000fe20000100800 */
[----:B------:R-:W-:Y:S01]  /*0770*/  IMAD.MOV.U32 R5, RZ, RZ, R11 ;  /* 0x000000ffff057224 */ /* 0x000fe200078e000b */
[----:B------:R-:W-:Y:S02]  /*0780*/  IABS R11, R13 ;  /* 0x0000000d000b7213 */ /* 0x000fe40000000000 */
[----:B------:R-:W-:Y:S01]  /*0790*/  STL [R1+0x300], RZ ;  /* 0x000300ff01007387 */ /* 0x000fe20000100800 */
[----:B------:R-:W-:-:S03]  /*07a0*/  IMAD R5, R5, R10, RZ ;  /* 0x0000000a05057224 */ /* 0x000fc600078e02ff */
[----:B------:R-:W-:Y:S01]  /*07b0*/  STL [R1+0x304], RZ ;  /* 0x000304ff01007387 */ /* 0x000fe20000100800 */
[----:B------:R-:W-:-:S03]  /*07c0*/  IMAD.HI.U32 R6, R7, R5, R6 ;  /* 0x0000000507067227 */ /* 0x000fc600078e0006 */
[----:B------:R-:W-:Y:S01]  /*07d0*/  STL [R1+0x308], RZ ;  /* 0x000308ff01007387 */ /* 0x000fe20000100800 */
[----:B------:R-:W-:Y:S02]  /*07e0*/  IMAD.MOV R5, RZ, RZ, -R0 ;  /* 0x000000ffff057224 */ /* 0x000fe400078e0a00 */
[----:B------:R-:W-:Y:S01]  /*07f0*/  IMAD.HI.U32 R0, R6, R11, RZ ;  /* 0x0000000b06007227 */ /* 0x000fe200078e00ff */
[----:B------:R-:W-:Y:S01]  /*0800*/  STL [R1+0x30c], RZ ;  /* 0x00030cff01007387 */ /* 0x000fe20000100800 */
[----:B0-----:R-:W-:Y:S02]  /*0810*/  LOP3.LUT R6, R14, 0x3f, RZ, 0xc0, !PT ;  /* 0x0000003f0e067812 */ /* 0x001fe400078ec0ff */
[----:B------:R-:W-:Y:S01]  /*0820*/  IMAD R5, R0, R5, R11 ;  /* 0x0000000500057224 */ /* 0x000fe200078e020b */
[----:B------:R-:W-:Y:S04]  /*0830*/  STL [R1+0x620], RZ ;  /* 0x000620ff01007387 */ /* 0x000fe80000100800 */
[----:B------:R-:W-:Y:S01]  /*0840*/  STL [R1+0x624], RZ ;  /* 0x000624ff01007387 */ /* 0x000fe20000100800 */
[----:B------:R-:W-:-:S03]  /*0850*/  ISETP.GT.U32.AND P1, PT, R10, R5, PT ;  /* 0x000000050a00720c */ /* 0x000fc60003f24070 */
[----:B------:R-:W-:Y:S04]  /*0860*/  STL [R1+0x628], RZ ;  /* 0x000628ff01007387 */ /* 0x000fe80000100800 */
[----:B------:R-:W-:Y:S04]  /*0870*/  STL [R1+0x62c], RZ ;  /* 0x00062cff01007387 */ /* 0x000fe80000100800 */
[----:B------:R-:W-:Y:S02]  /*0880*/  STL [R1+0x610], RZ ;  /* 0x000610ff01007387 */ /* 0x000fe40000100800 */
[----:B------:R-:W-:-:S02]  /*0890*/  @!P1 IMAD.IADD R5, R5, 0x1, -R10 ;  /* 0x0000000105059824 */ /* 0x000fc400078e0a0a */
[----:B------:R-:W-:Y:S01]  /*08a0*/  STL [R1+0x614], RZ ;  /* 0x000614ff01007387 */ /* 0x000fe20000100800 */
[----:B------:R-:W-:Y:S01]  /*08b0*/  @!P1 VIADD R0, R0, 0x1 ;  /* 0x0000000100009836 */ /* 0x000fe20000000000 */
[----:B------:R-:W-:Y:S02]  /*08c0*/  ISETP.NE.AND P1, PT, R8, RZ, PT ;  /* 0x000000ff0800720c */ /* 0x000fe40003f25270 */
[----:B------:R-:W-:Y:S01]  /*08d0*/  STL [R1+0x618], RZ ;  /* 0x000618ff01007387 */ /* 0x000fe20000100800 */
[----:B------:R-:W-:Y:S02]  /*08e0*/  ISETP.GE.U32.AND P0, PT, R5, R10, PT ;  /* 0x0000000a0500720c */ /* 0x000fe40003f06070 */
[----:B------:R-:W-:Y:S01]  /*08f0*/  LOP3.LUT R5, R13, R8, RZ, 0x3c, !PT ;  /* 0x000000080d057212 */ /* 0x000fe200078e3cff */
[----:B------:R-:W-:Y:S03]  /*0900*/  STL [R1+0x61c], RZ ;  /* 0x00061cff01007387 */ /* 0x000fe60000100800 */
[----:B------:R-:W-:Y:S01]  /*0910*/  ISETP.GE.AND P2, PT, R5, RZ, PT ;  /* 0x000000ff0500720c */ /* 0x000fe20003f46270 */
[----:B------:R-:W-:Y:S04]  /*0920*/  STL [R1+0x600], RZ ;  /* 0x000600ff01007387 */ /* 0x000fe80000100800 */
[----:B------:R-:W-:Y:S02]  /*0930*/  STL [R1+0x604], RZ ;  /* 0x000604ff01007387 */ /* 0x000fe40000100800 */
[----:B------:R-:W-:-:S02]  /*0940*/  @P0 VIADD R0, R0, 0x1 ;  /* 0x0000000100000836 */ /* 0x000fc40000000000 */
[----:B------:R-:W-:Y:S04]  /*0950*/  STL [R1+0x608], RZ ;  /* 0x000608ff01007387 */ /* 0x000fe80000100800 */
[----:B------:R-:W-:Y:S01]  /*0960*/  STL [R1+0x60c], RZ ;  /* 0x00060cff01007387 */ /* 0x000fe20000100800 */
[----:B------:R-:W-:Y:S01]  /*0970*/  @!P2 IMAD.MOV R0, RZ, RZ, -R0 ;  /* 0x000000ffff00a224 */ /* 0x000fe200078e0a00 */
[----:B------:R-:W-:Y:S02]  /*0980*/  @!P1 LOP3.LUT R0, RZ, R8, RZ, 0x33, !PT ;  /* 0x00000008ff009212 */ /* 0x000fe400078e33ff */
[----:B------:R-:W-:Y:S03]  /*0990*/  STL [R1+0x5f0], RZ ;  /* 0x0005f0ff01007387 */ /* 0x000fe60000100800 */
[----:B------:R-:W-:Y:S01]  /*09a0*/  IMAD.MOV R5, RZ, RZ, -R0 ;  /* 0x000000ffff057224 */ /* 0x000fe200078e0a00 */
[----:B------:R-:W-:Y:S03]  /*09b0*/  STL [R1+0x5f4], RZ ;  /* 0x0005f4ff01007387 */ /* 0x000fe60000100800 */
[----:B------:R-:W-:Y:S01]  /*09c0*/  IMAD R5, R8, R5, R13 ;  /* 0x0000000508057224 */ /* 0x000fe200078e020d */
[----:B------:R-:W-:Y:S03]  /*09d0*/  STL [R1+0x5f8], RZ ;  /* 0x0005f8ff01007387 */ /* 0x000fe60000100800 */
[----:B------:R-:W-:Y:S01]  /*09e0*/  IMAD.IADD R4, R4, 0x1, R5 ;  /* 0x0000000104047824 */ /* 0x000fe200078e0205 */
[----:B------:R-:W-:Y:S01]  /*09f0*/  STL [R1+0x5fc], RZ ;  /* 0x0005fcff01007387 */ /* 0x000fe20000100800 */
[----:B------:R-:W-:-:S03]  /*0a00*/  IMAD.SHL.U32 R5, R0, 0x40, RZ ;  /* 0x0000004000057824 */ /* 0x000fc600078e00ff */
[----:B------:R-:W-:Y:S01]  /*0a10*/  STL [R1+0x5e0], RZ ;  /* 0x0005e0ff01007387 */ /* 0x000fe20000100800 */
[C---:B------:R-:W-:Y:S01]  /*0a20*/  VIADD R7, R5.reuse, 0x1 ;  /* 0x0000000105077836 */ /* 0x040fe20000000000 */
[----:B------:R-:W-:Y:S01]  /*0a30*/  PRMT R17, R6, 0x6540, R4 ;  /* 0x0000654006117816 */ /* 0x000fe20000000004 */
[C---:B------:R-:W-:Y:S01]  /*0a40*/  VIADD R0, R5.reuse, 0x2 ;  /* 0x0000000205007836 */ /* 0x040fe20000000000 */
[----:B------:R-:W-:Y:S01]  /*0a50*/  STL [R1+0x5e4], RZ ;  /* 0x0005e4ff01007387 */ /* 0x000fe20000100800 */
[----:B------:R-:W-:Y:S01]  /*0a60*/  VIADD R8, R5, 0x3 ;  /* 0x0000000305087836 */ /* 0x000fe20000000000 */
[----:B------:R-:W-:Y:S01]  /*0a70*/  LOP3.LUT R28, R17, 0xc0, RZ, 0xfc, !PT ;  /* 0x000000c0111c7812 */ /* 0x000fe200078efcff */
[----:B------:R-:W-:Y:S01]  /*0a80*/  VIADD R29, R5, 0x33 ;  /* 0x00000033051d7836 */ /* 0x000fe20000000000 */
[----:B------:R-:W-:Y:S01]  /*0a90*/  STL [R1+0x5e8], RZ ;  /* 0x0005e8ff01007387 */ /* 0x000fe20000100800 */
[----:B------:R-:W-:Y:S01]  /*0aa0*/  LOP3.LUT R27, R17, 0x80, RZ, 0xfc, !PT ;  /* 0x00000080111b7812 */ /* 0x000fe200078efcff */
[----:B------:R-:W-:-:S02]  /*0ab0*/  VIADD R26, R5, 0x34 ;  /* 0x00000034051a7836 */ /* 0x000fc40000000000 */
[----:B------:R-:W-:Y:S01]  /*0ac0*/  STL [R1+0x5ec], RZ ;  /* 0x0005ecff01007387 */ /* 0x000fe20000100800 */
[C---:B------:R-:W-:Y:S02]  /*0ad0*/  VIADD R25, R5.reuse, 0x35 ;  /* 0x0000003505197836 */ /* 0x040fe40000000000 */
[C---:B------:R-:W-:Y:S01]  /*0ae0*/  VIADD R24, R5.reuse, 0x36 ;  /* 0x0000003605187836 */ /* 0x040fe20000000000 */
[----:B------:R-:W-:Y:S01]  /*0af0*/  STL [R1+0x5d0], RZ ;  /* 0x0005d0ff01007387 */ /* 0x000fe20000100800 */
[C---:B------:R-:W-:Y:S02]  /*0b00*/  VIADD R13, R5.reuse, 0x37 ;  /* 0x00000037050d7836 */ /* 0x040fe40000000000 */
[C---:B------:R-:W-:Y:S01]  /*0b10*/  VIADD R12, R5.reuse, 0x38 ;  /* 0x00000038050c7836 */ /* 0x040fe20000000000 */
[----:B------:R-:W-:Y:S01]  /*0b20*/  STL [R1+0x5d4], RZ ;  /* 0x0005d4ff01007387 */ /* 0x000fe20000100800 */
[C---:B------:R-:W-:Y:S02]  /*0b30*/  VIADD R11, R5.reuse, 0x39 ;  /* 0x00000039050b7836 */ /* 0x040fe40000000000 */
[C---:B------:R-:W-:Y:S01]  /*0b40*/  VIADD R10, R5.reuse, 0x3a ;  /* 0x0000003a050a7836 */ /* 0x040fe20000000000 */
[----:B------:R-:W-:Y:S01]  /*0b50*/  STL [R1+0x5d8], RZ ;  /* 0x0005d8ff01007387 */ /* 0x000fe20000100800 */
[----:B------:R-:W-:-:S03]  /*0b60*/  VIADD R9, R5, 0x3b ;  /* 0x0000003b05097836 */ /* 0x000fc60000000000 */
[----:B------:R-:W-:Y:S04]  /*0b70*/  STL [R1+0x5dc], RZ ;  /* 0x0005dcff01007387 */ /* 0x000fe80000100800 */
        /* <DEDUP_REMOVED lines=168> */
[----:B------:R-:W-:Y:S04]  /*1600*/  STL [R1+0xbd4], R5 ;  /* 0x000bd40501007387 */ /* 0x000fe80000100800 */
[----:B------:R0:W-:Y:S04]  /*1610*/  STL [R1+0x10c], R7 ;  /* 0x00010c0701007387 */ /* 0x0001e80000100800 */
[----:B------:R1:W-:Y:S04]  /*1620*/  STL [R1+0x108], R0 ;  /* 0x0001080001007387 */ /* 0x0003e80000100800 */
[----:B------:R2:W-:Y:S01]  /*1630*/  STL [R1+0x104], R8 ;  /* 0x0001040801007387 */ /* 0x0005e20000100800 */
[----:B0-----:R-:W-:-:S02]  /*1640*/  VIADD R7, R5, 0x4 ;  /* 0x0000000405077836 */ /* 0x001fc40000000000 */
[----:B-1----:R-:W-:-:S03]  /*1650*/  VIADD R0, R5, 0x5 ;  /* 0x0000000505007836 */ /* 0x002fc60000000000 */
[----:B------:R0:W-:Y:S01]  /*1660*/  STL [R1+0x100], R7 ;  /* 0x0001000701007387 */ /* 0x0001e20000100800 */
[----:B--2---:R-:W-:-:S03]  /*1670*/  VIADD R8, R5, 0x6 ;  /* 0x0000000605087836 */ /* 0x004fc60000000000 */
[----:B------:R1:W-:Y:S04]  /*1680*/  STL [R1+0xfc], R0 ;  /* 0x0000fc0001007387 */ /* 0x0003e80000100800 */
[----:B------:R2:W-:Y:S01]  /*1690*/  STL [R1+0xf8], R8 ;  /* 0x0000f80801007387 */ /* 0x0005e20000100800 */
[C---:B0-----:R-:W-:Y:S02]  /*16a0*/  VIADD R7, R5.reuse, 0x7 ;  /* 0x0000000705077836 */ /* 0x041fe40000000000 */
        /* <DEDUP_REMOVED lines=65> */
[----:B0-----:R-:W-:Y:S02]  /*1ac0*/  VIADD R7, R5, 0x28 ;  /* 0x0000002805077836 */ /* 0x001fe40000000000 */
[----:B-1----:R-:W-:-:S03]  /*1ad0*/  IMAD.SHL.U32 R0, R4, 0x100, RZ ;  /* 0x0000010004007824 */ /* 0x002fc600078e00ff */
[----:B------:R0:W-:Y:S01]  /*1ae0*/  STL [R1+0x3c], R7 ;  /* 0x00003c0701007387 */ /* 0x0001e20000100800 */
[C---:B------:R-:W-:Y:S02]  /*1af0*/  VIADD R4, R5.reuse, 0x2b ;  /* 0x0000002b05047836 */ /* 0x040fe40000000000 */
[C---:B--2---:R-:W-:Y:S01]  /*1b00*/  VIADD R8, R5.reuse, 0x29 ;  /* 0x0000002905087836 */ /* 0x044fe20000000000 */
[----:B------:R-:W-:Y:S01]  /*1b10*/  LOP3.LUT R6, R0, 0x40, R6, 0xfe, !PT ;  /* 0x0000004000067812 */ /* 0x000fe200078efe06 */
[----:B------:R-:W-:-:S03]  /*1b20*/  VIADD R0, R5, 0x2c ;  /* 0x0000002c05007836 */ /* 0x000fc60000000000 */
[----:B------:R1:W-:Y:S01]  /*1b30*/  STL [R1+0x38], R8 ;  /* 0x0000380801007387 */ /* 0x0003e20000100800 */
[----:B0-----:R-:W-:-:S05]  /*1b40*/  VIADD R7, R5, 0x2a ;  /* 0x0000002a05077836 */ /* 0x001fca0000000000 */
[----:B------:R0:W-:Y:S01]  /*1b50*/  STL [R1+0x34], R7 ;  /* 0x0000340701007387 */ /* 0x0001e20000100800 */
[----:B-1----:R-:W-:-:S03]  /*1b60*/  VIADD R8, R5, 0x3c ;  /* 0x0000003c05087836 */ /* 0x002fc60000000000 */
[----:B------:R1:W-:Y:S04]  /*1b70*/  STL [R1+0xc88], R6 ;  /* 0x000c880601007387 */ /* 0x0003e80000100800 */
[----:B------:R-:W-:Y:S01]  /*1b80*/  STL [R1+0xc84], R17 ;  /* 0x000c841101007387 */ /* 0x000fe20000100800 */
[----:B0-----:R-:W-:-:S03]  /*1b90*/  VIADD R7, R5, 0x3d ;  /* 0x0000003d05077836 */ /* 0x001fc60000000000 */
[----:B------:R0:W-:Y:S01]  /*1ba0*/  STL [R1+0x30], R4 ;  /* 0x0000300401007387 */ /* 0x0001e20000100800 */
[----:B-1----:R-:W-:-:S03]  /*1bb0*/  VIADD R6, R5, 0x2d ;  /* 0x0000002d05067836 */ /* 0x002fc60000000000 */
        /* <DEDUP_REMOVED lines=12> */
[----:B------:R0:W-:Y:S01]  /*1c80*/  STL [R1], R0 ;  /* 0x0000000001007387 */ /* 0x0001e20000100800 */
[----:B------:R-:W-:-:S03]  /*1c90*/  VIADD R5, R5, 0x3f ;  /* 0x0000003f05057836 */ /* 0x000fc60000000000 */
[----:B------:R0:W-:Y:S04]  /*1ca0*/  STL [R1+0xc8c], R28 ;  /* 0x000c8c1c01007387 */ /* 0x0001e80000100800 */
[----:B------:R0:W-:Y:S01]  /*1cb0*/  STL [R1+0xc90], R27 ;  /* 0x000c901b01007387 */ /* 0x0001e20000100800 */
[----:B----4-:R-:W-:Y:S05]  /*1cc0*/  BRA.U !UP0, `(.L_x_0) ;  /* 0x000005f108747547 */ /* 0x010fea000b800000 */
[----:B0-----:R-:W-:Y:S01]  /*1cd0*/  IABS R0, R3 ;  /* 0x0000000300007213 */ /* 0x001fe20000000000 */
[----:B------:R0:W-:Y:S01]  /*1ce0*/  STL [R1+0x23e4], R3 ;  /* 0x0023e40301007387 */ /* 0x0001e20000100800 */
[----:B------:R-:W-:Y:S01]  /*1cf0*/  IABS R16, R2 ;  /* 0x0000000200107213 */ /* 0x000fe20000000000 */
[----:B------:R-:W1:Y:S03]  /*1d00*/  LDCU.128 UR24, c[0x0][0x380] ;  /* 0x00007000ff1877ac */ /* 0x000e660008000c00 */
[----:B------:R-:W2:Y:S01]  /*1d10*/  I2F.RP R14, R16 ;  /* 0x00000010000e7306 */ /* 0x000ea20000209400 */
[----:B------:R-:W-:Y:S01]  /*1d20*/  IABS R18, R17 ;  /* 0x0000001100127213 */ /* 0x000fe20000000000 */
[----:B------:R-:W3:Y:S01]  /*1d30*/  LDCU UR77, c[0x0][0x3b0] ;  /* 0x00007600ff4d77ac */ /* 0x000ee20008000800 */
[----:B0-----:R-:W4:Y:S01]  /*1d40*/  LDL R3, [R1+0xc88] ;  /* 0x000c880001037983 */ /* 0x001f220000100800 */
[----:B------:R-:W0:Y:S01]  /*1d50*/  LDCU UR76, c[0x0][0x3a4] ;  /* 0x00007480ff4c77ac */ /* 0x000e220008000800 */
[----:B------:R-:W5:Y:S01]  /*1d60*/  LDCU UR75, c[0x0][0x3a8] ;  /* 0x00007500ff4b77ac */ /* 0x000f620008000800 */
[----:B------:R-:W0:Y:S02]  /*1d70*/  LDCU UR70, c[0x0][0x3a8] ;  /* 0x00007500ff4677ac */ /* 0x000e240008000800 */
[----:B--2---:R-:W2:Y:S01]  /*1d80*/  MUFU.RCP R14, R14 ;  /* 0x0000000e000e7308 */ /* 0x004ea20000001000 */
[----:B------:R-:W0:Y:S01]  /*1d90*/  LDCU UR68, c[0x0][0x3a8] ;  /* 0x00007500ff4477ac */ /* 0x000e220008000800 */
[----:B------:R-:W0:Y:S06]  /*1da0*/  LDCU UR66, c[0x0][0x3a8] ;  /* 0x00007500ff4277ac */ /* 0x000e2c0008000800 */
[----:B------:R-:W0:Y:S01]  /*1db0*/  I2F.RP R4, R0 ;  /* 0x0000000000047306 */ /* 0x000e220000209400 */
[----:B------:R-:W0:Y:S01]  /*1dc0*/  LDCU UR64, c[0x0][0x3a8] ;  /* 0x00007500ff4077ac */ /* 0x000e220008000800 */
[----:B------:R-:W0:Y:S01]  /*1dd0*/  LDCU UR62, c[0x0][0x3a8] ;  /* 0x00007500ff3e77ac */ /* 0x000e220008000800 */
[----:B--2---:R-:W-:Y:S01]  /*1de0*/  VIADD R14, R14, 0xffffffe ;  /* 0x0ffffffe0e0e7836 */ /* 0x004fe20000000000 */
[----:B------:R-:W2:Y:S04]  /*1df0*/  LDCU UR60, c[0x0][0x3a8] ;  /* 0x00007500ff3c77ac */ /* 0x000ea80008000800 */
[----:B------:R-:W1:Y:S01]  /*1e00*/  F2I.FTZ.U32.TRUNC.NTZ R15, R14 ;  /* 0x0000000e000f7305 */ /* 0x000e62000021f000 */
[----:B------:R-:W2:Y:S01]  /*1e10*/  LDCU UR58, c[0x0][0x3a8] ;  /* 0x00007500ff3a77ac */ /* 0x000ea20008000800 */
[----:B------:R-:W2:Y:S06]  /*1e20*/  LDCU UR56, c[0x0][0x3a8] ;  /* 0x00007500ff3877ac */ /* 0x000eac0008000800 */
[----:B0-----:R-:W0:Y:S01]  /*1e30*/  MUFU.RCP R4, R4 ;  /* 0x0000000400047308 */ /* 0x001e220000001000 */
[----:B------:R-:W2:Y:S01]  /*1e40*/  LDCU UR54, c[0x0][0x3a8] ;  /* 0x00007500ff3677ac */ /* 0x000ea20008000800 */
[----:B------:R-:W2:Y:S01]  /*1e50*/  LDCU UR52, c[0x0][0x3a8] ;  /* 0x00007500ff3477ac */ /* 0x000ea20008000800 */
[----:B-1----:R-:W-:Y:S01]  /*1e60*/  IMAD.MOV R14, RZ, RZ, -R15 ;  /* 0x000000ffff0e7224 */ /* 0x002fe200078e0a0f */
[----:B------:R-:W1:Y:S03]  /*1e70*/  LDCU UR50, c[0x0][0x3a8] ;  /* 0x00007500ff3277ac */ /* 0x000e660008000800 */
[----:B------:R-:W-:-:S02]  /*1e80*/  IMAD R23, R14, R16, RZ ;  /* 0x000000100e177224 */ /* 0x000fc400078e02ff */
[----:B------:R-:W-:Y:S01]  /*1e90*/  IMAD.MOV.U32 R14, RZ, RZ, RZ ;  /* 0x000000ffff0e7224 */ /* 0x000fe200078e00ff */
[----:B------:R-:W1:Y:S01]  /*1ea0*/  LDCU UR48, c[0x0][0x3a8] ;  /* 0x00007500ff3077ac */ /* 0x000e620008000800 */
[----:B0-----:R-:W-:Y:S01]  /*1eb0*/  VIADD R4, R4, 0xffffffe ;  /* 0x0ffffffe04047836 */ /* 0x001fe20000000000 */
[----:B------:R-:W0:Y:S01]  /*1ec0*/  LDCU UR46, c[0x0][0x3a8] ;  /* 0x00007500ff2e77ac */ /* 0x000e220008000800 */
[----:B------:R-:W-:Y:S02]  /*1ed0*/  IMAD.HI.U32 R23, R15, R23, R14 ;  /* 0x000000170f177227 */ /* 0x000fe400078e000e */
[----:B------:R2:W0:Y:S01]  /*1ee0*/  F2I.FTZ.U32.TRUNC.NTZ R15, R4 ;  /* 0x00000004000f7305 */ /* 0x000422000021f000 */
[----:B------:R-:W-:Y:S01]  /*1ef0*/  IABS R14, R27 ;  /* 0x0000001b000e7213 */ /* 0x000fe20000000000 */
[----:B------:R-:W1:Y:S02]  /*1f00*/  LDCU UR44, c[0x0][0x3a8] ;  /* 0x00007500ff2c77ac */ /* 0x000e640008000800 */
[----:B------:R-:W-:Y:S01]  /*1f10*/  IMAD.HI.U32 R19, R23, R18, RZ ;  /* 0x0000001217137227 */ /* 0x000fe200078e00ff */
[----:B------:R-:W1:Y:S01]  /*1f20*/  LDCU UR40, c[0x0][0x3a8] ;  /* 0x00007500ff2877ac */ /* 0x000e620008000800 */
[----:B--2---:R-:W-:-:S02]  /*1f30*/  IABS R4, R28 ;  /* 0x0000001c00047213 */ /* 0x004fc40000000000 */
[----:B------:R-:W-:Y:S01]  /*1f40*/  IMAD.HI.U32 R22, R23, R14, RZ ;  /* 0x0000000e17167227 */ /* 0x000fe200078e00ff */
[----:B------:R-:W2:Y:S03]  /*1f50*/  LDCU UR38, c[0x0][0x3a8] ;  /* 0x00007500ff2677ac */ /* 0x000ea60008000800 */
[----:B0-----:R-:W-:Y:S01]  /*1f60*/  IMAD.MOV R21, RZ, RZ, -R15 ;  /* 0x000000ffff157224 */ /* 0x001fe200078e0a0f */
[----:B------:R-:W0:Y:S01]  /*1f70*/  LDCU UR36, c[0x0][0x3a8] ;  /* 0x00007500ff2477ac */ /* 0x000e220008000800 */
        /* <DEDUP_REMOVED lines=46> */
[----:B----4-:R-:W-:-:S05]  /*2260*/  IABS R17, R3 ;  /* 0x0000000300117213 */ /* 0x010fca0000000000 */
[----:B------:R-:W-:-:S04]  /*2270*/  IMAD.HI.U32 R20, R23, R17, RZ ;  /* 0x0000001117147227 */ /* 0x000fc800078e00ff */
[----:B------:R-:W-:-:S04]  /*2280*/  IMAD.HI.U32 R23, R23, R4, RZ ;  /* 0x0000000417177227 */ /* 0x000fc800078e00ff */
[----:B------:R-:W-:-:S04]  /*2290*/  IMAD.MOV R23, RZ, RZ, -R23 ;  /* 0x000000ffff177224 */ /* 0x000fc800078e0a17 */
[----:B------:R-:W-:Y:S02]  /*22a0*/  IMAD R23, R16, R23, R4 ;  /* 0x0000001710177224 */ /* 0x000fe400078e0204 */
[----:B------:R-:W-:Y:S02]  /*22b0*/  IMAD R4, R21, R0, RZ ;  /* 0x0000000015047224 */ /* 0x000fe400078e02ff */
[----:B------:R-:W4:Y:S01]  /*22c0*/  LDL R21, [R1+0xc84] ;  /* 0x000c840001157983 */ /* 0x000f220000100800 */
[----:B------:R-:W-:-:S04]  /*22d0*/  IMAD.MOV R20, RZ, RZ, -R20 ;  /* 0x000000ffff147224 */ /* 0x000fc800078e0a14 */
[C---:B------:R-:W-:Y:S02]  /*22e0*/  IMAD R17, R16.reuse, R20, R17 ;  /* 0x0000001410117224 */ /* 0x040fe400078e0211 */
[----:B------:R-:W-:Y:S02]  /*22f0*/  IMAD.MOV R19, RZ, RZ, -R19 ;  /* 0x000000ffff137224 */ /* 0x000fe400078e0a13 */
[----:B------:R-:W-:Y:S01]  /*2300*/  IMAD.MOV R22, RZ, RZ, -R22 ;  /* 0x000000ffff167224 */ /* 0x000fe200078e0a16 */
[C---:B------:R-:W-:Y:S01]  /*2310*/  ISETP.GT.U32.AND P1, PT, R16.reuse, R17, PT ;  /* 0x000000111000720c */ /* 0x040fe20003f24070 */
[C---:B------:R-:W-:Y:S02]  /*2320*/  IMAD R18, R16.reuse, R19, R18 ;  /* 0x0000001310127224 */ /* 0x040fe400078e0212 */
[----:B------:R-:W-:-:S03]  /*2330*/  IMAD R22, R16, R22, R14 ;  /* 0x0000001610167224 */ /* 0x000fc600078e020e */
[C---:B------:R-:W-:Y:S02]  /*2340*/  ISETP.GT.U32.AND P0, PT, R16.reuse, R18, PT ;  /* 0x000000121000720c */ /* 0x040fe40003f04070 */
[C---:B------:R-:W-:Y:S02]  /*2350*/  ISETP.GT.U32.AND P2, PT, R16.reuse, R22, PT ;  /* 0x000000161000720c */ /* 0x040fe40003f44070 */
[----:B------:R-:W-:-:S03]  /*2360*/  ISETP.GT.U32.AND P3, PT, R16, R23, PT ;  /* 0x000000171000720c */ /* 0x000fc60003f64070 */
[----:B------:R-:W-:Y:S02]  /*2370*/  @!P1 IMAD.IADD R17, R17, 0x1, -R16 ;  /* 0x0000000111119824 */ /* 0x000fe400078e0a10 */
[----:B------:R-:W-:-:S03]  /*2380*/  IMAD.MOV.U32 R14, RZ, RZ, RZ ;  /* 0x000000ffff0e7224 */ /* 0x000fc600078e00ff */
[----:B------:R-:W-:Y:S01]  /*2390*/  ISETP.GT.U32.AND P1, PT, R16, R17, PT ;  /* 0x000000111000720c */ /* 0x000fe20003f24070 */
[----:B------:R-:W-:Y:S01]  /*23a0*/  @!P0 IMAD.IADD R18, R18, 0x1, -R16 ;  /* 0x0000000112128824 */ /* 0x000fe200078e0a10 */
[----:B------:R-:W-:Y:S01]  /*23b0*/  IABS R20, R6 ;  /* 0x0000000600147213 */ /* 0x000fe20000000000 */
[----:B------:R-:W-:-:S04]  /*23c0*/  IMAD.HI.U32 R4, R15, R4, R14 ;  /* 0x000000040f047227 */ /* 0x000fc800078e000e */
[--C-:B------:R-:W-:Y:S01]  /*23d0*/  @!P2 IMAD.IADD R22, R22, 0x1, -R16.reuse ;  /* 0x000000011616a824 */ /* 0x100fe200078e0a10 */
[----:B------:R-:W-:Y:S01]  /*23e0*/  IABS R19, R5 ;  /* 0x0000000500137213 */ /* 0x000fe20000000000 */
[----:B------:R-:W-:Y:S01]  /*23f0*/  @!P3 IMAD.IADD R23, R23, 0x1, -R16 ;  /* 0x000000011717b824 */ /* 0x000fe200078e0a10 */
[----:B------:R-:W-:Y:S01]  /*2400*/  ISETP.GT.U32.AND P0, PT, R16, R18, PT ;  /* 0x000000121000720c */ /* 0x000fe20003f04070 */
[----:B------:R-:W-:Y:S01]  /*2410*/  IMAD.HI.U32 R15, R4, R20, RZ ;  /* 0x00000014040f7227 */ /* 0x000fe200078e00ff */
[C---:B------:R-:W-:Y:S02]  /*2420*/  ISETP.GT.U32.AND P4, PT, R16.reuse, R22, PT ;  /* 0x000000161000720c */ /* 0x040fe40003f84070 */
[----:B------:R-:W-:Y:S01]  /*2430*/  ISETP.GT.U32.AND P5, PT, R16, R23, PT ;  /* 0x000000171000720c */ /* 0x000fe20003fa4070 */
[----:B------:R-:W-:Y:S01]  /*2440*/  IMAD.HI.U32 R14, R4, R19, RZ ;  /* 0x00000013040e7227 */ /* 0x000fe200078e00ff */
[----:B------:R-:W-:-:S03]  /*2450*/  ISETP.GE.AND P3, PT, R5, RZ, PT ;  /* 0x000000ff0500720c */ /* 0x000fc60003f66270 */
[----:B------:R-:W-:Y:S02]  /*2460*/  IMAD.MOV R15, RZ, RZ, -R15 ;  /* 0x000000ffff0f7224 */ /* 0x000fe400078e0a0f */
[----:B------:R-:W-:Y:S01]  /*2470*/  @!P1 IMAD.IADD R17, R17, 0x1, -R16 ;  /* 0x0000000111119824 */ /* 0x000fe200078e0a10 */
[----:B------:R-:W-:Y:S01]  /*2480*/  ISETP.GE.AND P1, PT, R3, RZ, PT ;  /* 0x000000ff0300720c */ /* 0x000fe20003f26270 */
[----:B------:R-:W-:Y:S02]  /*2490*/  IMAD.MOV R14, RZ, RZ, -R14 ;  /* 0x000000ffff0e7224 */ /* 0x000fe400078e0a0e */
[C---:B------:R-:W-:Y:S01]  /*24a0*/  IMAD R5, R0.reuse, R15, R20 ;  /* 0x0000000f00057224 */ /* 0x040fe200078e0214 */
[----:B------:R-:W-:Y:S01]  /*24b0*/  IABS R15, R7 ;  /* 0x00000007000f7213 */ /* 0x000fe20000000000 */
[----:B------:R-:W-:Y:S02]  /*24c0*/  IMAD R14, R0, R14, R19 ;  /* 0x0000000e000e7224 */ /* 0x000fe400078e0213 */
[--C-:B------:R-:W-:Y:S01]  /*24d0*/  @!P0 IMAD.IADD R18, R18, 0x1, -R16.reuse ;  /* 0x0000000112128824 */ /* 0x100fe200078e0a10 */
[----:B------:R-:W-:Y:S01]  /*24e0*/  ISETP.GE.AND P0, PT, R7, RZ, PT ;  /* 0x000000ff0700720c */ /* 0x000fe20003f06270 */
[----:B------:R-:W-:Y:S01]  /*24f0*/  @!P4 IMAD.IADD R22, R22, 0x1, -R16 ;  /* 0x000000011616c824 */ /* 0x000fe200078e0a10 */
[----:B------:R-:W-:-:S02]  /*2500*/  ISETP.GE.AND P4, PT, R8, RZ, PT ;  /* 0x000000ff0800720c */ /* 0x000fc40003f86270 */
[----:B------:R-:W-:Y:S01]  /*2510*/  IABS R7, R8 ;  /* 0x0000000800077213 */ /* 0x000fe20000000000 */
[----:B------:R-:W-:Y:S02]  /*2520*/  IMAD.MOV.U32 R8, RZ, RZ, R15 ;  /* 0x000000ffff087224 */ /* 0x000fe400078e000f */
[----:B------:R-:W-:Y:S01]  /*2530*/  @!P5 IMAD.IADD R23, R23, 0x1, -R16 ;  /* 0x000000011717d824 */ /* 0x000fe200078e0a10 */
[----:B------:R-:W-:Y:S01]  /*2540*/  ISETP.GE.AND P5, PT, R27, RZ, PT ;  /* 0x000000ff1b00720c */ /* 0x000fe20003fa6270 */
[----:B------:R-:W-:Y:S01]  /*2550*/  IMAD.HI.U32 R15, R4, R8, RZ ;  /* 0x00000008040f7227 */ /* 0x000fe200078e00ff */
[----:B------:R-:W-:-:S03]  /*2560*/  ISETP.GE.AND P2, PT, R6, RZ, PT ;  /* 0x000000ff0600720c */ /* 0x000fc60003f46270 */
[----:B------:R-:W-:Y:S01]  /*2570*/  @!P1 IMAD.MOV R17, RZ, RZ, -R17 ;  /* 0x000000ffff119224 */ /* 0x000fe200078e0a11 */
[----:B------:R-:W-:Y:S01]  /*2580*/  ISETP.GE.AND P1, PT, R28, RZ, PT ;  /* 0x000000ff1c00720c */ /* 0x000fe20003f26270 */
[----:B------:R-:W-:Y:S01]  /*2590*/  IMAD.MOV R15, RZ, RZ, -R15 ;  /* 0x000000ffff0f7224 */ /* 0x000fe200078e0a0f */
[----:B------:R-:W-:Y:S02]  /*25a0*/  IABS R6, R9 ;  /* 0x0000000900067213 */ /* 0x000fe40000000000 */
[----:B------:R-:W-:Y:S01]  /*25b0*/  IABS R27, R10 ;  /* 0x0000000a001b7213 */ /* 0x000fe20000000000 */
[----:B------:R-:W-:Y:S02]  /*25c0*/  IMAD R8, R0, R15, R8 ;  /* 0x0000000f00087224 */ /* 0x000fe400078e0208 */
[----:B------:R-:W-:-:S04]  /*25d0*/  IMAD.HI.U32 R16, R4, R6, RZ ;  /* 0x0000000604107227 */ /* 0x000fc800078e00ff */
[----:B------:R-:W-:-:S04]  /*25e0*/  IMAD.HI.U32 R15, R4, R27, RZ ;  /* 0x0000001b040f7227 */ /* 0x000fc800078e00ff */
[----:B------:R-:W-:Y:S01]  /*25f0*/  @!P5 IMAD.MOV R22, RZ, RZ, -R22 ;  /* 0x000000ffff16d224 */ /* 0x000fe200078e0a16 */
[----:B------:R-:W-:Y:S01]  /*2600*/  ISETP.NE.AND P5, PT, R2, RZ, PT ;  /* 0x000000ff0200720c */ /* 0x000fe20003fa5270 */
[----:B------:R-:W-:Y:S01]  /*2610*/  IMAD.MOV R16, RZ, RZ, -R16 ;  /* 0x000000ffff107224 */ /* 0x000fe200078e0a10 */
[----:B------:R-:W-:Y:S01]  /*2620*/  LOP3.LUT R2, RZ, R2, RZ, 0x33, !PT ;  /* 0x00000002ff027212 */ /* 0x000fe200078e33ff */
[----:B------:R-:W-:Y:S02]  /*2630*/  IMAD.MOV R15, RZ, RZ, -R15 ;  /* 0x000000ffff0f7224 */ /* 0x000fe400078e0a0f */
[----:B------:R-:W-:Y:S01]  /*2640*/  @!P1 IMAD.MOV R23, RZ, RZ, -R23 ;  /* 0x000000ffff179224 */ /* 0x000fe200078e0a17 */
[----:B------:R-:W-:Y:S01]  /*2650*/  SEL R3, R2, R22, !P5 ;  /* 0x0000001602037207 */ /* 0x000fe20006800000 */
[----:B------:R-:W-:Y:S01]  /*2660*/  IMAD.HI.U32 R19, R4, R7, RZ ;  /* 0x0000000704137227 */ /* 0x000fe200078e00ff */
[----:B------:R-:W-:-:S03]  /*2670*/  ISETP.GT.U32.AND P1, PT, R0, R5, PT ;  /* 0x000000050000720c */ /* 0x000fc60003f24070 */
[C---:B------:R-:W-:Y:S02]  /*2680*/  IMAD R6, R0.reuse, R16, R6 ;  /* 0x0000001000067224 */ /* 0x040fe400078e0206 */
[----:B------:R-:W-:Y:S01]  /*2690*/  IMAD R27, R0, R15, R27 ;  /* 0x0000000f001b7224 */ /* 0x000fe200078e021b */
[----:B------:R-:W-:Y:S01]  /*26a0*/  SEL R15, R2, R17, !P5 ;  /* 0x00000011020f7207 */ /* 0x000fe20006800000 */
[----:B------:R-:W-:-:S04]  /*26b0*/  IMAD.MOV R19, RZ, RZ, -R19 ;  /* 0x000000ffff137224 */ /* 0x000fc800078e0a13 */
[----:B------:R-:W-:Y:S02]  /*26c0*/  IMAD R7, R0, R19, R7 ;  /* 0x0000001300077224 */ /* 0x000fe400078e0207 */
[----:B------:R-:W-:-:S05]  /*26d0*/  @!P1 IMAD.IADD R5, R5, 0x1, -R0 ;  /* 0x0000000105059824 */ /* 0x000fca00078e0a00 */
[----:B------:R-:W-:Y:S02]  /*26e0*/  ISETP.GT.U32.AND P1, PT, R0, R5, PT ;  /* 0x000000050000720c */ /* 0x000fe40003f24070 */
[----:B------:R-:W-:-:S11]  /*26f0*/  IABS R28, R11 ;  /* 0x0000000b001c7213 */ /* 0x000fd60000000000 */
[----:B------:R-:W-:Y:S01]  /*2700*/  @!P1 IMAD.IADD R5, R5, 0x1, -R0 ;  /* 0x0000000105059824 */ /* 0x000fe200078e0a00 */
[----:B----4-:R-:W-:-:S13]  /*2710*/  ISETP.GE.AND P6, PT, R21, RZ, PT ;  /* 0x000000ff1500720c */ /* 0x010fda0003fc6270 */
[----:B------:R-:W-:Y:S01]  /*2720*/  @!P6 IMAD.MOV R18, RZ, RZ, -R18 ;  /* 0x000000ffff12e224 */ /* 0x000fe200078e0a12 */
[----:B------:R-:W-:-:S04]  /*2730*/  ISETP.GT.U32.AND P6, PT, R0, R14, PT ;  /* 0x0000000e0000720c */ /* 0x000fc80003fc4070 */
[----:B------:R-:W-:-:S09]  /*2740*/  SEL R16, R2, R18, !P5 ;  /* 0x0000001202107207 */ /* 0x000fd20006800000 */
[----:B------:R-:W-:Y:S01]  /*2750*/  @!P6 IMAD.IADD R14, R14, 0x1, -R0 ;  /* 0x000000010e0ee824 */ /* 0x000fe200078e0a00 */
[----:B------:R-:W-:-:S04]  /*2760*/  SEL R2, R2, R23, !P5 ;  /* 0x0000001702027207 */ /* 0x000fc80006800000 */
[C---:B------:R-:W-:Y:S02]  /*2770*/  ISETP.GT.U32.AND P6, PT, R0.reuse, R14, PT ;  /* 0x0000000e0000720c */ /* 0x040fe40003fc4070 */
[----:B------:R-:W-:-:S11]  /*2780*/  ISETP.GT.U32.AND P5, PT, R0, R8, PT ;  /* 0x000000080000720c */ /* 0x000fd60003fa4070 */
[--C-:B------:R-:W-:Y:S01]  /*2790*/  @!P6 IMAD.IADD R14, R14, 0x1, -R0.reuse ;  /* 0x000000010e0ee824 */ /* 0x100fe200078e0a00 */
[----:B------:R-:W-:Y:S01]  /*27a0*/  ISETP.GT.U32.AND P6, PT, R0, R7, PT ;  /* 0x000000070000720c */ /* 0x000fe20003fc4070 */
[--C-:B------:R-:W-:Y:S01]  /*27b0*/  @!P5 IMAD.IADD R8, R8, 0x1, -R0.reuse ;  /* 0x000000010808d824 */ /* 0x100fe200078e0a00 */
[----:B------:R-:W-:Y:S04]  /*27c0*/  STL [R1+0x11c], R16 ;  /* 0x00011c1001007387 */ /* 0x000fe80000100800 */
[----:B------:R-:W-:Y:S01]  /*27d0*/  ISETP.GT.U32.AND P5, PT, R0, R8, PT ;  /* 0x000000080000720c */ /* 0x000fe20003fa4070 */
[----:B------:R-:W-:Y:S04]  /*27e0*/  STL [R1+0x118], R15 ;  /* 0x0001180f01007387 */ /* 0x000fe80000100800 */
[----:B------:R4:W-:Y:S02]  /*27f0*/  STL [R1+0x114], R3 ;  /* 0x0001140301007387 */ /* 0x0009e40000100800 */
[----:B------:R-:W-:-:S05]  /*2800*/  @!P6 IMAD.IADD R7, R7, 0x1, -R0 ;  /* 0x000000010707e824 */ /* 0x000fca00078e0a00 */
[----:B------:R-:W-:Y:S01]  /*2810*/  ISETP.GT.U32.AND P6, PT, R0, R7, PT ;  /* 0x000000070000720c */ /* 0x000fe20003fc4070 */
[----:B----4-:R-:W-:Y:S02]  /*2820*/  IMAD.MOV.U32 R3, RZ, RZ, R14 ;  /* 0x000000ffff037224 */ /* 0x010fe400078e000e */
[----:B------:R-:W-:Y:S02]  /*2830*/  @!P5 IMAD.IADD R8, R8, 0x1, -R0 ;  /* 0x000000010808d824 */ /* 0x000fe400078e0a00 */
[----:B------:R-:W-:Y:S01]  /*2840*/  @!P3 IMAD.MOV R3, RZ, RZ, -R3 ;  /* 0x000000ffff03b224 */ /* 0x000fe200078e0a03 */
[----:B------:R-:W-:Y:S01]  /*2850*/  STL [R1+0x110], R2 ;  /* 0x0001100201007387 */ /* 0x000fe20000100800 */
[----:B------:R-:W-:-:S03]  /*2860*/  IMAD.MOV.U32 R18, RZ, RZ, R5 ;  /* 0x000000ffff127224 */ /* 0x000fc600078e0005 */
[----:B------:R4:W-:Y:S01]  /*2870*/  STL [R1+0x20], R3 ;  /* 0x0000200301007387 */ /* 0x0009e20000100800 */
[----:B------:R-:W-:-:S04]  /*2880*/  IMAD.HI.U32 R15, R4, R28, RZ ;  /* 0x0000001c040f7227 */ /* 0x000fc800078e00ff */
[----:B------:R-:W-:Y:S02]  /*2890*/  @!P2 IMAD.MOV R18, RZ, RZ, -R18 ;  /* 0x000000ffff12a224 */ /* 0x000fe400078e0a12 */
[----:B----4-:R-:W-:Y:S02]  /*28a0*/  IMAD.MOV.U32 R3, RZ, RZ, R8 ;  /* 0x000000ffff037224 */ /* 0x010fe400078e0008 */
[----:B------:R-:W-:Y:S02]  /*28b0*/  @!P6 IMAD.IADD R7, R7, 0x1, -R0 ;  /* 0x000000010707e824 */ /* 0x000fe400078e0a00 */
[----:B------:R-:W-:Y:S01]  /*28c0*/  @!P0 IMAD.MOV R3, RZ, RZ, -R3 ;  /* 0x000000ffff038224 */ /* 0x000fe200078e0a03 */
[----:B------:R-:W-:Y:S01]  /*28d0*/  STL [R1+0x18], R18 ;  /* 0x0000181201007387 */ /* 0x000fe20000100800 */
[----:B------:R-:W-:-:S03]  /*28e0*/  IMAD.MOV R15, RZ, RZ, -R15 ;  /* 0x000000ffff0f7224 */ /* 0x000fc600078e0a0f */
[----:B------:R4:W-:Y:S01]  /*28f0*/  STL [R1+0x10], R3 ;  /* 0x0000100301007387 */ /* 0x0009e20000100800 */
[C---:B------:R-:W-:Y:S01]  /*2900*/  IMAD R28, R0.reuse, R15, R28 ;  /* 0x0000000f001c7224 */ /* 0x040fe200078e021c */
[C---:B------:R-:W-:Y:S02]  /*2910*/  ISETP.GT.U32.AND P3, PT, R0.reuse, R6, PT ;  /* 0x000000060000720c */ /* 0x040fe40003f64070 */
[----:B------:R-:W2:Y:S01]  /*2920*/  LDL.LU R23, [R1] ;  /* 0x0000000001177983 */ /* 0x000ea20000300800 */
[----:B----4-:R-:W-:Y:S01]  /*2930*/  IMAD.MOV.U32 R3, RZ, RZ, R7 ;  /* 0x000000ffff037224 */ /* 0x010fe200078e0007 */
[----:B------:R-:W-:Y:S02]  /*2940*/  ISETP.GT.U32.AND P5, PT, R0, R28, PT ;  /* 0x0000001c0000720c */ /* 0x000fe40003fa4070 */
[----:B------:R-:W4:Y:S01]  /*2950*/  LDL.LU R19, [R1+0x4] ;  /* 0x0000040001137983 */ /* 0x000f220000300800 */
[----:B------:R-:W-:-:S05]  /*2960*/  @!P4 IMAD.MOV R3, RZ, RZ, -R3 ;  /* 0x000000ffff03c224 */ /* 0x000fca00078e0a03 */
[----:B------:R0:W-:Y:S04]  /*2970*/  STL [R1+0xc], R3 ;  /* 0x00000c0301007387 */ /* 0x0001e80000100800 */
[----:B------:R-:W2:Y:S01]  /*2980*/  LDL.LU R20, [R1+0x14] ;  /* 0x0000140001147983 */ /* 0x000ea20000300800 */
[--C-:B------:R-:W-:Y:S02]  /*2990*/  @!P3 IMAD.IADD R6, R6, 0x1, -R0.reuse ;  /* 0x000000010606b824 */ /* 0x100fe400078e0a00 */
[----:B------:R-:W-:-:S03]  /*29a0*/  @!P5 IMAD.IADD R28, R28, 0x1, -R0 ;  /* 0x000000011c1cd824 */ /* 0x000fc600078e0a00 */
[----:B------:R-:W-:Y:S02]  /*29b0*/  ISETP.GT.U32.AND P5, PT, R0, R6, PT ;  /* 0x000000060000720c */ /* 0x000fe40003fa4070 */
[----:B------:R-:W-:-:S11]  /*29c0*/  ISETP.GE.AND P3, PT, R9, RZ, PT ;  /* 0x000000ff0900720c */ /* 0x000fd60003f66270 */
[----:B------:R-:W-:-:S04]  /*29d0*/  @!P5 IMAD.IADD R6, R6, 0x1, -R0 ;  /* 0x000000010606d824 */ /* 0x000fc800078e0a00 */
[----:B0-----:R-:W-:-:S04]  /*29e0*/  IMAD.MOV.U32 R3, RZ, RZ, R6 ;  /* 0x000000ffff037224 */ /* 0x001fc800078e0006 */
[----:B------:R-:W-:-:S05]  /*29f0*/  @!P3 IMAD.MOV R3, RZ, RZ, -R3 ;  /* 0x000000ffff03b224 */ /* 0x000fca00078e0a03 */
[----:B------:R0:W-:Y:S04]  /*2a00*/  STL [R1+0x8], R3 ;  /* 0x0000080301007387 */ /* 0x0001e80000100800 */
[----:B0-----:R-:W3:Y:S01]  /*2a10*/  LDL.LU R3, [R1+0x1c] ;  /* 0x00001c0001037983 */ /* 0x001ee20000300800 */
[----:B------:R-:W-:Y:S02]  /*2a20*/  IABS R21, R12 ;  /* 0x0000000c00157213 */ /* 0x000fe40000000000 */
[----:B------:R-:W-:Y:S01]  /*2a30*/  ISETP.GT.U32.AND P1, PT, R0, R27, PT ;  /* 0x0000001b0000720c */ /* 0x000fe20003f24070 */
[----:B------:R-:W4:Y:S02]  /*2a40*/  LDL.LU R22, [R1+0x24] ;  /* 0x0000240001167983 */ /* 0x000f240000300800 */
[----:B------:R-:W-:Y:S01]  /*2a50*/  IMAD.HI.U32 R16, R4, R21, RZ ;  /* 0x0000001504107227 */ /* 0x000fe200078e00ff */
[----:B------:R-:W-:Y:S01]  /*2a60*/  IABS R2, R13 ;  /* 0x0000000d00027213 */ /* 0x000fe20000000000 */
[----:B------:R-:W4:Y:S02]  /*2a70*/  LDL.LU R18, [R1+0x28] ;  /* 0x0000280001127983 */ /* 0x000f240000300800 */
[----:B------:R-:W-:-:S04]  /*2a80*/  IMAD.MOV R16, RZ, RZ, -R16 ;  /* 0x000000ffff107224 */ /* 0x000fc800078e0a10 */
[----:B------:R-:W-:-:S05]  /*2a90*/  IMAD R21, R0, R16, R21 ;  /* 0x0000001000157224 */ /* 0x000fca00078e0215 */
[----:B------:R-:W-:Y:S01]  /*2aa0*/  ISETP.GT.U32.AND P6, PT, R0, R21, PT ;  /* 0x000000150000720c */ /* 0x000fe20003fc4070 */
[----:B------:R-:W-:Y:S01]  /*2ab0*/  IMAD.HI.U32 R14, R4, R2, RZ ;  /* 0x00000002040e7227 */ /* 0x000fe200078e00ff */
[----:B------:R-:W-:-:S03]  /*2ac0*/  ISETP.GT.U32.AND P2, PT, R0, R28, PT ;  /* 0x0000001c0000720c */ /* 0x000fc60003f44070 */
[----:B------:R-:W-:Y:S02]  /*2ad0*/  IMAD.MOV R14, RZ, RZ, -R14 ;  /* 0x000000ffff0e7224 */ /* 0x000fe400078e0a0e */
[----:B------:R-:W-:Y:S01]  /*2ae0*/  @!P1 IMAD.IADD R27, R27, 0x1, -R0 ;  /* 0x000000011b1b9824 */ /* 0x000fe200078e0a00 */
[----:B------:R-:W-:Y:S01]  /*2af0*/  ISETP.GE.AND P1, PT, R10, RZ, PT ;  /* 0x000000ff0a00720c */ /* 0x000fe20003f26270 */
[C---:B------:R-:W-:Y:S01]  /*2b00*/  IMAD R10, R0.reuse, R14, R2 ;  /* 0x0000000e000a7224 */ /* 0x040fe200078e0202 */
[----:B------:R-:W-:Y:S02]  /*2b10*/  IABS R17, R24 ;  /* 0x0000001800117213 */ /* 0x000fe40000000000 */
[----:B------:R-:W-:Y:S01]  /*2b20*/  IABS R2, R25 ;  /* 0x0000001900027213 */ /* 0x000fe20000000000 */
[----:B------:R-:W-:Y:S01]  /*2b30*/  @!P6 IMAD.IADD R21, R21, 0x1, -R0 ;  /* 0x000000011515e824 */ /* 0x000fe200078e0a00 */
[----:B------:R-:W-:Y:S01]  /*2b40*/  ISETP.GT.U32.AND P6, PT, R0, R27, PT ;  /* 0x0000001b0000720c */ /* 0x000fe20003fc4070 */
[----:B------:R-:W-:-:S04]  /*2b50*/  IMAD.HI.U32 R15, R4, R17, RZ ;  /* 0x00000011040f7227 */ /* 0x000fc800078e00ff */
[----:B------:R-:W-:-:S04]  /*2b60*/  IMAD.HI.U32 R7, R4, R2, RZ ;  /* 0x0000000204077227 */ /* 0x000fc800078e00ff */
[----:B------:R-:W-:Y:S02]  /*2b70*/  IMAD.MOV R15, RZ, RZ, -R15 ;  /* 0x000000ffff0f7224 */ /* 0x000fe400078e0a0f */
[----:B------:R-:W-:Y:S02]  /*2b80*/  IMAD.MOV R7, RZ, RZ, -R7 ;  /* 0x000000ffff077224 */ /* 0x000fe400078e0a07 */
[--C-:B------:R-:W-:Y:S01]  /*2b90*/  @!P2 IMAD.IADD R28, R28, 0x1, -R0.reuse ;  /* 0x000000011c1ca824 */ /* 0x100fe200078e0a00 */
[----:B------:R-:W-:Y:S01]  /*2ba0*/  ISETP.GE.AND P2, PT, R12, RZ, PT ;  /* 0x000000ff0c00720c */ /* 0x000fe20003f46270 */
[C---:B------:R-:W-:Y:S02]  /*2bb0*/  IMAD R17, R0.reuse, R15, R17 ;  /* 0x0000000f00117224 */ /* 0x040fe400078e0211 */
[----:B------:R-:W-:Y:S02]  /*2bc0*/  @!P6 IMAD.IADD R27, R27, 0x1, -R0 ;  /* 0x000000011b1be824 */ /* 0x000fe400078e0a00 */
[C---:B------:R-:W-:Y:S01]  /*2bd0*/  IMAD R12, R0.reuse, R7, R2 ;  /* 0x00000007000c7224 */ /* 0x040fe200078e0202 */
[C---:B------:R-:W-:Y:S01]  /*2be0*/  ISETP.GT.U32.AND P4, PT, R0.reuse, R10, PT ;  /* 0x0000000a0000720c */ /* 0x040fe20003f84070 */
[----:B------:R-:W-:Y:S01]  /*2bf0*/  @!P1 IMAD.MOV R27, RZ, RZ, -R27 ;  /* 0x000000ffff1b9224 */ /* 0x000fe200078e0a1b */
[----:B------:R-:W-:-:S02]  /*2c00*/  ISETP.GT.U32.AND P6, PT, R0, R17, PT ;  /* 0x000000110000720c */ /* 0x000fc40003fc4070 */
[C---:B------:R-:W-:Y:S02]  /*2c10*/  ISETP.GT.U32.AND P1, PT, R0.reuse, R12, PT ;  /* 0x0000000c0000720c */ /* 0x040fe40003f24070 */
[----:B------:R-:W-:Y:S02]  /*2c20*/  ISETP.GT.U32.AND P0, PT, R0, R21, PT ;  /* 0x000000150000720c */ /* 0x000fe40003f04070 */
[----:B------:R-:W-:-:S05]  /*2c30*/  ISETP.GE.AND P5, PT, R11, RZ, PT ;  /* 0x000000ff0b00720c */ /* 0x000fca0003fa6270 */
[--C-:B------:R-:W-:Y:S02]  /*2c40*/  @!P4 IMAD.IADD R10, R10, 0x1, -R0.reuse ;  /* 0x000000010a0ac824 */ /* 0x100fe400078e0a00 */
[--C-:B------:R-:W-:Y:S02]  /*2c50*/  @!P6 IMAD.IADD R17, R17, 0x1, -R0.reuse ;  /* 0x000000011111e824 */ /* 0x100fe400078e0a00 */
[--C-:B------:R-:W-:Y:S01]  /*2c60*/  @!P1 IMAD.IADD R12, R12, 0x1, -R0.reuse ;  /* 0x000000010c0c9824 */ /* 0x100fe200078e0a00 */
[C---:B------:R-:W-:Y:S02]  /*2c70*/  ISETP.GT.U32.AND P6, PT, R0.reuse, R10, PT ;  /* 0x0000000a0000720c */ /* 0x040fe40003fc4070 */
[C---:B------:R-:W-:Y:S01]  /*2c80*/  ISETP.GT.U32.AND P3, PT, R0.reuse, R17, PT ;  /* 0x000000110000720c */ /* 0x040fe20003f64070 */
[----:B------:R-:W-:Y:S01]  /*2c90*/  @!P0 IMAD.IADD R21, R21, 0x1, -R0 ;  /* 0x0000000115158824 */ /* 0x000fe200078e0a00 */
[----:B------:R-:W-:Y:S01]  /*2ca0*/  ISETP.GT.U32.AND P1, PT, R0, R12, PT ;  /* 0x0000000c0000720c */ /* 0x000fe20003f24070 */
[----:B------:R-:W-:Y:S01]  /*2cb0*/  @!P5 IMAD.MOV R28, RZ, RZ, -R28 ;  /* 0x000000ffff1cd224 */ /* 0x000fe200078e0a1c */
[----:B------:R-:W-:-:S02]  /*2cc0*/  ISETP.GE.AND P0, PT, R13, RZ, PT ;  /* 0x000000ff0d00720c */ /* 0x000fc40003f06270 */
[----:B------:R-:W-:Y:S02]  /*2cd0*/  IABS R9, R26 ;  /* 0x0000001a00097213 */ /* 0x000fe40000000000 */
[----:B------:R-:W-:Y:S02]  /*2ce0*/  ISETP.GE.AND P4, PT, R24, RZ, PT ;  /* 0x000000ff1800720c */ /* 0x000fe40003f86270 */
[----:B------:R-:W-:Y:S01]  /*2cf0*/  ISETP.GE.AND P5, PT, R25, RZ, PT ;  /* 0x000000ff1900720c */ /* 0x000fe20003fa6270 */
[----:B------:R-:W-:-:S04]  /*2d00*/  IMAD.HI.U32 R5, R4, R9, RZ ;  /* 0x0000000904057227 */ /* 0x000fc800078e00ff */
[--C-:B------:R-:W-:Y:S02]  /*2d10*/  @!P6 IMAD.IADD R10, R10, 0x1, -R0.reuse ;  /* 0x000000010a0ae824 */ /* 0x100fe400078e0a00 */
[----:B------:R-:W-:Y:S02]  /*2d20*/  IMAD.MOV R5, RZ, RZ, -R5 ;  /* 0x000000ffff057224 */ /* 0x000fe400078e0a05 */
[--C-:B------:R-:W-:Y:S02]  /*2d30*/  @!P3 IMAD.IADD R17, R17, 0x1, -R0.reuse ;  /* 0x000000011111b824 */ /* 0x100fe400078e0a00 */
[----:B------:R-:W-:Y:S02]  /*2d40*/  @!P1 IMAD.IADD R12, R12, 0x1, -R0 ;  /* 0x000000010c0c9824 */ /* 0x000fe400078e0a00 */
[----:B------:R-:W-:Y:S02]  /*2d50*/  @!P2 IMAD.MOV R21, RZ, RZ, -R21 ;  /* 0x000000ffff15a224 */ /* 0x000fe400078e0a15 */
[----:B------:R-:W-:Y:S01]  /*2d60*/  @!P0 IMAD.MOV R10, RZ, RZ, -R10 ;  /* 0x000000ffff0a8224 */ /* 0x000fe200078e0a0a */
[----:B------:R-:W-:Y:S01]  /*2d70*/  STL [R1+0x23dc], R27 ;  /* 0x0023dc1b01007387 */ /* 0x000fe20000100800 */
[----:B------:R-:W-:-:S02]  /*2d80*/  IMAD R14, R0, R5, R9 ;  /* 0x00000005000e7224 */ /* 0x000fc400078e0209 */
[----:B------:R-:W-:Y:S01]  /*2d90*/  @!P4 IMAD.MOV R17, RZ, RZ, -R17 ;  /* 0x000000ffff11c224 */ /* 0x000fe200078e0a11 */
[----:B------:R-:W-:Y:S01]  /*2da0*/  STL [R1+0x23e0], R28 ;  /* 0x0023e01c01007387 */ /* 0x000fe20000100800 */
[----:B------:R-:W-:Y:S01]  /*2db0*/  @!P5 IMAD.MOV R12, RZ, RZ, -R12 ;  /* 0x000000ffff0cd224 */ /* 0x000fe200078e0a0c */
[----:B------:R-:W-:Y:S02]  /*2dc0*/  ISETP.GT.U32.AND P2, PT, R0, R14, PT ;  /* 0x0000000e0000720c */ /* 0x000fe40003f44070 */
[----:B------:R0:W-:Y:S04]  /*2dd0*/  STL [R1+0x23e8], R21 ;  /* 0x0023e81501007387 */ /* 0x0001e80000100800 */
[----:B------:R0:W-:Y:S04]  /*2de0*/  STL [R1+0x23ec], R10 ;  /* 0x0023ec0a01007387 */ /* 0x0001e80000100800 */
[----:B------:R-:W-:Y:S04]  /*2df0*/  STL [R1+0x23f0], R17 ;  /* 0x0023f01101007387 */ /* 0x000fe80000100800 */
[----:B------:R-:W-:Y:S04]  /*2e00*/  STL [R1+0x23f4], R12 ;  /* 0x0023f40c01007387 */ /* 0x000fe80000100800 */
[----:B0-----:R-:W5:Y:S01]  /*2e10*/  LDL.LU R21, [R1+0x2c] ;  /* 0x00002c0001157983 */ /* 0x001f620000300800 */
[----:B------:R-:W-:-:S03]  /*2e20*/  @!P2 IMAD.IADD R14, R14, 0x1, -R0 ;  /* 0x000000010e0ea824 */ /* 0x000fc600078e0a00 */
[----:B------:R-:W5:Y:S01]  /*2e30*/  LDL.LU R25, [R1+0x30] ;  /* 0x0000300001197983 */ /* 0x000f620000300800 */
[----:B------:R-:W-:Y:S02]  /*2e40*/  IABS R15, R29 ;  /* 0x0000001d000f7213 */ /* 0x000fe40000000000 */
[----:B------:R-:W-:Y:S01]  /*2e50*/  ISETP.GT.U32.AND P2, PT, R0, R14, PT ;  /* 0x0000000e0000720c */ /* 0x000fe20003f44070 */
[----:B------:R-:W5:Y:S02]  /*2e60*/  LDL.LU R27, [R1+0x34] ;  /* 0x00003400011b7983 */ /* 0x000f640000300800 */
[----:B------:R-:W-:-:S04]  /*2e70*/  IMAD.HI.U32 R2, R4, R15, RZ ;  /* 0x0000000f04027227 */ /* 0x000fc800078e00ff */
[----:B------:R-:W-:-:S04]  /*2e80*/  IMAD.MOV R2, RZ, RZ, -R2 ;  /* 0x000000ffff027224 */ /* 0x000fc800078e0a02 */
[----:B------:R-:W-:Y:S02]  /*2e90*/  IMAD R15, R0, R2, R15 ;  /* 0x00000002000f7224 */ /* 0x000fe400078e020f */
[----:B------:R-:W-:-:S03]  /*2ea0*/  @!P2 IMAD.IADD R14, R14, 0x1, -R0 ;  /* 0x000000010e0ea824 */ /* 0x000fc600078e0a00 */
[----:B------:R-:W-:Y:S02]  /*2eb0*/  ISETP.GT.U32.AND P1, PT, R0, R15, PT ;  /* 0x0000000f0000720c */ /* 0x000fe40003f24070 */
[----:B------:R-:W-:-:S11]  /*2ec0*/  ISETP.GE.AND P6, PT, R26, RZ, PT ;  /* 0x000000ff1a00720c */ /* 0x000fd60003fc6270 */
[----:B------:R-:W-:-:S05]  /*2ed0*/  @!P1 IMAD.IADD R15, R15, 0x1, -R0 ;  /* 0x000000010f0f9824 */ /* 0x000fca00078e0a00 */
[----:B------:R-:W-:Y:S01]  /*2ee0*/  ISETP.GT.U32.AND P1, PT, R0, R15, PT ;  /* 0x0000000f0000720c */ /* 0x000fe20003f24070 */
[----:B------:R-:W-:-:S12]  /*2ef0*/  @!P6 IMAD.MOV R14, RZ, RZ, -R14 ;  /* 0x000000ffff0ee224 */ /* 0x000fd800078e0a0e */
[----:B------:R-:W-:Y:S01]  /*2f00*/  @!P1 IMAD.IADD R15, R15, 0x1, -R0 ;  /* 0x000000010f0f9824 */ /* 0x000fe200078e0a00 */
[----:B--2---:R-:W-:Y:S02]  /*2f10*/  ISETP.GE.AND P2, PT, R20, RZ, PT ;  /* 0x000000ff1400720c */ /* 0x004fe40003f46270 */
[----:B------:R-:W-:Y:S02]  /*2f20*/  IABS R8, R20 ;  /* 0x0000001400087213 */ /* 0x000fe40000000000 */
[----:B------:R-:W2:Y:S04]  /*2f30*/  LDL.LU R20, [R1+0x38] ;  /* 0x0000380001147983 */ /* 0x000ea80000300800 */
[----:B------:R-:W-:Y:S04]  /*2f40*/  STL [R1+0x23f8], R14 ;  /* 0x0023f80e01007387 */ /* 0x000fe80000100800 */
[----:B------:R-:W2:Y:S01]  /*2f50*/  LDL.LU R28, [R1+0x3c] ;  /* 0x00003c00011c7983 */ /* 0x000ea20000300800 */
[----:B---3--:R-:W-:-:S02]  /*2f60*/  IABS R9, R3 ;  /* 0x0000000300097213 */ /* 0x008fc40000000000 */
[----:B------:R-:W-:Y:S02]  /*2f70*/  ISETP.GE.AND P1, PT, R3, RZ, PT ;  /* 0x000000ff0300720c */ /* 0x000fe40003f26270 */
[----:B------:R-:W3:Y:S01]  /*2f80*/  LDL.LU R3, [R1+0x40] ;  /* 0x0000400001037983 */ /* 0x000ee20000300800 */
[----:B------:R-:W-:-:S05]  /*2f90*/  IABS R5, R23 ;  /* 0x0000001700057213 */ /* 0x000fca0000000000 */
[----:B------:R-:W-:-:S04]  /*2fa0*/  IMAD.HI.U32 R6, R4, R5, RZ ;  /* 0x0000000504067227 */ /* 0x000fc800078e00ff */
[----:B------:R-:W-:-:S04]  /*2fb0*/  IMAD.MOV R6, RZ, RZ, -R6 ;  /* 0x000000ffff067224 */ /* 0x000fc800078e0a06 */
[----:B------:R-:W-:-:S05]  /*2fc0*/  IMAD R5, R0, R6, R5 ;  /* 0x0000000600057224 */ /* 0x000fca00078e0205 */
[----:B------:R-:W-:Y:S02]  /*2fd0*/  ISETP.GT.U32.AND P5, PT, R0, R5, PT ;  /* 0x000000050000720c */ /* 0x000fe40003fa4070 */
[----:B----4-:R-:W-:-:S05]  /*2fe0*/  IABS R16, R19 ;  /* 0x0000001300107213 */ /* 0x010fca0000000000 */
[----:B------:R-:W-:-:S06]  /*2ff0*/  IMAD.HI.U32 R2, R4, R16, RZ ;  /* 0x0000001004027227 */ /* 0x000fcc00078e00ff */
[----:B------:R-:W-:Y:S02]  /*3000*/  @!P5 IMAD.IADD R5, R5, 0x1, -R0 ;  /* 0x000000010505d824 */ /* 0x000fe400078e0a00 */
[----:B------:R-:W-:Y:S02]  /*3010*/  IMAD.MOV R2, RZ, RZ, -R2 ;  /* 0x000000ffff027224 */ /* 0x000fe400078e0a02 */
[----:B------:R-:W-:Y:S01]  /*3020*/  IMAD.HI.U32 R13, R4, R8, RZ ;  /* 0x00000008040d7227 */ /* 0x000fe200078e00ff */
[----:B------:R-:W-:-:S03]  /*3030*/  ISETP.GT.U32.AND P5, PT, R0, R5, PT ;  /* 0x000000050000720c */ /* 0x000fc60003fa4070 */
[----:B------:R-:W-:Y:S02]  /*3040*/  IMAD R16, R0, R2, R16 ;  /* 0x0000000200107224 */ /* 0x000fe400078e0210 */
[----:B------:R-:W-:Y:S02]  /*3050*/  IMAD.MOV R13, RZ, RZ, -R13 ;  /* 0x000000ffff0d7224 */ /* 0x000fe400078e0a0d */
[----:B------:R-:W-:Y:S01]  /*3060*/  IMAD.HI.U32 R11, R4, R9, RZ ;  /* 0x00000009040b7227 */ /* 0x000fe200078e00ff */
[----:B------:R-:W-:-:S03]  /*3070*/  ISETP.GT.U32.AND P6, PT, R0, R16, PT ;  /* 0x000000100000720c */ /* 0x000fc60003fc4070 */
[C---:B------:R-:W-:Y:S02]  /*3080*/  IMAD R8, R0.reuse, R13, R8 ;  /* 0x0000000d00087224 */ /* 0x040fe400078e0208 */
[----:B------:R-:W-:Y:S02]  /*3090*/  IMAD.MOV R11, RZ, RZ, -R11 ;  /* 0x000000ffff0b7224 */ /* 0x000fe400078e0a0b */
[--C-:B------:R-:W-:Y:S01]  /*30a0*/  @!P5 IMAD.IADD R5, R5, 0x1, -R0.reuse ;  /* 0x000000010505d824 */ /* 0x100fe200078e0a00 */
[C---:B------:R-:W-:Y:S01]  /*30b0*/  ISETP.GT.U32.AND P5, PT, R0.reuse, R8, PT ;  /* 0x000000080000720c */ /* 0x040fe20003fa4070 */
[----:B------:R-:W-:Y:S01]  /*30c0*/  IMAD R9, R0, R11, R9 ;  /* 0x0000000b00097224 */ /* 0x000fe200078e0209 */
[----:B------:R-:W-:Y:S02]  /*30d0*/  ISETP.GE.AND P3, PT, R29, RZ, PT ;  /* 0x000000ff1d00720c */ /* 0x000fe40003f66270 */
[----:B------:R-:W-:Y:S01]  /*30e0*/  IABS R2, R22 ;  /* 0x0000001600027213 */ /* 0x000fe20000000000 */
[----:B------:R-:W-:Y:S01]  /*30f0*/  @!P6 IMAD.IADD R16, R16, 0x1, -R0 ;  /* 0x000000011010e824 */ /* 0x000fe200078e0a00 */
[----:B------:R-:W-:-:S02]  /*3100*/  ISETP.GT.U32.AND P6, PT, R0, R9, PT ;  /* 0x000000090000720c */ /* 0x000fc40003fc4070 */
[----:B------:R-:W-:Y:S01]  /*3110*/  ISETP.GE.AND P0, PT, R23, RZ, PT ;  /* 0x000000ff1700720c */ /* 0x000fe20003f06270 */
[----:B------:R-:W-:-:S04]  /*3120*/  IMAD.HI.U32 R7, R4, R2, RZ ;  /* 0x0000000204077227 */ /* 0x000fc800078e00ff */
[----:B------:R-:W-:Y:S01]  /*3130*/  @!P5 IMAD.IADD R8, R8, 0x1, -R0 ;  /* 0x000000010808d824 */ /* 0x000fe200078e0a00 */
[----:B------:R-:W-:Y:S01]  /*3140*/  ISETP.GE.AND P4, PT, R19, RZ, PT ;  /* 0x000000ff1300720c */ /* 0x000fe20003f86270 */
[----:B------:R-:W-:Y:S01]  /*3150*/  IMAD.MOV R7, RZ, RZ, -R7 ;  /* 0x000000ffff077224 */ /* 0x000fe200078e0a07 */
[----:B------:R-:W-:Y:S01]  /*3160*/  IABS R19, R18 ;  /* 0x0000001200137213 */ /* 0x000fe20000000000 */
[----:B------:R-:W-:Y:S01]  /*3170*/  @!P3 IMAD.MOV R15, RZ, RZ, -R15 ;  /* 0x000000ffff0fb224 */ /* 0x000fe200078e0a0f */
[C---:B------:R-:W-:Y:S01]  /*3180*/  ISETP.GT.U32.AND P3, PT, R0.reuse, R8, PT ;  /* 0x000000080000720c */ /* 0x040fe20003f64070 */
[C---:B------:R-:W-:Y:S01]  /*3190*/  IMAD R2, R0.reuse, R7, R2 ;  /* 0x0000000700027224 */ /* 0x040fe200078e0202 */
[----:B------:R-:W-:Y:S01]  /*31a0*/  ISETP.GT.U32.AND P5, PT, R0, R16, PT ;  /* 0x000000100000720c */ /* 0x000fe20003fa4070 */
[----:B------:R-:W-:Y:S02]  /*31b0*/  @!P6 IMAD.IADD R9, R9, 0x1, -R0 ;  /* 0x000000010909e824 */ /* 0x000fe400078e0a00 */
[----:B------:R-:W-:-:S04]  /*31c0*/  IMAD.HI.U32 R6, R4, R19, RZ ;  /* 0x0000001304067227 */ /* 0x000fc800078e00ff */
[----:B------:R-:W-:Y:S01]  /*31d0*/  IMAD.MOV.U32 R10, RZ, RZ, R5 ;  /* 0x000000ffff0a7224 */ /* 0x000fe200078e0005 */
[C---:B------:R-:W-:Y:S01]  /*31e0*/  ISETP.GT.U32.AND P6, PT, R0.reuse, R9, PT ;  /* 0x000000090000720c */ /* 0x040fe20003fc4070 */
[----:B------:R-:W-:Y:S02]  /*31f0*/  IMAD.MOV R6, RZ, RZ, -R6 ;  /* 0x000000ffff067224 */ /* 0x000fe400078e0a06 */
[----:B------:R-:W-:Y:S01]  /*3200*/  @!P0 IMAD.MOV R10, RZ, RZ, -R10 ;  /* 0x000000ffff0a8224 */ /* 0x000fe200078e0a0a */
[----:B------:R-:W-:Y:S01]  /*3210*/  STL [R1+0x23fc], R15 ;  /* 0x0023fc0f01007387 */ /* 0x000fe20000100800 */
[----:B------:R-:W-:Y:S02]  /*3220*/  IMAD R19, R0, R6, R19 ;  /* 0x0000000600137224 */ /* 0x000fe400078e0213 */
[--C-:B------:R-:W-:Y:S01]  /*3230*/  @!P3 IMAD.IADD R8, R8, 0x1, -R0.reuse ;  /* 0x000000010808b824 */ /* 0x100fe200078e0a00 */
[----:B------:R0:W-:Y:S01]  /*3240*/  STL [R1+0x6c], R10 ;  /* 0x00006c0a01007387 */ /* 0x0001e20000100800 */
[----:B------:R-:W-:Y:S01]  /*3250*/  ISETP.GE.AND P3, PT, R22, RZ, PT ;  /* 0x000000ff1600720c */ /* 0x000fe20003f66270 */
[----:B------:R-:W-:-:S02]  /*3260*/  @!P5 IMAD.IADD R16, R16, 0x1, -R0 ;  /* 0x000000011010d824 */ /* 0x000fc400078e0a00 */
[----:B------:R-:W4:Y:S01]  /*3270*/  LDL.LU R22, [R1+0x44] ;  /* 0x0000440001167983 */ /* 0x000f220000300800 */
[C---:B------:R-:W-:Y:S02]  /*3280*/  ISETP.GT.U32.AND P0, PT, R0.reuse, R2, PT ;  /* 0x000000020000720c */ /* 0x040fe40003f04070 */
[----:B------:R-:W-:Y:S01]  /*3290*/  ISETP.GT.U32.AND P5, PT, R0, R19, PT ;  /* 0x000000130000720c */ /* 0x000fe20003fa4070 */
[----:B------:R-:W-:Y:S01]  /*32a0*/  @!P6 IMAD.IADD R9, R9, 0x1, -R0 ;  /* 0x000000010909e824 */ /* 0x000fe200078e0a00 */
[----:B-----5:R-:W-:-:S05]  /*32b0*/  IABS R7, R21 ;  /* 0x0000001500077213 */ /* 0x020fca0000000000 */
[----:B------:R-:W-:Y:S01]  /*32c0*/  IMAD.HI.U32 R11, R4, R7, RZ ;  /* 0x00000007040b7227 */ /* 0x000fe200078e00ff */
[----:B------:R-:W-:-:S03]  /*32d0*/  IABS R6, R25 ;  /* 0x0000001900067213 */ /* 0x000fc60000000000 */
[----:B------:R-:W-:Y:S02]  /*32e0*/  IMAD.MOV R11, RZ, RZ, -R11 ;  /* 0x000000ffff0b7224 */ /* 0x000fe400078e0a0b */
[----:B------:R-:W-:-:S04]  /*32f0*/  IMAD.HI.U32 R5, R4, R6, RZ ;  /* 0x0000000604057227 */ /* 0x000fc800078e00ff */
[----:B------:R-:W-:Y:S01]  /*3300*/  IMAD R7, R0, R11, R7 ;  /* 0x0000000b00077224 */ /* 0x000fe200078e0207 */
[----:B------:R-:W-:Y:S01]  /*3310*/  IABS R23, R27 ;  /* 0x0000001b00177213 */ /* 0x000fe20000000000 */
[----:B------:R-:W-:-:S03]  /*3320*/  IMAD.MOV R5, RZ, RZ, -R5 ;  /* 0x000000ffff057224 */ /* 0x000fc600078e0a05 */
[----:B------:R-:W-:Y:S01]  /*3330*/  ISETP.GT.U32.AND P6, PT, R0, R7, PT ;  /* 0x000000070000720c */ /* 0x000fe20003fc4070 */
[----:B------:R-:W-:-:S04]  /*3340*/  IMAD.HI.U32 R11, R4, R23, RZ ;  /* 0x00000017040b7227 */ /* 0x000fc800078e00ff */
[----:B------:R-:W-:Y:S02]  /*3350*/  IMAD R6, R0, R5, R6 ;  /* 0x0000000500067224 */ /* 0x000fe400078e0206 */
[----:B------:R-:W-:Y:S02]  /*3360*/  IMAD.MOV R11, RZ, RZ, -R11 ;  /* 0x000000ffff0b7224 */ /* 0x000fe400078e0a0b */
[--C-:B------:R-:W-:Y:S02]  /*3370*/  @!P0 IMAD.IADD R2, R2, 0x1, -R0.reuse ;  /* 0x0000000102028824 */ /* 0x100fe400078e0a00 */
[--C-:B------:R-:W-:Y:S01]  /*3380*/  @!P5 IMAD.IADD R19, R19, 0x1, -R0.reuse ;  /* 0x000000011313d824 */ /* 0x100fe200078e0a00 */
[C---:B------:R-:W-:Y:S01]  /*3390*/  ISETP.GT.U32.AND P5, PT, R0.reuse, R6, PT ;  /* 0x000000060000720c */ /* 0x040fe20003fa4070 */
[C---:B------:R-:W-:Y:S02]  /*33a0*/  IMAD R23, R0.reuse, R11, R23 ;  /* 0x0000000b00177224 */ /* 0x040fe400078e0217 */
[----:B------:R-:W-:Y:S01]  /*33b0*/  @!P6 IMAD.IADD R7, R7, 0x1, -R0 ;  /* 0x000000010707e824 */ /* 0x000fe200078e0a00 */
[----:B------:R-:W-:Y:S01]  /*33c0*/  ISETP.GT.U32.AND P6, PT, R0, R2, PT ;  /* 0x000000020000720c */ /* 0x000fe20003fc4070 */
[----:B0-----:R-:W-:-:S02]  /*33d0*/  IMAD.MOV.U32 R10, RZ, RZ, R8 ;  /* 0x000000ffff0a7224 */ /* 0x001fc400078e0008 */
[----:B------:R-:W-:Y:S01]  /*33e0*/  @!P4 IMAD.MOV R16, RZ, RZ, -R16 ;  /* 0x000000ffff10c224 */ /* 0x000fe200078e0a10 */
[C---:B------:R-:W-:Y:S01]  /*33f0*/  ISETP.GT.U32.AND P4, PT, R0.reuse, R19, PT ;  /* 0x000000130000720c */ /* 0x040fe20003f84070 */
[----:B------:R-:W-:Y:S01]  /*3400*/  @!P2 IMAD.MOV R10, RZ, RZ, -R10 ;  /* 0x000000ffff0aa224 */ /* 0x000fe200078e0a0a */
[C---:B------:R-:W-:Y:S01]  /*3410*/  ISETP.GT.U32.AND P2, PT, R0.reuse, R7, PT ;  /* 0x000000070000720c */ /* 0x040fe20003f44070 */
[----:B------:R-:W-:Y:S01]  /*3420*/  @!P1 IMAD.MOV R9, RZ, RZ, -R9 ;  /* 0x000000ffff099224 */ /* 0x000fe200078e0a09 */
[----:B------:R-:W-:Y:S01]  /*3430*/  ISETP.GT.U32.AND P1, PT, R0, R23, PT ;  /* 0x000000170000720c */ /* 0x000fe20003f24070 */
[--C-:B------:R-:W-:Y:S01]  /*3440*/  @!P5 IMAD.IADD R6, R6, 0x1, -R0.reuse ;  /* 0x000000010606d824 */ /* 0x100fe200078e0a00 */
[----:B------:R-:W-:Y:S02]  /*3450*/  ISETP.GE.AND P0, PT, R18, RZ, PT ;  /* 0x000000ff1200720c */ /* 0x000fe40003f06270 */
[----:B------:R-:W5:Y:S01]  /*3460*/  LDL.LU R18, [R1+0x48] ;  /* 0x0000480001127983 */ /* 0x000f620000300800 */
[----:B------:R-:W-:Y:S01]  /*3470*/  @!P6 IMAD.IADD R2, R2, 0x1, -R0 ;  /* 0x000000010202e824 */ /* 0x000fe200078e0a00 */
[----:B------:R-:W-:-:S02]  /*3480*/  ISETP.GT.U32.AND P5, PT, R0, R6, PT ;  /* 0x000000060000720c */ /* 0x000fc40003fa4070 */
[----:B------:R-:W-:Y:S01]  /*3490*/  STL [R1+0x2400], R16 ;  /* 0x0024001001007387 */ /* 0x000fe20000100800 */
[--C-:B------:R-:W-:Y:S01]  /*34a0*/  @!P4 IMAD.IADD R19, R19, 0x1, -R0.reuse ;  /* 0x000000011313c824 */ /* 0x100fe200078e0a00 */
[----:B------:R-:W-:Y:S01]  /*34b0*/  ISETP.GE.AND P4, PT, R21, RZ, PT ;  /* 0x000000ff1500720c */ /* 0x000fe20003f86270 */
[--C-:B------:R-:W-:Y:S01]  /*34c0*/  @!P2 IMAD.IADD R7, R7, 0x1, -R0.reuse ;  /* 0x000000010707a824 */ /* 0x100fe200078e0a00 */
[----:B------:R0:W-:Y:S01]  /*34d0*/  STL [R1+0x60], R10 ;  /* 0x0000600a01007387 */ /* 0x0001e20000100800 */
[----:B------:R-:W-:Y:S01]  /*34e0*/  @!P1 IMAD.IADD R23, R23, 0x1, -R0 ;  /* 0x0000000117179824 */ /* 0x000fe200078e0a00 */
[----:B------:R-:W-:Y:S02]  /*34f0*/  ISETP.GE.AND P2, PT, R25, RZ, PT ;  /* 0x000000ff1900720c */ /* 0x000fe40003f46270 */
[----:B------:R1:W-:Y:S01]  /*3500*/  STL [R1+0x5c], R9 ;  /* 0x00005c0901007387 */ /* 0x0003e20000100800 */
[----:B------:R-:W-:-:S03]  /*3510*/  ISETP.GE.AND P1, PT, R27, RZ, PT ;  /* 0x000000ff1b00720c */ /* 0x000fc60003f26270 */
[----:B------:R-:W5:Y:S01]  /*3520*/  LDL.LU R27, [R1+0x54] ;  /* 0x00005400011b7983 */ /* 0x000f620000300800 */
[----:B0-----:R-:W-:-:S04]  /*3530*/  IMAD.MOV.U32 R10, RZ, RZ, R2 ;  /* 0x000000ffff0a7224 */ /* 0x001fc800078e0002 */
[----:B------:R-:W-:Y:S01]  /*3540*/  @!P3 IMAD.MOV R10, RZ, RZ, -R10 ;  /* 0x000000ffff0ab224 */ /* 0x000fe200078e0a0a */
[----:B------:R-:W-:Y:S01]  /*3550*/  ISETP.GT.U32.AND P3, PT, R0, R23, PT ;  /* 0x000000170000720c */ /* 0x000fe20003f64070 */
[----:B------:R-:W-:Y:S02]  /*3560*/  @!P5 IMAD.IADD R6, R6, 0x1, -R0 ;  /* 0x000000010606d824 */ /* 0x000fe400078e0a00 */
[----:B------:R-:W-:Y:S02]  /*3570*/  @!P0 IMAD.MOV R19, RZ, RZ, -R19 ;  /* 0x000000ffff138224 */ /* 0x000fe400078e0a13 */
[----:B------:R-:W-:Y:S02]  /*3580*/  @!P4 IMAD.MOV R7, RZ, RZ, -R7 ;  /* 0x000000ffff07c224 */ /* 0x000fe400078e0a07 */
[----:B------:R-:W-:-:S06]  /*3590*/  @!P2 IMAD.MOV R6, RZ, RZ, -R6 ;  /* 0x000000ffff06a224 */ /* 0x000fcc00078e0a06 */
[----:B------:R-:W-:Y:S01]  /*35a0*/  @!P3 IMAD.IADD R23, R23, 0x1, -R0 ;  /* 0x000000011717b824 */ /* 0x000fe200078e0a00 */
[----:B--2---:R-:W-:-:S05]  /*35b0*/  IABS R24, R20 ;  /* 0x0000001400187213 */ /* 0x004fca0000000000 */
[----:B------:R-:W-:-:S04]  /*35c0*/  IMAD.HI.U32 R5, R4, R24, RZ ;  /* 0x0000001804057227 */ /* 0x000fc800078e00ff */
[----:B------:R-:W-:-:S04]  /*35d0*/  IMAD.MOV R5, RZ, RZ, -R5 ;  /* 0x000000ffff057224 */ /* 0x000fc800078e0a05 */
[----:B------:R-:W-:-:S05]  /*35e0*/  IMAD R24, R0, R5, R24 ;  /* 0x0000000500187224 */ /* 0x000fca00078e0218 */
[----:B------:R-:W-:-:S13]  /*35f0*/  ISETP.GT.U32.AND P6, PT, R0, R24, PT ;  /* 0x000000180000720c */ /* 0x000fda0003fc4070 */
[----:B------:R-:W-:Y:S01]  /*3600*/  @!P6 IMAD.IADD R24, R24, 0x1, -R0 ;  /* 0x000000011818e824 */ /* 0x000fe200078e0a00 */
[----:B------:R-:W-:Y:S02]  /*3610*/  ISETP.GE.AND P6, PT, R20, RZ, PT ;  /* 0x000000ff1400720c */ /* 0x000fe40003fc6270 */
[----:B------:R-:W2:Y:S04]  /*3620*/  LDL.LU R20, [R1+0x64] ;  /* 0x0000640001147983 */ /* 0x000ea80000300800 */
[----:B------:R-:W-:Y:S04]  /*3630*/  STL [R1+0x2404], R19 ;  /* 0x0024041301007387 */ /* 0x000fe80000100800 */
[----:B------:R0:W-:Y:S01]  /*3640*/  STL [R1+0x58], R10 ;  /* 0x0000580a01007387 */ /* 0x0001e20000100800 */
[----:B---3--:R-:W-:-:S02]  /*3650*/  IABS R5, R3 ;  /* 0x0000000300057213 */ /* 0x008fc40000000000 */
[----:B------:R-:W-:Y:S01]  /*3660*/  ISETP.GE.AND P3, PT, R3, RZ, PT ;  /* 0x000000ff0300720c */ /* 0x000fe20003f66270 */
[----:B------:R3:W-:Y:S04]  /*3670*/  STL [R1+0x4c], R7 ;  /* 0x00004c0701007387 */ /* 0x0007e80000100800 */
[----:B------:R-:W-:Y:S04]  /*3680*/  STL [R1+0x50], R6 ;  /* 0x0000500601007387 */ /* 0x000fe80000100800 */
[----:B------:R-:W2:Y:S01]  /*3690*/  LDL.LU R3, [R1+0x68] ;  /* 0x0000680001037983 */ /* 0x000ea20000300800 */
[----:B------:R-:W-:-:S05]  /*36a0*/  IABS R11, R28 ;  /* 0x0000001c000b7213 */ /* 0x000fca0000000000 */
[----:B------:R-:W-:-:S04]  /*36b0*/  IMAD.HI.U32 R8, R4, R11, RZ ;  /* 0x0000000b04087227 */ /* 0x000fc800078e00ff */
[----:B------:R-:W-:-:S04]  /*36c0*/  IMAD.MOV R8, RZ, RZ, -R8 ;  /* 0x000000ffff087224 */ /* 0x000fc800078e0a08 */
[----:B------:R-:W-:-:S05]  /*36d0*/  IMAD R11, R0, R8, R11 ;  /* 0x00000008000b7224 */ /* 0x000fca00078e020b */
[----:B------:R-:W-:Y:S01]  /*36e0*/  ISETP.GT.U32.AND P5, PT, R0, R11, PT ;  /* 0x0000000b0000720c */ /* 0x000fe20003fa4070 */
[----:B-1----:R-:W-:-:S04]  /*36f0*/  IMAD.HI.U32 R9, R4, R5, RZ ;  /* 0x0000000504097227 */ /* 0x002fc800078e00ff */
[----:B------:R-:W-:-:S08]  /*3700*/  IMAD.MOV R9, RZ, RZ, -R9 ;  /* 0x000000ffff097224 */ /* 0x000fd000078e0a09 */
[----:B------:R-:W-:Y:S01]  /*3710*/  @!P5 IMAD.IADD R11, R11, 0x1, -R0 ;  /* 0x000000010b0bd824 */ /* 0x000fe200078e0a00 */
[C---:B------:R-:W-:Y:S01]  /*3720*/  ISETP.GT.U32.AND P5, PT, R0.reuse, R24, PT ;  /* 0x000000180000720c */ /* 0x040fe20003fa4070 */
[----:B------:R-:W-:-:S05]  /*3730*/  IMAD R5, R0, R9, R5 ;  /* 0x0000000900057224 */ /* 0x000fca00078e0205 */
[C---:B------:R-:W-:Y:S02]  /*3740*/  ISETP.GT.U32.AND P2, PT, R0.reuse, R5, PT ;  /* 0x000000050000720c */ /* 0x040fe40003f44070 */
[----:B------:R-:W-:-:S05]  /*3750*/  ISETP.GT.U32.AND P0, PT, R0, R11, PT ;  /* 0x0000000b0000720c */ /* 0x000fca0003f04070 */
[----:B------:R-:W-:-:S06]  /*3760*/  @!P5 IMAD.IADD R24, R24, 0x1, -R0 ;  /* 0x000000011818d824 */ /* 0x000fcc00078e0a00 */
[----:B------:R-:W-:Y:S01]  /*3770*/  @!P2 IMAD.IADD R5, R5, 0x1, -R0 ;  /* 0x000000010505a824 */ /* 0x000fe200078e0a00 */
[----:B----4-:R-:W-:-:S05]  /*3780*/  IABS R8, R22 ;  /* 0x0000001600087213 */ /* 0x010fca0000000000 */
[----:B------:R-:W-:-:S04]  /*3790*/  IMAD.HI.U32 R2, R4, R8, RZ ;  /* 0x0000000804027227 */ /* 0x000fc800078e00ff */
[----:B------:R-:W-:-:S04]  /*37a0*/  IMAD.MOV R2, RZ, RZ, -R2 ;  /* 0x000000ffff027224 */ /* 0x000fc800078e0a02 */
[----:B------:R-:W-:-:S05]  /*37b0*/  IMAD R8, R0, R2, R8 ;  /* 0x0000000200087224 */ /* 0x000fca00078e0208 */
[----:B------:R-:W-:Y:S01]  /*37c0*/  ISETP.GT.U32.AND P5, PT, R0, R8, PT ;  /* 0x000000080000720c */ /* 0x000fe20003fa4070 */
[--C-:B------:R-:W-:Y:S01]  /*37d0*/  @!P0 IMAD.IADD R11, R11, 0x1, -R0.reuse ;  /* 0x000000010b0b8824 */ /* 0x100fe200078e0a00 */
[----:B------:R-:W-:Y:S01]  /*37e0*/  ISETP.GE.AND P4, PT, R28, RZ, PT ;  /* 0x000000ff1c00720c */ /* 0x000fe20003f86270 */
[----:B------:R-:W-:Y:S01]  /*37f0*/  @!P1 IMAD.MOV R23, RZ, RZ, -R23 ;  /* 0x000000ffff179224 */ /* 0x000fe200078e0a17 */
[----:B------:R-:W-:Y:S02]  /*3800*/  ISETP.GE.AND P0, PT, R22, RZ, PT ;  /* 0x000000ff1600720c */ /* 0x000fe40003f06270 */
[----:B------:R-:W4:Y:S07]  /*3810*/  LDL.LU R22, [R1+0x70] ;  /* 0x0000700001167983 */ /* 0x000f2e0000300800 */
[----:B------:R-:W-:Y:S01]  /*3820*/  @!P5 IMAD.IADD R8, R8, 0x1, -R0 ;  /* 0x000000010808d824 */ /* 0x000fe200078e0a00 */
[----:B------:R-:W-:-:S04]  /*3830*/  ISETP.GT.U32.AND P5, PT, R0, R5, PT ;  /* 0x000000050000720c */ /* 0x000fc80003fa4070 */
[----:B------:R-:W-:Y:S01]  /*3840*/  ISETP.GT.U32.AND P1, PT, R0, R8, PT ;  /* 0x000000080000720c */ /* 0x000fe20003f24070 */
[----:B0-----:R-:W-:-:S04]  /*3850*/  IMAD.MOV.U32 R10, RZ, RZ, R11 ;  /* 0x000000ffff0a7224 */ /* 0x001fc800078e000b */
[----:B------:R-:W-:-:S04]  /*3860*/  @!P4 IMAD.MOV R10, RZ, RZ, -R10 ;  /* 0x000000ffff0ac224 */ /* 0x000fc800078e0a0a */
[----:B------:R-:W-:-:S04]  /*3870*/  @!P5 IMAD.IADD R5, R5, 0x1, -R0 ;  /* 0x000000010505d824 */ /* 0x000fc800078e0a00 */
[----:B------:R-:W-:Y:S02]  /*3880*/  @!P1 IMAD.IADD R8, R8, 0x1, -R0 ;  /* 0x0000000108089824 */ /* 0x000fe400078e0a00 */
[----:B------:R-:W-:-:S04]  /*3890*/  IMAD.MOV.U32 R12, RZ, RZ, R5 ;  /* 0x000000ffff0c7224 */ /* 0x000fc800078e0005 */
[----:B------:R-:W-:Y:S01]  /*38a0*/  @!P3 IMAD.MOV R12, RZ, RZ, -R12 ;  /* 0x000000ffff0cb224 */ /* 0x000fe200078e0a0c */
[----:B-----5:R-:W-:Y:S02]  /*38b0*/  IABS R9, R18 ;  /* 0x0000001200097213 */ /* 0x020fe40000000000 */
[----:B------:R-:W-:Y:S02]  /*38c0*/  ISETP.GE.AND P2, PT, R18, RZ, PT ;  /* 0x000000ff1200720c */ /* 0x000fe40003f46270 */
[----:B------:R-:W5:Y:S01]  /*38d0*/  LDL.LU R18, [R1+0x74] ;  /* 0x0000740001127983 */ /* 0x000f620000300800 */
[----:B---3--:R-:W-:-:S04]  /*38e0*/  IMAD.HI.U32 R7, R4, R9, RZ ;  /* 0x0000000904077227 */ /* 0x008fc800078e00ff */
[----:B------:R-:W-:Y:S01]  /*38f0*/  IMAD.MOV R7, RZ, RZ, -R7 ;  /* 0x000000ffff077224 */ /* 0x000fe200078e0a07 */
[----:B------:R-:W-:-:S03]  /*3900*/  IABS R2, R27 ;  /* 0x0000001b00027213 */ /* 0x000fc60000000000 */
[----:B------:R-:W-:Y:S01]  /*3910*/  IMAD R9, R0, R7, R9 ;  /* 0x0000000700097224 */ /* 0x000fe200078e0209 */
[----:B------:R-:W-:Y:S01]  /*3920*/  STL [R1+0x2408], R23 ;  /* 0x0024081701007387 */ /* 0x000fe20000100800 */
[----:B------:R-:W-:-:S03]  /*3930*/  IMAD.HI.U32 R7, R4, R2, RZ ;  /* 0x0000000204077227 */ /* 0x000fc600078e00ff */
[----:B------:R0:W-:Y:S01]  /*3940*/  STL [R1+0x48], R10 ;  /* 0x0000480a01007387 */ /* 0x0001e20000100800 */
[----:B------:R-:W-:Y:S02]  /*3950*/  IMAD.MOV R7, RZ, RZ, -R7 ;  /* 0x000000ffff077224 */ /* 0x000fe400078e0a07 */
[----:B0-----:R-:W-:Y:S02]  /*3960*/  IMAD.MOV.U32 R10, RZ, RZ, R8 ;  /* 0x000000ffff0a7224 */ /* 0x001fe400078e0008 */
[----:B------:R-:W-:Y:S02]  /*3970*/  IMAD R7, R0, R7, R2 ;  /* 0x0000000700077224 */ /* 0x000fe400078e0202 */
[----:B------:R-:W-:Y:S01]  /*3980*/  @!P0 IMAD.MOV R10, RZ, RZ, -R10 ;  /* 0x000000ffff0a8224 */ /* 0x000fe200078e0a0a */
[----:B--2---:R-:W-:Y:S02]  /*3990*/  IABS R6, R20 ;  /* 0x0000001400067213 */ /* 0x004fe40000000000 */
[----:B------:R-:W-:-:S02]  /*39a0*/  ISETP.GE.AND P5, PT, R20, RZ, PT ;  /* 0x000000ff1400720c */ /* 0x000fc40003fa6270 */
[----:B------:R-:W2:Y:S04]  /*39b0*/  LDL.LU R20, [R1+0x78] ;  /* 0x0000780001147983 */ /* 0x000ea80000300800 */
[----:B------:R-:W-:Y:S01]  /*39c0*/  STL [R1+0x44], R12 ;  /* 0x0000440c01007387 */ /* 0x000fe20000100800 */
[----:B------:R-:W-:Y:S02]  /*39d0*/  IABS R2, R3 ;  /* 0x0000000300027213 */ /* 0x000fe40000000000 */
[----:B------:R-:W-:Y:S02]  /*39e0*/  ISETP.GE.AND P0, PT, R3, RZ, PT ;  /* 0x000000ff0300720c */ /* 0x000fe40003f06270 */
[----:B------:R-:W3:Y:S01]  /*39f0*/  LDL.LU R3, [R1+0x7c] ;  /* 0x00007c0001037983 */ /* 0x000ee20000300800 */
[----:B------:R-:W-:Y:S01]  /*3a00*/  @!P6 IMAD.MOV R24, RZ, RZ, -R24 ;  /* 0x000000ffff18e224 */ /* 0x000fe200078e0a18 */
[----:B------:R-:W-:Y:S01]  /*3a10*/  ISETP.GT.U32.AND P6, PT, R0, R9, PT ;  /* 0x000000090000720c */ /* 0x000fe20003fc4070 */
[----:B------:R-:W-:Y:S01]  /*3a20*/  IMAD.HI.U32 R11, R4, R6, RZ ;  /* 0x00000006040b7227 */ /* 0x000fe200078e00ff */
[----:B------:R-:W-:-:S03]  /*3a30*/  ISETP.GT.U32.AND P1, PT, R0, R7, PT ;  /* 0x000000070000720c */ /* 0x000fc60003f24070 */
[----:B------:R-:W-:-:S04]  /*3a40*/  IMAD.MOV R11, RZ, RZ, -R11 ;  /* 0x000000ffff0b7224 */ /* 0x000fc800078e0a0b */
[----:B------:R-:W-:-:S04]  /*3a50*/  IMAD R6, R0, R11, R6 ;  /* 0x0000000b00067224 */ /* 0x000fc800078e0206 */
[----:B------:R-:W-:Y:S01]  /*3a60*/  @!P6 IMAD.IADD R9, R9, 0x1, -R0 ;  /* 0x000000010909e824 */ /* 0x000fe200078e0a00 */
[----:B------:R-:W-:Y:S01]  /*3a70*/  ISETP.GT.U32.AND P3, PT, R0, R6, PT ;  /* 0x000000060000720c */ /* 0x000fe20003f64070 */
[----:B------:R-:W-:-:S03]  /*3a80*/  IMAD.HI.U32 R5, R4, R2, RZ ;  /* 0x0000000204057227 */ /* 0x000fc600078e00ff */
[C---:B------:R-:W-:Y:S01]  /*3a90*/  ISETP.GT.U32.AND P6, PT, R0.reuse, R9, PT ;  /* 0x000000090000720c */ /* 0x040fe20003fc4070 */
[----:B------:R-:W-:Y:S02]  /*3aa0*/  IMAD.MOV R5, RZ, RZ, -R5 ;  /* 0x000000ffff057224 */ /* 0x000fe400078e0a05 */
[----:B------:R-:W-:Y:S02]  /*3ab0*/  @!P1 IMAD.IADD R7, R7, 0x1, -R0 ;  /* 0x0000000107079824 */ /* 0x000fe400078e0a00 */
[----:B------:R-:W-:-:S03]  /*3ac0*/  IMAD R2, R0, R5, R2 ;  /* 0x0000000500027224 */ /* 0x000fc600078e0202 */
[----:B------:R-:W-:Y:S01]  /*3ad0*/  ISETP.GT.U32.AND P1, PT, R0, R7, PT ;  /* 0x000000070000720c */ /* 0x000fe20003f24070 */
[----:B------:R0:W-:Y:S01]  /*3ae0*/  STL [R1+0x40], R10 ;  /* 0x0000400a01007387 */ /* 0x0001e20000100800 */
[----:B------:R-:W-:-:S03]  /*3af0*/  @!P3 IMAD.IADD R6, R6, 0x1, -R0 ;  /* 0x000000010606b824 */ /* 0x000fc600078e0a00 */
[----:B------:R-:W-:Y:S01]  /*3b00*/  @!P6 IMAD.IADD R9, R9, 0x1, -R0 ;  /* 0x000000010909e824 */ /* 0x000fe200078e0a00 */
[----:B------:R-:W-:-:S03]  /*3b10*/  ISETP.GT.U32.AND P6, PT, R0, R2, PT ;  /* 0x000000020000720c */ /* 0x000fc60003fc4070 */
[----:B0-----:R-:W-:Y:S01]  /*3b20*/  IMAD.MOV.U32 R10, RZ, RZ, R9 ;  /* 0x000000ffff0a7224 */ /* 0x001fe200078e0009 */
[----:B------:R-:W-:-:S03]  /*3b30*/  ISETP.GT.U32.AND P3, PT, R0, R6, PT ;  /* 0x000000060000720c */ /* 0x000fc60003f64070 */
[----:B------:R-:W-:Y:S02]  /*3b40*/  @!P2 IMAD.MOV R10, RZ, RZ, -R10 ;  /* 0x000000ffff0aa224 */ /* 0x000fe400078e0a0a */
[--C-:B------:R-:W-:Y:S01]  /*3b50*/  @!P1 IMAD.IADD R7, R7, 0x1, -R0.reuse ;  /* 0x0000000107079824 */ /* 0x100fe200078e0a00 */
[----:B------:R-:W-:Y:S02]  /*3b60*/  ISETP.GE.AND P4, PT, R27, RZ, PT ;  /* 0x000000ff1b00720c */ /* 0x000fe40003f86270 */
[----:B------:R0:W-:Y:S01]  /*3b70*/  STL [R1+0x3c], R10 ;  /* 0x00003c0a01007387 */ /* 0x0001e20000100800 */
[----:B------:R-:W-:-:S04]  /*3b80*/  @!P6 IMAD.IADD R2, R2, 0x1, -R0 ;  /* 0x000000010202e824 */ /* 0x000fc800078e0a00 */
[----:B------:R-:W-:Y:S01]  /*3b90*/  @!P3 IMAD.IADD R6, R6, 0x1, -R0 ;  /* 0x000000010606b824 */ /* 0x000fe200078e0a00 */
[----:B------:R-:W-:Y:S01]  /*3ba0*/  ISETP.GT.U32.AND P6, PT, R0, R2, PT ;  /* 0x000000020000720c */ /* 0x000fe20003fc4070 */
[----:B------:R-:W-:Y:S02]  /*3bb0*/  IMAD.MOV.U32 R12, RZ, RZ, R7 ;  /* 0x000000ffff0c7224 */ /* 0x000fe400078e0007 */
[----:B0-----:R-:W-:Y:S02]  /*3bc0*/  IMAD.MOV.U32 R10, RZ, RZ, R6 ;  /* 0x000000ffff0a7224 */ /* 0x001fe400078e0006 */
[----:B------:R-:W-:Y:S02]  /*3bd0*/  @!P4 IMAD.MOV R12, RZ, RZ, -R12 ;  /* 0x000000ffff0cc224 */ /* 0x000fe400078e0a0c */
[----:B------:R-:W-:-:S06]  /*3be0*/  @!P5 IMAD.MOV R10, RZ, RZ, -R10 ;  /* 0x000000ffff0ad224 */ /* 0x000fcc00078e0a0a */
[----:B------:R-:W-:Y:S01]  /*3bf0*/  @!P6 IMAD.IADD R2, R2, 0x1, -R0 ;  /* 0x000000010202e824 */ /* 0x000fe200078e0a00 */
[----:B----4-:R-:W-:-:S05]  /*3c00*/  IABS R11, R22 ;  /* 0x00000016000b7213 */ /* 0x010fca0000000000 */
[----:B------:R-:W-:-:S04]  /*3c10*/  IMAD.HI.U32 R5, R4, R11, RZ ;  /* 0x0000000b04057227 */ /* 0x000fc800078e00ff */
[----:B------:R-:W-:-:S04]  /*3c20*/  IMAD.MOV R5, RZ, RZ, -R5 ;  /* 0x000000ffff057224 */ /* 0x000fc800078e0a05 */
[----:B------:R-:W-:Y:S01]  /*3c30*/  IMAD R11, R0, R5, R11 ;  /* 0x00000005000b7224 */ /* 0x000fe200078e020b */
[----:B------:R-:W-:Y:S02]  /*3c40*/  ISETP.GE.AND P2, PT, R22, RZ, PT ;  /* 0x000000ff1600720c */ /* 0x000fe40003f46270 */
[----:B-----5:R-:W-:Y:S02]  /*3c50*/  IABS R8, R18 ;  /* 0x0000001200087213 */ /* 0x020fe40000000000 */
[----:B------:R-:W-:Y:S02]  /*3c60*/  ISETP.GE.AND P1, PT, R18, RZ, PT ;  /* 0x000000ff1200720c */ /* 0x000fe40003f26270 */
[----:B------:R-:W4:Y:S01]  /*3c70*/  LDL.LU R18, [R1+0x80] ;  /* 0x0000800001127983 */ /* 0x000f220000300800 */
[----:B--2---:R-:W-:Y:S02]  /*3c80*/  IABS R5, R20 ;  /* 0x0000001400057213 */ /* 0x004fe40000000000 */
[----:B------:R-:W-:-:S02]  /*3c90*/  ISETP.GE.AND P4, PT, R20, RZ, PT ;  /* 0x000000ff1400720c */ /* 0x000fc40003f86270 */
[----:B------:R-:W2:Y:S04]  /*3ca0*/  LDL.LU R20, [R1+0x84] ;  /* 0x0000840001147983 */ /* 0x000ea80000300800 */
[----:B------:R-:W-:Y:S04]  /*3cb0*/  STL [R1+0x28], R12 ;  /* 0x0000280c01007387 */ /* 0x000fe80000100800 */
[----:B------:R0:W-:Y:S04]  /*3cc0*/  STL [R1+0x30], R10 ;  /* 0x0000300a01007387 */ /* 0x0001e80000100800 */
[----:B------:R-:W5:Y:S01]  /*3cd0*/  LDL.LU R22, [R1+0x88] ;  /* 0x0000880001167983 */ /* 0x000f620000300800 */
[----:B---3--:R-:W-:-:S02]  /*3ce0*/  ISETP.GE.AND P6, PT, R3, RZ, PT ;  /* 0x000000ff0300720c */ /* 0x008fc40003fc6270 */
[----:B------:R-:W-:Y:S02]  /*3cf0*/  IABS R6, R3 ;  /* 0x0000000300067213 */ /* 0x000fe40000000000 */
[----:B------:R-:W3:Y:S01]  /*3d00*/  LDL.LU R3, [R1+0x8c] ;  /* 0x00008c0001037983 */ /* 0x000ee20000300800 */
[----:B------:R-:W-:-:S04]  /*3d10*/  IMAD.HI.U32 R9, R4, R8, RZ ;  /* 0x0000000804097227 */ /* 0x000fc800078e00ff */
[----:B------:R-:W-:Y:S01]  /*3d20*/  IMAD.MOV R9, RZ, RZ, -R9 ;  /* 0x000000ffff097224 */ /* 0x000fe200078e0a09 */
[----:B------:R-:W-:-:S03]  /*3d30*/  ISETP.GT.U32.AND P3, PT, R0, R11, PT ;  /* 0x0000000b0000720c */ /* 0x000fc60003f64070 */
[----:B------:R-:W-:-:S05]  /*3d40*/  IMAD R8, R0, R9, R8 ;  /* 0x0000000900087224 */ /* 0x000fca00078e0208 */
[----:B------:R-:W-:Y:S01]  /*3d50*/  ISETP.GT.U32.AND P5, PT, R0, R8, PT ;  /* 0x000000080000720c */ /* 0x000fe20003fa4070 */
[----:B------:R-:W-:-:S04]  /*3d60*/  IMAD.HI.U32 R7, R4, R5, RZ ;  /* 0x0000000504077227 */ /* 0x000fc800078e00ff */
[----:B------:R-:W-:Y:S02]  /*3d70*/  @!P3 IMAD.IADD R11, R11, 0x1, -R0 ;  /* 0x000000010b0bb824 */ /* 0x000fe400078e0a00 */
[----:B------:R-:W-:-:S03]  /*3d80*/  IMAD.MOV R7, RZ, RZ, -R7 ;  /* 0x000000ffff077224 */ /* 0x000fc600078e0a07 */
[----:B------:R-:W-:-:S03]  /*3d90*/  ISETP.GT.U32.AND P3, PT, R0, R11, PT ;  /* 0x0000000b0000720c */ /* 0x000fc60003f64070 */
[----:B------:R-:W-:Y:S02]  /*3da0*/  @!P5 IMAD.IADD R8, R8, 0x1, -R0 ;  /* 0x000000010808d824 */ /* 0x000fe400078e0a00 */
[----:B------:R-:W-:Y:S02]  /*3db0*/  IMAD.MOV.U32 R9, RZ, RZ, R2 ;  /* 0x000000ffff097224 */ /* 0x000fe400078e0002 */
[C---:B------:R-:W-:Y:S01]  /*3dc0*/  IMAD R5, R0.reuse, R7, R5 ;  /* 0x0000000700057224 */ /* 0x040fe200078e0205 */
[----:B------:R-:W-:Y:S01]  /*3dd0*/  ISETP.GT.U32.AND P5, PT, R0, R8, PT ;  /* 0x000000080000720c */ /* 0x000fe20003fa4070 */
[----:B------:R-:W-:-:S04]  /*3de0*/  IMAD.HI.U32 R2, R4, R6, RZ ;  /* 0x0000000604027227 */ /* 0x000fc800078e00ff */
[----:B------:R-:W-:Y:S01]  /*3df0*/  @!P0 IMAD.MOV R9, RZ, RZ, -R9 ;  /* 0x000000ffff098224 */ /* 0x000fe200078e0a09 */
[C---:B------:R-:W-:Y:S01]  /*3e00*/  ISETP.GT.U32.AND P0, PT, R0.reuse, R5, PT ;  /* 0x000000050000720c */ /* 0x040fe20003f04070 */
[----:B------:R-:W-:Y:S02]  /*3e10*/  IMAD.MOV R2, RZ, RZ, -R2 ;  /* 0x000000ffff027224 */ /* 0x000fe400078e0a02 */
[----:B------:R-:W-:Y:S02]  /*3e20*/  @!P3 IMAD.IADD R11, R11, 0x1, -R0 ;  /* 0x000000010b0bb824 */ /* 0x000fe400078e0a00 */
[----:B------:R-:W-:Y:S02]  /*3e30*/  IMAD R6, R0, R2, R6 ;  /* 0x0000000200067224 */ /* 0x000fe400078e0206 */
[----:B------:R-:W-:Y:S02]  /*3e40*/  @!P5 IMAD.IADD R8, R8, 0x1, -R0 ;  /* 0x000000010808d824 */ /* 0x000fe400078e0a00 */
[----:B0-----:R-:W-:Y:S01]  /*3e50*/  IMAD.MOV.U32 R10, RZ, RZ, R11 ;  /* 0x000000ffff0a7224 */ /* 0x001fe200078e000b */
[----:B------:R-:W-:-:S03]  /*3e60*/  ISETP.GT.U32.AND P5, PT, R0, R6, PT ;  /* 0x000000060000720c */ /* 0x000fc60003fa4070 */
[----:B------:R-:W-:Y:S02]  /*3e70*/  @!P0 IMAD.IADD R5, R5, 0x1, -R0 ;  /* 0x0000000105058824 */ /* 0x000fe400078e0a00 */
[----:B------:R-:W-:Y:S01]  /*3e80*/  @!P2 IMAD.MOV R10, RZ, RZ, -R10 ;  /* 0x000000ffff0aa224 */ /* 0x000fe200078e0a0a */
[----:B------:R-:W-:Y:S02]  /*3e90*/  STL [R1+0x2c], R9 ;  /* 0x00002c0901007387 */ /* 0x000fe40000100800 */
[----:B------:R-:W-:Y:S02]  /*3ea0*/  ISETP.GT.U32.AND P2, PT, R0, R5, PT ;  /* 0x000000050000720c */ /* 0x000fe40003f44070 */
[----:B------:R0:W-:Y:S03]  /*3eb0*/  STL [R1+0x24], R10 ;  /* 0x0000240a01007387 */ /* 0x0001e60000100800 */
[----:B------:R-:W-:-:S05]  /*3ec0*/  @!P5 IMAD.IADD R6, R6, 0x1, -R0 ;  /* 0x000000010606d824 */ /* 0x000fca00078e0a00 */
[----:B------:R-:W-:Y:S01]  /*3ed0*/  ISETP.GT.U32.AND P5, PT, R0, R6, PT ;  /* 0x000000060000720c */ /* 0x000fe20003fa4070 */
[----:B0-----:R-:W-:Y:S02]  /*3ee0*/  IMAD.MOV.U32 R10, RZ, RZ, R8 ;  /* 0x000000ffff0a7224 */ /* 0x001fe400078e0008 */
[----:B------:R-:W-:Y:S02]  /*3ef0*/  @!P2 IMAD.IADD R5, R5, 0x1, -R0 ;  /* 0x000000010505a824 */ /* 0x000fe400078e0a00 */
[----:B------:R-:W-:Y:S02]  /*3f00*/  @!P1 IMAD.MOV R10, RZ, RZ, -R10 ;  /* 0x000000ffff0a9224 */ /* 0x000fe400078e0a0a */
[----:B------:R-:W-:-:S06]  /*3f10*/  @!P4 IMAD.MOV R5, RZ, RZ, -R5 ;  /* 0x000000ffff05c224 */ /* 0x000fcc00078e0a05 */
[----:B------:R-:W-:Y:S01]  /*3f20*/  @!P5 IMAD.IADD R6, R6, 0x1, -R0 ;  /* 0x000000010606d824 */ /* 0x000fe200078e0a00 */
[----:B----4-:R-:W-:Y:S02]  /*3f30*/  IABS R7, R18 ;  /* 0x0000001200077213 */ /* 0x010fe40000000000 */
[----:B------:R-:W-:Y:S02]  /*3f40*/  ISETP.GE.AND P3, PT, R18, RZ, PT ;  /* 0x000000ff1200720c */ /* 0x000fe40003f66270 */
[----:B------:R-:W4:Y:S01]  /*3f50*/  LDL.LU R18, [R1+0x90] ;  /* 0x0000900001127983 */ /* 0x000f220000300800 */
[----:B------:R-:W-:-:S04]  /*3f60*/  IMAD.HI.U32 R9, R4, R7, RZ ;  /* 0x0000000704097227 */ /* 0x000fc800078e00ff */
[----:B------:R-:W-:-:S04]  /*3f70*/  IMAD.MOV R9, RZ, RZ, -R9 ;  /* 0x000000ffff097224 */ /* 0x000fc800078e0a09 */
[----:B------:R-:W-:Y:S01]  /*3f80*/  IMAD R7, R0, R9, R7 ;  /* 0x0000000900077224 */ /* 0x000fe200078e0207 */
[----:B--2---:R-:W-:Y:S02]  /*3f90*/  IABS R2, R20 ;  /* 0x0000001400027213 */ /* 0x004fe40000000000 */
[----:B------:R-:W-:Y:S02]  /*3fa0*/  ISETP.GE.AND P0, PT, R20, RZ, PT ;  /* 0x000000ff1400720c */ /* 0x000fe40003f06270 */
[----:B------:R-:W2:Y:S04]  /*3fb0*/  LDL.LU R20, [R1+0x94] ;  /* 0x0000940001147983 */ /* 0x000ea80000300800 */
[----:B------:R-:W-:Y:S04]  /*3fc0*/  STL [R1+0xdc], R10 ;  /* 0x0000dc0a01007387 */ /* 0x000fe80000100800 */
[----:B------:R0:W-:Y:S01]  /*3fd0*/  STL [R1+0xd4], R5 ;  /* 0x0000d40501007387 */ /* 0x0001e20000100800 */
[----:B---3--:R-:W-:-:S02]  /*3fe0*/  IABS R9, R3 ;  /* 0x0000000300097213 */ /* 0x008fc40000000000 */
[----:B------:R-:W-:Y:S02]  /*3ff0*/  ISETP.GE.AND P5, PT, R3, RZ, PT ;  /* 0x000000ff0300720c */ /* 0x000fe40003fa6270 */
[----:B------:R-:W3:Y:S01]  /*4000*/  LDL.LU R3, [R1+0x98] ;  /* 0x0000980001037983 */ /* 0x000ee20000300800 */
[----:B------:R-:W-:-:S04]  /*4010*/  IMAD.HI.U32 R11, R4, R2, RZ ;  /* 0x00000002040b7227 */ /* 0x000fc800078e00ff */
[----:B------:R-:W-:Y:S01]  /*4020*/  IMAD.MOV R11, RZ, RZ, -R11 ;  /* 0x000000ffff0b7224 */ /* 0x000fe200078e0a0b */
[----:B------:R-:W-:-:S03]  /*4030*/  ISETP.GT.U32.AND P1, PT, R0, R7, PT ;  /* 0x000000070000720c */ /* 0x000fc60003f24070 */
[----:B------:R-:W-:Y:S01]  /*4040*/  IMAD R2, R0, R11, R2 ;  /* 0x0000000b00027224 */ /* 0x000fe200078e0202 */
[----:B-----5:R-:W-:-:S04]  /*4050*/  IABS R8, R22 ;  /* 0x0000001600087213 */ /* 0x020fc80000000000 */
[----:B------:R-:W-:Y:S01]  /*4060*/  ISETP.GT.U32.AND P4, PT, R0, R2, PT ;  /* 0x000000020000720c */ /* 0x000fe20003f84070 */
[----:B------:R-:W-:-:S04]  /*4070*/  IMAD.HI.U32 R11, R4, R8, RZ ;  /* 0x00000008040b7227 */ /* 0x000fc800078e00ff */
[----:B------:R-:W-:Y:S02]  /*4080*/  @!P1 IMAD.IADD R7, R7, 0x1, -R0 ;  /* 0x0000000107079824 */ /* 0x000fe400078e0a00 */
[----:B0-----:R-:W-:Y:S02]  /*4090*/  IMAD.MOV.U32 R5, RZ, RZ, R6 ;  /* 0x000000ffff057224 */ /* 0x001fe400078e0006 */
[----:B------:R-:W-:Y:S01]  /*40a0*/  IMAD.MOV R11, RZ, RZ, -R11 ;  /* 0x000000ffff0b7224 */ /* 0x000fe200078e0a0b */
[----:B------:R-:W-:Y:S01]  /*40b0*/  ISETP.GT.U32.AND P1, PT, R0, R7, PT ;  /* 0x000000070000720c */ /* 0x000fe20003f24070 */
[----:B------:R-:W-:Y:S02]  /*40c0*/  @!P6 IMAD.MOV R5, RZ, RZ, -R5 ;  /* 0x000000ffff05e224 */ /* 0x000fe400078e0a05 */
[----:B------:R-:W-:Y:S02]  /*40d0*/  @!P4 IMAD.IADD R2, R2, 0x1, -R0 ;  /* 0x000000010202c824 */ /* 0x000fe400078e0a00 */
[C---:B------:R-:W-:Y:S01]  /*40e0*/  IMAD R11, R0.reuse, R11, R8 ;  /* 0x0000000b000b7224 */ /* 0x040fe200078e0208 */
[----:B------:R2:W-:Y:S02]  /*40f0*/  STL [R1+0xcc], R5 ;  /* 0x0000cc0501007387 */ /* 0x0005e40000100800 */
[----:B------:R-:W-:-:S05]  /*4100*/  ISETP.GT.U32.AND P4, PT, R0, R2, PT ;  /* 0x000000020000720c */ /* 0x000fca0003f84070 */
[----:B------:R-:W-:-:S04]  /*4110*/  @!P1 IMAD.IADD R7, R7, 0x1, -R0 ;  /* 0x0000000107079824 */ /* 0x000fc800078e0a00 */
[----:B------:R-:W-:-:S04]  /*4120*/  IMAD.MOV.U32 R10, RZ, RZ, R7 ;  /* 0x000000ffff0a7224 */ /* 0x000fc800078e0007 */
[----:B------:R-:W-:Y:S02]  /*4130*/  @!P4 IMAD.IADD R2, R2, 0x1, -R0 ;  /* 0x000000010202c824 */ /* 0x000fe400078e0a00 */
[----:B------:R-:W-:Y:S02]  /*4140*/  @!P3 IMAD.MOV R10, RZ, RZ, -R10 ;  /* 0x000000ffff0ab224 */ /* 0x000fe400078e0a0a */
[----:B------:R-:W-:-:S04]  /*4150*/  IMAD.MOV.U32 R12, RZ, RZ, R2 ;  /* 0x000000ffff0c7224 */ /* 0x000fc800078e0002 */
[----:B------:R-:W-:Y:S01]  /*4160*/  @!P0 IMAD.MOV R12, RZ, RZ, -R12 ;  /* 0x000000ffff0c8224 */ /* 0x000fe200078e0a0c */
[----:B----4-:R-:W-:Y:S02]  /*4170*/  ISETP.GE.AND P6, PT, R18, RZ, PT ;  /* 0x000000ff1200720c */ /* 0x010fe40003fc6270 */
[----:B------:R-:W-:Y:S02]  /*4180*/  IABS R8, R18 ;  /* 0x0000001200087213 */ /* 0x000fe40000000000 */
[----:B------:R-:W4:Y:S03]  /*4190*/  LDL.LU R18, [R1+0x9c] ;  /* 0x00009c0001127983 */ /* 0x000f260000300800 */
[----:B------:R-:W-:-:S04]  /*41a0*/  IMAD.HI.U32 R6, R4, R8, RZ ;  /* 0x0000000804067227 */ /* 0x000fc800078e00ff */
[----:B------:R-:W-:Y:S01]  /*41b0*/  IMAD.MOV R6, RZ, RZ, -R6 ;  /* 0x000000ffff067224 */ /* 0x000fe200078e0a06 */
[----:B------:R0:W-:Y:S03]  /*41c0*/  STL [R1+0xc4], R10 ;  /* 0x0000c40a01007387 */ /* 0x0001e60000100800 */
[----:B------:R-:W-:Y:S01]  /*41d0*/  IMAD R8, R0, R6, R8 ;  /* 0x0000000600087224 */ /* 0x000fe200078e0208 */
[----:B--2---:R-:W-:Y:S02]  /*41e0*/  IABS R5, R20 ;  /* 0x0000001400057213 */ /* 0x004fe40000000000 */
[----:B------:R-:W-:Y:S02]  /*41f0*/  ISETP.GE.AND P4, PT, R20, RZ, PT ;  /* 0x000000ff1400720c */ /* 0x000fe40003f86270 */
[----:B------:R-:W2:Y:S01]  /*4200*/  LDL.LU R20, [R1+0xa0] ;  /* 0x0000a00001147983 */ /* 0x000ea20000300800 */
[----:B---3--:R-:W-:-:S02]  /*4210*/  IABS R6, R3 ;  /* 0x0000000300067213 */ /* 0x008fc40000000000 */
[----:B------:R-:W-:Y:S02]  /*4220*/  ISETP.GE.AND P0, PT, R3, RZ, PT ;  /* 0x000000ff0300720c */ /* 0x000fe40003f06270 */
[----:B------:R-:W3:Y:S01]  /*4230*/  LDL.LU R3, [R1+0xa4] ;  /* 0x0000a40001037983 */ /* 0x000ee20000300800 */
[----:B------:R-:W-:Y:S01]  /*4240*/  ISETP.GT.U32.AND P1, PT, R0, R11, PT ;  /* 0x0000000b0000720c */ /* 0x000fe20003f24070 */
[----:B------:R-:W-:-:S04]  /*4250*/  IMAD.HI.U32 R13, R4, R9, RZ ;  /* 0x00000009040d7227 */ /* 0x000fc800078e00ff */
[----:B------:R-:W-:-:S08]  /*4260*/  IMAD.MOV R13, RZ, RZ, -R13 ;  /* 0x000000ffff0d7224 */ /* 0x000fd000078e0a0d */
[----:B------:R-:W-:Y:S02]  /*4270*/  @!P1 IMAD.IADD R11, R11, 0x1, -R0 ;  /* 0x000000010b0b9824 */ /* 0x000fe400078e0a00 */
[----:B------:R-:W-:-:S03]  /*4280*/  IMAD R9, R0, R13, R9 ;  /* 0x0000000d00097224 */ /* 0x000fc600078e0209 */
[C---:B------:R-:W-:Y:S02]  /*4290*/  ISETP.GT.U32.AND P1, PT, R0.reuse, R11, PT ;  /* 0x0000000b0000720c */ /* 0x040fe40003f24070 */
[----:B------:R-:W-:Y:S01]  /*42a0*/  ISETP.GT.U32.AND P3, PT, R0, R9, PT ;  /* 0x000000090000720c */ /* 0x000fe20003f64070 */
[----:B------:R-:W-:Y:S01]  /*42b0*/  IMAD.MOV.U32 R7, RZ, RZ, R5 ;  /* 0x000000ffff077224 */ /* 0x000fe200078e0005 */
[----:B------:R-:W-:-:S03]  /*42c0*/  ISETP.GE.AND P2, PT, R22, RZ, PT ;  /* 0x000000ff1600720c */ /* 0x000fc60003f46270 */
[----:B------:R-:W-:-:S06]  /*42d0*/  IMAD.HI.U32 R5, R4, R7, RZ ;  /* 0x0000000704057227 */ /* 0x000fcc00078e00ff */
[--C-:B------:R-:W-:Y:S02]  /*42e0*/  @!P1 IMAD.IADD R11, R11, 0x1, -R0.reuse ;  /* 0x000000010b0b9824 */ /* 0x100fe400078e0a00 */
[----:B------:R-:W-:Y:S02]  /*42f0*/  IMAD.MOV R5, RZ, RZ, -R5 ;  /* 0x000000ffff057224 */ /* 0x000fe400078e0a05 */
[----:B0-----:R-:W-:Y:S02]  /*4300*/  IMAD.MOV.U32 R10, RZ, RZ, R11 ;  /* 0x000000ffff0a7224 */ /* 0x001fe400078e000b */
[----:B------:R-:W-:Y:S02]  /*4310*/  @!P3 IMAD.IADD R9, R9, 0x1, -R0 ;  /* 0x000000010909b824 */ /* 0x000fe400078e0a00 */
[C---:B------:R-:W-:Y:S02]  /*4320*/  IMAD R7, R0.reuse, R5, R7 ;  /* 0x0000000500077224 */ /* 0x040fe400078e0207 */
[----:B------:R-:W-:Y:S01]  /*4330*/  @!P2 IMAD.MOV R10, RZ, RZ, -R10 ;  /* 0x000000ffff0aa224 */ /* 0x000fe200078e0a0a */
[C---:B------:R-:W-:Y:S01]  /*4340*/  ISETP.GT.U32.AND P3, PT, R0.reuse, R9, PT ;  /* 0x000000090000720c */ /* 0x040fe20003f64070 */
[----:B------:R-:W-:Y:S01]  /*4350*/  STL [R1+0xb4], R12 ;  /* 0x0000b40c01007387 */ /* 0x000fe20000100800 */
[----:B------:R-:W-:-:S02]  /*4360*/  ISETP.GT.U32.AND P1, PT, R0, R8, PT ;  /* 0x000000080000720c */ /* 0x000fc40003f24070 */
[----:B------:R-:W-:Y:S01]  /*4370*/  ISETP.GT.U32.AND P2, PT, R0, R7, PT ;  /* 0x000000070000720c */ /* 0x000fe20003f44070 */
[----:B------:R-:W-:Y:S04]  /*4380*/  STL [R1+0xb0], R10 ;  /* 0x0000b00a01007387 */ /* 0x000fe80000100800 */
[----:B------:R-:W5:Y:S04]  /*4390*/  LDL.LU R22, [R1+0xa8] ;  /* 0x0000a80001167983 */ /* 0x000f680000300800 */
[--C-:B------:R-:W-:Y:S02]  /*43a0*/  @!P3 IMAD.IADD R9, R9, 0x1, -R0.reuse ;  /* 0x000000010909b824 */ /* 0x100fe400078e0a00 */
[----:B------:R-:W-:-:S02]  /*43b0*/  @!P1 IMAD.IADD R8, R8, 0x1, -R0 ;  /* 0x0000000108089824 */ /* 0x000fc400078e0a00 */
[----:B------:R-:W-:Y:S02]  /*43c0*/  @!P2 IMAD.IADD R7, R7, 0x1, -R0 ;  /* 0x000000010707a824 */ /* 0x000fe400078e0a00 */
[----:B------:R-:W-:Y:S01]  /*43d0*/  IMAD.HI.U32 R2, R4, R6, RZ ;  /* 0x0000000604027227 */ /* 0x000fe200078e00ff */
[C---:B------:R-:W-:Y:S02]  /*43e0*/  ISETP.GT.U32.AND P1, PT, R0.reuse, R8, PT ;  /* 0x000000080000720c */ /* 0x040fe40003f24070 */
[C---:B------:R-:W-:Y:S01]  /*43f0*/  ISETP.GT.U32.AND P2, PT, R0.reuse, R7, PT ;  /* 0x000000070000720c */ /* 0x040fe20003f44070 */
[----:B------:R-:W-:Y:S02]  /*4400*/  IMAD.MOV R2, RZ, RZ, -R2 ;  /* 0x000000ffff027224 */ /* 0x000fe400078e0a02 */
[----:B------:R-:W-:Y:S02]  /*4410*/  @!P5 IMAD.MOV R9, RZ, RZ, -R9 ;  /* 0x000000ffff09d224 */ /* 0x000fe400078e0a09 */
[----:B------:R-:W-:-:S06]  /*4420*/  IMAD R6, R0, R2, R6 ;  /* 0x0000000200067224 */ /* 0x000fcc00078e0206 */
[--C-:B------:R-:W-:Y:S02]  /*4430*/  @!P1 IMAD.IADD R8, R8, 0x1, -R0.reuse ;  /* 0x0000000108089824 */ /* 0x100fe400078e0a00 */
[----:B------:R-:W-:Y:S02]  /*4440*/  @!P2 IMAD.IADD R7, R7, 0x1, -R0 ;  /* 0x000000010707a824 */ /* 0x000fe400078e0a00 */
[----:B------:R-:W-:Y:S01]  /*4450*/  @!P6 IMAD.MOV R8, RZ, RZ, -R8 ;  /* 0x000000ffff08e224 */ /* 0x000fe200078e0a08 */
[----:B----4-:R-:W-:Y:S02]  /*4460*/  ISETP.GE.AND P3, PT, R18, RZ, PT ;  /* 0x000000ff1200720c */ /* 0x010fe40003f66270 */
[----:B------:R-:W-:Y:S02]  /*4470*/  IABS R11, R18 ;  /* 0x00000012000b7213 */ /* 0x000fe40000000000 */
[----:B------:R-:W4:Y:S03]  /*4480*/  LDL.LU R18, [R1+0xb8] ;  /* 0x0000b80001127983 */ /* 0x000f260000300800 */
[----:B------:R-:W-:Y:S01]  /*4490*/  IMAD.HI.U32 R2, R4, R11, RZ ;  /* 0x0000000b04027227 */ /* 0x000fe200078e00ff */
[----:B------:R0:W-:Y:S03]  /*44a0*/  STL [R1+0xac], R9 ;  /* 0x0000ac0901007387 */ /* 0x0001e60000100800 */
[----:B0-----:R-:W-:-:S04]  /*44b0*/  IMAD.MOV R9, RZ, RZ, -R2 ;  /* 0x000000ffff097224 */ /* 0x001fc800078e0a02 */
[----:B------:R-:W-:Y:S01]  /*44c0*/  IMAD R11, R0, R9, R11 ;  /* 0x00000009000b7224 */ /* 0x000fe200078e020b */
[----:B------:R-:W-:Y:S01]  /*44d0*/  STL [R1+0x90], R8 ;  /* 0x0000900801007387 */ /* 0x000fe20000100800 */
[----:B--2---:R-:W-:Y:S02]  /*44e0*/  IABS R5, R20 ;  /* 0x0000001400057213 */ /* 0x004fe40000000000 */
[----:B------:R-:W-:Y:S02]  /*44f0*/  ISETP.GE.AND P1, PT, R20, RZ, PT ;  /* 0x000000ff1400720c */ /* 0x000fe40003f26270 */
[----:B------:R-:W2:Y:S01]  /*4500*/  LDL.LU R20, [R1+0xbc] ;  /* 0x0000bc0001147983 */ /* 0x000ea20000300800 */
[----:B---3--:R-:W-:Y:S02]  /*4510*/  IABS R9, R3 ;  /* 0x0000000300097213 */ /* 0x008fe40000000000 */
[----:B------:R-:W-:Y:S01]  /*4520*/  ISETP.GE.AND P6, PT, R3, RZ, PT ;  /* 0x000000ff0300720c */ /* 0x000fe20003fc6270 */
[----:B------:R-:W-:-:S04]  /*4530*/  IMAD.MOV.U32 R3, RZ, RZ, R7 ;  /* 0x000000ffff037224 */ /* 0x000fc800078e0007 */
[----:B------:R-:W-:-:S05]  /*4540*/  @!P4 IMAD.MOV R3, RZ, RZ, -R3 ;  /* 0x000000ffff03c224 */ /* 0x000fca00078e0a03 */
[----:B------:R0:W-:Y:S04]  /*4550*/  STL [R1+0xa0], R3 ;  /* 0x0000a00301007387 */ /* 0x0001e80000100800 */
[----:B0-----:R-:W3:Y:S01]  /*4560*/  LDL.LU R3, [R1+0xc0] ;  /* 0x0000c00001037983 */ /* 0x001ee20000300800 */
[C---:B------:R-:W-:Y:S02]  /*4570*/  ISETP.GT.U32.AND P5, PT, R0.reuse, R6, PT ;  /* 0x000000060000720c */ /* 0x040fe40003fa4070 */
[----:B------:R-:W-:-:S11]  /*4580*/  ISETP.GT.U32.AND P2, PT, R0, R11, PT ;  /* 0x0000000b0000720c */ /* 0x000fd60003f44070 */
[----:B------:R-:W-:-:S05]  /*4590*/  @!P5 IMAD.IADD R6, R6, 0x1, -R0 ;  /* 0x000000010606d824 */ /* 0x000fca00078e0a00 */
[----:B------:R-:W-:Y:S01]  /*45a0*/  ISETP.GT.U32.AND P5, PT, R0, R6, PT ;  /* 0x000000060000720c */ /* 0x000fe20003fa4070 */
[----:B------:R-:W-:-:S05]  /*45b0*/  @!P2 IMAD.IADD R11, R11, 0x1, -R0 ;  /* 0x000000010b0ba824 */ /* 0x000fca00078e0a00 */
[----:B------:R-:W-:Y:S01]  /*45c0*/  ISETP.GT.U32.AND P2, PT, R0, R11, PT ;  /* 0x0000000b0000720c */ /* 0x000fe20003f44070 */
[----:B------:R-:W-:-:S06]  /*45d0*/  IMAD.HI.U32 R2, R4, R5, RZ ;  /* 0x0000000504027227 */ /* 0x000fcc00078e00ff */
[----:B------:R-:W-:Y:S02]  /*45e0*/  @!P5 IMAD.IADD R6, R6, 0x1, -R0 ;  /* 0x000000010606d824 */ /* 0x000fe400078e0a00 */
[----:B------:R-:W-:Y:S02]  /*45f0*/  IMAD.MOV R2, RZ, RZ, -R2 ;  /* 0x000000ffff027224 */ /* 0x000fe400078e0a02 */
[----:B------:R-:W-:Y:S02]  /*4600*/  IMAD.MOV.U32 R10, RZ, RZ, R6 ;  /* 0x000000ffff0a7224 */ /* 0x000fe400078e0006 */
[----:B------:R-:W-:Y:S02]  /*4610*/  IMAD R5, R0, R2, R5 ;  /* 0x0000000200057224 */ /* 0x000fe400078e0205 */
[----:B------:R-:W-:Y:S01]  /*4620*/  @!P0 IMAD.MOV R10, RZ, RZ, -R10 ;  /* 0x000000ffff0a8224 */ /* 0x000fe200078e0a0a */
[----:B-----5:R-:W-:Y:S01]  /*4630*/  IABS R8, R22 ;  /* 0x0000001600087213 */ /* 0x020fe20000000000 */
[----:B------:R-:W-:Y:S01]  /*4640*/  IMAD.HI.U32 R2, R4, R9, RZ ;  /* 0x0000000904027227 */ /* 0x000fe200078e00ff */
[----:B------:R-:W-:-:S02]  /*4650*/  ISETP.GE.AND P5, PT, R22, RZ, PT ;  /* 0x000000ff1600720c */ /* 0x000fc40003fa6270 */
[----:B------:R-:W5:Y:S01]  /*4660*/  LDL.LU R22, [R1+0xc8] ;  /* 0x0000c80001167983 */ /* 0x000f620000300800 */
[----:B------:R-:W-:Y:S01]  /*4670*/  @!P2 IMAD.IADD R11, R11, 0x1, -R0 ;  /* 0x000000010b0ba824 */ /* 0x000fe200078e0a00 */
[C---:B------:R-:W-:Y:S01]  /*4680*/  ISETP.GT.U32.AND P4, PT, R0.reuse, R5, PT ;  /* 0x000000050000720c */ /* 0x040fe20003f84070 */
[----:B------:R-:W-:Y:S01]  /*4690*/  IMAD.MOV R2, RZ, RZ, -R2 ;  /* 0x000000ffff027224 */ /* 0x000fe200078e0a02 */
[----:B------:R0:W-:Y:S03]  /*46a0*/  STL [R1+0x98], R10 ;  /* 0x0000980a01007387 */ /* 0x0001e60000100800 */
[----:B------:R-:W-:Y:S02]  /*46b0*/  IMAD R9, R0, R2, R9 ;  /* 0x0000000200097224 */ /* 0x000fe400078e0209 */
[----:B0-----:R-:W-:-:S04]  /*46c0*/  IMAD.MOV.U32 R10, RZ, RZ, R11 ;  /* 0x000000ffff0a7224 */ /* 0x001fc800078e000b */
[----:B------:R-:W-:Y:S01]  /*46d0*/  @!P3 IMAD.MOV R10, RZ, RZ, -R10 ;  /* 0x000000ffff0ab224 */ /* 0x000fe200078e0a0a */
[----:B------:R-:W-:-:S04]  /*46e0*/  ISETP.GT.U32.AND P2, PT, R0, R9, PT ;  /* 0x000000090000720c */ /* 0x000fc80003f44070 */
[----:B------:R0:W-:Y:S01]  /*46f0*/  STL [R1+0x80], R10 ;  /* 0x0000800a01007387 */ /* 0x0001e20000100800 */
[----:B------:R-:W-:-:S05]  /*4700*/  @!P4 IMAD.IADD R5, R5, 0x1, -R0 ;  /* 0x000000010505c824 */ /* 0x000fca00078e0a00 */
[----:B------:R-:W-:-:S03]  /*4710*/  ISETP.GT.U32.AND P4, PT, R0, R5, PT ;  /* 0x000000050000720c */ /* 0x000fc60003f84070 */
[----:B------:R-:W-:Y:S02]  /*4720*/  @!P2 IMAD.IADD R9, R9, 0x1, -R0 ;  /* 0x000000010909a824 */ /* 0x000fe400078e0a00 */
[----:B------:R-:W-:-:S03]  /*4730*/  IMAD.HI.U32 R13, R4, R8, RZ ;  /* 0x00000008040d7227 */ /* 0x000fc600078e00ff */
[----:B------:R-:W-:Y:S01]  /*4740*/  ISETP.GT.U32.AND P2, PT, R0, R9, PT ;  /* 0x000000090000720c */ /* 0x000fe20003f44070 */
[----:B------:R-:W-:-:S04]  /*4750*/  IMAD.MOV R6, RZ, RZ, -R13 ;  /* 0x000000ffff067224 */ /* 0x000fc800078e0a0d */
[----:B------:R-:W-:Y:S02]  /*4760*/  @!P4 IMAD.IADD R5, R5, 0x1, -R0 ;  /* 0x000000010505c824 */ /* 0x000fe400078e0a00 */
[----:B------:R-:W-:Y:S02]  /*4770*/  IMAD R8, R0, R6, R8 ;  /* 0x0000000600087224 */ /* 0x000fe400078e0208 */
[----:B------:R-:W-:-:S03]  /*4780*/  @!P1 IMAD.MOV R5, RZ, RZ, -R5 ;  /* 0x000000ffff059224 */ /* 0x000fc600078e0a05 */
[----:B------:R-:W-:Y:S01]  /*4790*/  ISETP.GT.U32.AND P4, PT, R0, R8, PT ;  /* 0x000000080000720c */ /* 0x000fe20003f84070 */
[----:B------:R-:W-:Y:S01]  /*47a0*/  @!P2 IMAD.IADD R9, R9, 0x1, -R0 ;  /* 0x000000010909a824 */ /* 0x000fe200078e0a00 */
[----:B----4-:R-:W-:Y:S02]  /*47b0*/  IABS R7, R18 ;  /* 0x0000001200077213 */ /* 0x010fe40000000000 */
[----:B------:R-:W-:Y:S02]  /*47c0*/  ISETP.GE.AND P0, PT, R18, RZ, PT ;  /* 0x000000ff1200720c */ /* 0x000fe40003f06270 */
[----:B------:R-:W4:Y:S01]  /*47d0*/  LDL.LU R18, [R1+0xd0] ;  /* 0x0000d00001127983 */ /* 0x000f220000300800 */
[----:B------:R-:W-:-:S04]  /*47e0*/  IMAD.HI.U32 R2, R4, R7, RZ ;  /* 0x0000000704027227 */ /* 0x000fc800078e00ff */
[----:B------:R-:W-:Y:S01]  /*47f0*/  IMAD.MOV R2, RZ, RZ, -R2 ;  /* 0x000000ffff027224 */ /* 0x000fe200078e0a02 */
[----:B------:R5:W-:Y:S03]  /*4800*/  STL [R1+0x84], R5 ;  /* 0x0000840501007387 */ /* 0x000be60000100800 */
[----:B------:R-:W-:-:S05]  /*4810*/  IMAD R7, R0, R2, R7 ;  /* 0x0000000200077224 */ /* 0x000fca00078e0207 */
[----:B------:R-:W-:Y:S01]  /*4820*/  ISETP.GT.U32.AND P1, PT, R0, R7, PT ;  /* 0x000000070000720c */ /* 0x000fe20003f24070 */
[----:B------:R-:W-:-:S05]  /*4830*/  @!P4 IMAD.IADD R8, R8, 0x1, -R0 ;  /* 0x000000010808c824 */ /* 0x000fca00078e0a00 */
[----:B------:R-:W-:-:S07]  /*4840*/  ISETP.GT.U32.AND P4, PT, R0, R8, PT ;  /* 0x000000080000720c */ /* 0x000fce0003f84070 */
[----:B------:R-:W-:-:S05]  /*4850*/  @!P1 IMAD.IADD R7, R7, 0x1, -R0 ;  /* 0x0000000107079824 */ /* 0x000fca00078e0a00 */
[----:B------:R-:W-:Y:S01]  /*4860*/  ISETP.GT.U32.AND P1, PT, R0, R7, PT ;  /* 0x000000070000720c */ /* 0x000fe20003f24070 */
[----:B------:R-:W-:-:S04]  /*4870*/  @!P4 IMAD.IADD R8, R8, 0x1, -R0 ;  /* 0x000000010808c824 */ /* 0x000fc800078e0a00 */
[----:B0-----:R-:W-:Y:S02]  /*4880*/  IMAD.MOV.U32 R10, RZ, RZ, R8 ;  /* 0x000000ffff0a7224 */ /* 0x001fe400078e0008 */
[----:B------:R-:W-:Y:S02]  /*4890*/  @!P6 IMAD.MOV R9, RZ, RZ, -R9 ;  /* 0x000000ffff09e224 */ /* 0x000fe400078e0a09 */
[----:B------:R-:W-:-:S04]  /*48a0*/  @!P5 IMAD.MOV R10, RZ, RZ, -R10 ;  /* 0x000000ffff0ad224 */ /* 0x000fc800078e0a0a */
[----:B------:R-:W-:-:S04]  /*48b0*/  @!P1 IMAD.IADD R7, R7, 0x1, -R0 ;  /* 0x0000000107079824 */ /* 0x000fc800078e0a00 */
[----:B------:R-:W-:Y:S01]  /*48c0*/  @!P0 IMAD.MOV R7, RZ, RZ, -R7 ;  /* 0x000000ffff078224 */ /* 0x000fe200078e0a07 */
[----:B--2---:R-:W-:Y:S02]  /*48d0*/  ISETP.GE.AND P3, PT, R20, RZ, PT ;  /* 0x000000ff1400720c */ /* 0x004fe40003f66270 */
[----:B------:R-:W-:Y:S02]  /*48e0*/  IABS R2, R20 ;  /* 0x0000001400027213 */ /* 0x000fe40000000000 */
[----:B------:R-:W2:Y:S01]  /*48f0*/  LDL.LU R20, [R1+0xd8] ;  /* 0x0000d80001147983 */ /* 0x000ea20000300800 */
[----:B---3--:R-:W-:Y:S02]  /*4900*/  IABS R6, R3 ;  /* 0x0000000300067213 */ /* 0x008fe40000000000 */
[----:B------:R-:W-:Y:S02]  /*4910*/  ISETP.GE.AND P2, PT, R3, RZ, PT ;  /* 0x000000ff0300720c */ /* 0x000fe40003f46270 */
[----:B------:R-:W3:Y:S04]  /*4920*/  LDL.LU R3, [R1+0xe0] ;  /* 0x0000e00001037983 */ /* 0x000ee80000300800 */
[----:B------:R-:W3:Y:S04]  /*4930*/  LDL.LU R27, [R1+0xe4] ;  /* 0x0000e400011b7983 */ /* 0x000ee80000300800 */
[----:B------:R-:W-:Y:S04]  /*4940*/  STL [R1+0x54], R9 ;  /* 0x0000540901007387 */ /* 0x000fe80000100800 */
[----:B------:R-:W-:Y:S04]  /*4950*/  STL [R1+0x64], R10 ;  /* 0x0000640a01007387 */ /* 0x000fe80000100800 */
[----:B------:R-:W3:Y:S04]  /*4960*/  LDL.LU R25, [R1+0xe8] ;  /* 0x0000e80001197983 */ /* 0x000ee80000300800 */
[----:B------:R0:W-:Y:S04]  /*4970*/  STL [R1+0x68], R7 ;  /* 0x0000680701007387 */ /* 0x0001e80000100800 */
[----:B------:R-:W3:Y:S04]  /*4980*/  LDL.LU R28, [R1+0xec] ;  /* 0x0000ec00011c7983 */ /* 0x000ee80000300800 */
[----:B------:R-:W3:Y:S01]  /*4990*/  LDL.LU R15, [R1+0xf0] ;  /* 0x0000f000010f7983 */ /* 0x000ee20000300800 */
[----:B------:R-:W-:-:S03]  /*49a0*/  IMAD.HI.U32 R11, R4, R6, RZ ;  /* 0x00000006040b7227 */ /* 0x000fc600078e00ff */
[----:B------:R-:W3:Y:S01]  /*49b0*/  LDL.LU R14, [R1+0xf4] ;  /* 0x0000f400010e7983 */ /* 0x000ee20000300800 */
[----:B------:R-:W-:Y:S02]  /*49c0*/  IMAD.MOV R11, RZ, RZ, -R11 ;  /* 0x000000ffff0b7224 */ /* 0x000fe400078e0a0b */
[----:B------:R-:W-:-:S04]  /*49d0*/  IMAD.HI.U32 R13, R4, R2, RZ ;  /* 0x00000002040d7227 */ /* 0x000fc800078e00ff */
[----:B------:R-:W-:Y:S02]  /*49e0*/  IMAD R6, R0, R11, R6 ;  /* 0x0000000b00067224 */ /* 0x000fe400078e0206 */
[----:B------:R-:W-:-:S03]  /*49f0*/  IMAD.MOV R13, RZ, RZ, -R13 ;  /* 0x000000ffff0d7224 */ /* 0x000fc600078e0a0d */
[C---:B------:R-:W-:Y:S01]  /*4a00*/  ISETP.GT.U32.AND P5, PT, R0.reuse, R6, PT ;  /* 0x000000060000720c */ /* 0x040fe20003fa4070 */
[----:B------:R-:W-:-:S05]  /*4a10*/  IMAD R2, R0, R13, R2 ;  /* 0x0000000d00027224 */ /* 0x000fca00078e0202 */
[----:B------:R-:W-:-:S07]  /*4a20*/  ISETP.GT.U32.AND P4, PT, R0, R2, PT ;  /* 0x000000020000720c */ /* 0x000fce0003f84070 */
[----:B------:R-:W-:-:S05]  /*4a30*/  @!P5 IMAD.IADD R6, R6, 0x1, -R0 ;  /* 0x000000010606d824 */ /* 0x000fca00078e0a00 */
[----:B------:R-:W-:Y:S01]  /*4a40*/  ISETP.GT.U32.AND P5, PT, R0, R6, PT ;  /* 0x000000060000720c */ /* 0x000fe20003fa4070 */
[----:B------:R-:W-:Y:S01]  /*4a50*/  @!P4 IMAD.IADD R2, R2, 0x1, -R0 ;  /* 0x000000010202c824 */ /* 0x000fe200078e0a00 */
[----:B-----5:R-:W-:-:S04]  /*4a60*/  IABS R5, R22 ;  /* 0x0000001600057213 */ /* 0x020fc80000000000 */
[----:B------:R-:W-:Y:S01]  /*4a70*/  ISETP.GT.U32.AND P4, PT, R0, R2, PT ;  /* 0x000000020000720c */ /* 0x000fe20003f84070 */
[----:B------:R-:W-:-:S06]  /*4a80*/  IMAD.HI.U32 R11, R4, R5, RZ ;  /* 0x00000005040b7227 */ /* 0x000fcc00078e00ff */
[----:B------:R-:W-:Y:S02]  /*4a90*/  @!P5 IMAD.IADD R6, R6, 0x1, -R0 ;  /* 0x000000010606d824 */ /* 0x000fe400078e0a00 */
[----:B------:R-:W-:-:S04]  /*4aa0*/  IMAD.MOV R11, RZ, RZ, -R11 ;  /* 0x000000ffff0b7224 */ /* 0x000fc800078e0a0b */
[----:B------:R-:W-:Y:S02]  /*4ab0*/  @!P4 IMAD.IADD R2, R2, 0x1, -R0 ;  /* 0x000000010202c824 */ /* 0x000fe400078e0a00 */
[----:B------:R-:W-:Y:S02]  /*4ac0*/  IMAD R5, R0, R11, R5 ;  /* 0x0000000b00057224 */ /* 0x000fe400078e0205 */
[----:B------:R-:W-:-:S03]  /*4ad0*/  @!P3 IMAD.MOV R2, RZ, RZ, -R2 ;  /* 0x000000ffff02b224 */ /* 0x000fc600078e0a02 */
[----:B------:R-:W-:Y:S02]  /*4ae0*/  ISETP.GT.U32.AND P4, PT, R0, R5, PT ;  /* 0x000000050000720c */ /* 0x000fe40003f84070 */
[----:B------:R1:W-:Y:S04]  /*4af0*/  STL [R1+0x38], R2 ;  /* 0x0000380201007387 */ /* 0x0003e80000100800 */
[----:B------:R-:W5:Y:S01]  /*4b00*/  LDL.LU R12, [R1+0xf8] ;  /* 0x0000f800010c7983 */ /* 0x000f620000300800 */
[----:B------:R-:W-:-:S03]  /*4b10*/  ISETP.GE.AND P6, PT, R22, RZ, PT ;  /* 0x000000ff1600720c */ /* 0x000fc60003fc6270 */
[----:B------:R-:W5:Y:S01]  /*4b20*/  LDL.LU R17, [R1+0xfc] ;  /* 0x0000fc0001117983 */ /* 0x000f620000300800 */
[----:B----4-:R-:W-:Y:S02]  /*4b30*/  ISETP.GE.AND P1, PT, R18, RZ, PT ;  /* 0x000000ff1200720c */ /* 0x010fe40003f26270 */
[----:B------:R-:W-:-:S05]  /*4b40*/  IABS R18, R18 ;  /* 0x0000001200127213 */ /* 0x000fca0000000000 */
[----:B0-----:R-:W-:-:S04]  /*4b50*/  IMAD.HI.U32 R7, R4, R18, RZ ;  /* 0x0000001204077227 */ /* 0x001fc800078e00ff */
[----:B------:R-:W-:-:S04]  /*4b60*/  IMAD.MOV R7, RZ, RZ, -R7 ;  /* 0x000000ffff077224 */ /* 0x000fc800078e0a07 */
[----:B------:R-:W-:-:S05]  /*4b70*/  IMAD R18, R0, R7, R18 ;  /* 0x0000000700127224 */ /* 0x000fca00078e0212 */
[----:B------:R-:W-:-:S13]  /*4b80*/  ISETP.GT.U32.AND P5, PT, R0, R18, PT ;  /* 0x000000120000720c */ /* 0x000fda0003fa4070 */
[----:B------:R-:W-:-:S05]  /*4b90*/  @!P5 IMAD.IADD R18, R18, 0x1, -R0 ;  /* 0x000000011212d824 */ /* 0x000fca00078e0a00 */
[----:B------:R-:W-:Y:S01]  /*4ba0*/  ISETP.GT.U32.AND P3, PT, R0, R18, PT ;  /* 0x000000120000720c */ /* 0x000fe20003f64070 */
[----:B------:R-:W-:-:S05]  /*4bb0*/  @!P4 IMAD.IADD R5, R5, 0x1, -R0 ;  /* 0x000000010505c824 */ /* 0x000fca00078e0a00 */
[----:B------:R-:W-:-:S07]  /*4bc0*/  ISETP.GT.U32.AND P5, PT, R0, R5, PT ;  /* 0x000000050000720c */ /* 0x000fce0003fa4070 */
[----:B------:R-:W-:Y:S02]  /*4bd0*/  @!P3 IMAD.IADD R18, R18, 0x1, -R0 ;  /* 0x000000011212b824 */ /* 0x000fe400078e0a00 */
[----:B-1----:R-:W-:-:S04]  /*4be0*/  IMAD.MOV.U32 R2, RZ, RZ, R6 ;  /* 0x000000ffff027224 */ /* 0x002fc800078e0006 */
[----:B------:R-:W-:Y:S02]  /*4bf0*/  @!P2 IMAD.MOV R2, RZ, RZ, -R2 ;  /* 0x000000ffff02a224 */ /* 0x000fe400078e0a02 */
[----:B------:R-:W-:-:S03]  /*4c00*/  @!P5 IMAD.IADD R5, R5, 0x1, -R0 ;  /* 0x000000010505d824 */ /* 0x000fc600078e0a00 */
[----:B------:R0:W-:Y:S04]  /*4c10*/  STL [R1+0x34], R2 ;  /* 0x0000340201007387 */ /* 0x0001e80000100800 */
[----:B------:R-:W4:Y:S04]  /*4c20*/  LDL.LU R10, [R1+0x100] ;  /* 0x00010000010a7983 */ /* 0x000f280000300800 */
[----:B------:R-:W4:Y:S01]  /*4c30*/  LDL.LU R21, [R1+0x104] ;  /* 0x0001040001157983 */ /* 0x000f220000300800 */
[----:B--2---:R-:W-:Y:S02]  /*4c40*/  ISETP.GE.AND P0, PT, R20, RZ, PT ;  /* 0x000000ff1400720c */ /* 0x004fe40003f06270 */
[----:B------:R-:W-:-:S05]  /*4c50*/  IABS R22, R20 ;  /* 0x0000001400167213 */ /* 0x000fca0000000000 */
[----:B------:R-:W-:Y:S01]  /*4c60*/  IMAD.HI.U32 R9, R4, R22, RZ ;  /* 0x0000001604097227 */ /* 0x000fe200078e00ff */
[----:B---3--:R-:W-:-:S05]  /*4c70*/  IABS R26, R27 ;  /* 0x0000001b001a7213 */ /* 0x008fca0000000000 */
[----:B------:R-:W-:-:S04]  /*4c80*/  IMAD.HI.U32 R7, R4, R26, RZ ;  /* 0x0000001a04077227 */ /* 0x000fc800078e00ff */
[----:B------:R-:W-:-:S04]  /*4c90*/  IMAD.MOV R7, RZ, RZ, -R7 ;  /* 0x000000ffff077224 */ /* 0x000fc800078e0a07 */
[----:B------:R-:W-:Y:S01]  /*4ca0*/  IMAD R26, R0, R7, R26 ;  /* 0x00000007001a7224 */ /* 0x000fe200078e021a */
[----:B------:R-:W-:-:S04]  /*4cb0*/  IABS R20, R3 ;  /* 0x0000000300147213 */ /* 0x000fc80000000000 */
[----:B------:R-:W-:Y:S01]  /*4cc0*/  ISETP.GT.U32.AND P3, PT, R0, R26, PT ;  /* 0x0000001a0000720c */ /* 0x000fe20003f64070 */
[----:B------:R-:W-:-:S04]  /*4cd0*/  IMAD.HI.U32 R8, R4, R20, RZ ;  /* 0x0000001404087227 */ /* 0x000fc800078e00ff */
[----:B------:R-:W-:-:S04]  /*4ce0*/  IMAD.MOV R8, RZ, RZ, -R8 ;  /* 0x000000ffff087224 */ /* 0x000fc800078e0a08 */
[----:B------:R-:W-:-:S04]  /*4cf0*/  IMAD R20, R0, R8, R20 ;  /* 0x0000000800147224 */ /* 0x000fc800078e0214 */
[----:B------:R-:W-:Y:S01]  /*4d00*/  @!P3 IMAD.IADD R26, R26, 0x1, -R0 ;  /* 0x000000011a1ab824 */ /* 0x000fe200078e0a00 */
[C---:B------:R-:W-:Y:S01]  /*4d10*/  ISETP.GT.U32.AND P5, PT, R0.reuse, R20, PT ;  /* 0x000000140000720c */ /* 0x040fe20003fa4070 */
[----:B------:R-:W-:Y:S01]  /*4d20*/  IMAD.MOV R9, RZ, RZ, -R9 ;  /* 0x000000ffff097224 */ /* 0x000fe200078e0a09 */
[----:B------:R-:W-:Y:S02]  /*4d30*/  ISETP.GE.AND P4, PT, R3, RZ, PT ;  /* 0x000000ff0300720c */ /* 0x000fe40003f86270 */
[C---:B------:R-:W-:Y:S01]  /*4d40*/  ISETP.GT.U32.AND P3, PT, R0.reuse, R26, PT ;  /* 0x0000001a0000720c */ /* 0x040fe20003f64070 */
[----:B------:R-:W-:Y:S02]  /*4d50*/  IMAD.MOV.U32 R3, RZ, RZ, R5 ;  /* 0x000000ffff037224 */ /* 0x000fe400078e0005 */
[----:B------:R-:W-:Y:S01]  /*4d60*/  IMAD R22, R0, R9, R22 ;  /* 0x0000000900167224 */ /* 0x000fe200078e0216 */
[----:B------:R-:W-:Y:S01]  /*4d70*/  IABS R9, R28 ;  /* 0x0000001c00097213 */ /* 0x000fe20000000000 */
[----:B------:R-:W-:-:S04]  /*4d80*/  @!P6 IMAD.MOV R3, RZ, RZ, -R3 ;  /* 0x000000ffff03e224 */ /* 0x000fc800078e0a03 */
[----:B0-----:R-:W-:Y:S01]  /*4d90*/  IMAD.HI.U32 R2, R4, R9, RZ ;  /* 0x0000000904027227 */ /* 0x001fe200078e00ff */
[----:B------:R0:W-:Y:S01]  /*4da0*/  STL [R1+0x1c], R3 ;  /* 0x00001c0301007387 */ /* 0x0001e20000100800 */
[----:B------:R-:W-:Y:S02]  /*4db0*/  IABS R8, R15 ;  /* 0x0000000f00087213 */ /* 0x000fe40000000000 */
[--C-:B------:R-:W-:Y:S01]  /*4dc0*/  @!P3 IMAD.IADD R26, R26, 0x1, -R0.reuse ;  /* 0x000000011a1ab824 */ /* 0x100fe200078e0a00 */
[----:B------:R-:W-:Y:S01]  /*4dd0*/  ISETP.GE.AND P3, PT, R27, RZ, PT ;  /* 0x000000ff1b00720c */ /* 0x000fe20003f66270 */
[----:B------:R-:W-:Y:S02]  /*4de0*/  @!P5 IMAD.IADD R20, R20, 0x1, -R0 ;  /* 0x000000011414d824 */ /* 0x000fe400078e0a00 */
[----:B------:R-:W-:Y:S01]  /*4df0*/  IMAD.MOV R2, RZ, RZ, -R2 ;  /* 0x000000ffff027224 */ /* 0x000fe200078e0a02 */
[----:B0-----:R-:W2:Y:S04]  /*4e00*/  LDL.LU R3, [R1+0x108] ;  /* 0x0001080001037983 */ /* 0x001ea80000300800 */
[----:B------:R-:W3:Y:S01]  /*4e10*/  LDL.LU R27, [R1+0x10c] ;  /* 0x00010c00011b7983 */ /* 0x000ee20000300800 */
[C---:B------:R-:W-:Y:S01]  /*4e20*/  IMAD R9, R0.reuse, R2, R9 ;  /* 0x0000000200097224 */ /* 0x040fe200078e0209 */
[----:B------:R-:W-:Y:S01]  /*4e30*/  ISETP.GT.U32.AND P6, PT, R0, R20, PT ;  /* 0x000000140000720c */ /* 0x000fe20003fc4070 */
[----:B------:R-:W-:-:S04]  /*4e40*/  IMAD.HI.U32 R2, R4, R8, RZ ;  /* 0x0000000804027227 */ /* 0x000fc800078e00ff */
[----:B------:R-:W-:-:S04]  /*4e50*/  IMAD.MOV R2, RZ, RZ, -R2 ;  /* 0x000000ffff027224 */ /* 0x000fc800078e0a02 */
[----:B------:R-:W-:-:S04]  /*4e60*/  IMAD R8, R0, R2, R8 ;  /* 0x0000000200087224 */ /* 0x000fc800078e0208 */
[----:B------:R-:W-:Y:S01]  /*4e70*/  @!P6 IMAD.IADD R20, R20, 0x1, -R0 ;  /* 0x000000011414e824 */ /* 0x000fe200078e0a00 */
[----:B------:R-:W-:-:S13]  /*4e80*/  ISETP.GT.U32.AND P6, PT, R0, R8, PT ;  /* 0x000000080000720c */ /* 0x000fda0003fc4070 */
[----:B------:R-:W-:Y:S01]  /*4e90*/  @!P6 IMAD.IADD R8, R8, 0x1, -R0 ;  /* 0x000000010808e824 */ /* 0x000fe200078e0a00 */
[----:B------:R-:W-:Y:S02]  /*4ea0*/  ISETP.GE.AND P6, PT, R28, RZ, PT ;  /* 0x000000ff1c00720c */ /* 0x000fe40003fc6270 */
[----:B------:R-:W3:Y:S01]  /*4eb0*/  LDL R28, [R1+0xbd4] ;  /* 0x000bd400011c7983 */ /* 0x000ee20000100800 */
[----:B------:R-:W-:Y:S02]  /*4ec0*/  IABS R29, R25 ;  /* 0x00000019001d7213 */ /* 0x000fe40000000000 */
[----:B------:R-:W-:-:S03]  /*4ed0*/  ISETP.GT.U32.AND P2, PT, R0, R22, PT ;  /* 0x000000160000720c */ /* 0x000fc60003f44070 */
[----:B------:R-:W-:-:S04]  /*4ee0*/  IMAD.HI.U32 R6, R4, R29, RZ ;  /* 0x0000001d04067227 */ /* 0x000fc800078e00ff */
[----:B------:R-:W-:-:S04]  /*4ef0*/  IMAD.MOV R6, RZ, RZ, -R6 ;  /* 0x000000ffff067224 */ /* 0x000fc800078e0a06 */
[----:B------:R-:W-:Y:S02]  /*4f00*/  IMAD R29, R0, R6, R29 ;  /* 0x00000006001d7224 */ /* 0x000fe400078e021d */
[----:B------:R-:W-:-:S03]  /*4f10*/  @!P2 IMAD.IADD R22, R22, 0x1, -R0 ;  /* 0x000000011616a824 */ /* 0x000fc600078e0a00 */
[----:B------:R-:W-:Y:S02]  /*4f20*/  ISETP.GT.U32.AND P2, PT, R0, R29, PT ;  /* 0x0000001d0000720c */ /* 0x000fe40003f44070 */
[----:B------:R-:W-:-:S05]  /*4f30*/  IABS R7, R14 ;  /* 0x0000000e00077213 */ /* 0x000fca0000000000 */
[----:B------:R-:W-:-:S06]  /*4f40*/  IMAD.HI.U32 R2, R4, R7, RZ ;  /* 0x0000000704027227 */ /* 0x000fcc00078e00ff */
[----:B------:R-:W-:-:S05]  /*4f50*/  @!P2 IMAD.IADD R29, R29, 0x1, -R0 ;  /* 0x000000011d1da824 */ /* 0x000fca00078e0a00 */
[----:B------:R-:W-:Y:S01]  /*4f60*/  ISETP.GT.U32.AND P2, PT, R0, R29, PT ;  /* 0x0000001d0000720c */ /* 0x000fe20003f44070 */
[----:B------:R-:W-:Y:S01]  /*4f70*/  IMAD.MOV R2, RZ, RZ, -R2 ;  /* 0x000000ffff027224 */ /* 0x000fe200078e0a02 */
[----:B-----5:R-:W-:-:S03]  /*4f80*/  IABS R6, R12 ;  /* 0x0000000c00067213 */ /* 0x020fc60000000000 */
[C---:B------:R-:W-:Y:S01]  /*4f90*/  IMAD R7, R0.reuse, R2, R7 ;  /* 0x0000000200077224 */ /* 0x040fe200078e0207 */
[----:B------:R-:W-:Y:S01]  /*4fa0*/  ISETP.GT.U32.AND P5, PT, R0, R22, PT ;  /* 0x000000160000720c */ /* 0x000fe20003fa4070 */
[----:B------:R-:W-:-:S06]  /*4fb0*/  IMAD.HI.U32 R2, R4, R6, RZ ;  /* 0x0000000604027227 */ /* 0x000fcc00078e00ff */
[----:B------:R-:W-:Y:S01]  /*4fc0*/  @!P2 IMAD.IADD R29, R29, 0x1, -R0 ;  /* 0x000000011d1da824 */ /* 0x000fe200078e0a00 */
[----:B------:R-:W-:Y:S01]  /*4fd0*/  ISETP.GT.U32.AND P2, PT, R0, R7, PT ;  /* 0x000000070000720c */ /* 0x000fe20003f44070 */
[----:B------:R-:W-:Y:S01]  /*4fe0*/  IMAD.MOV R2, RZ, RZ, -R2 ;  /* 0x000000ffff027224 */ /* 0x000fe200078e0a02 */
[----:B------:R-:W-:-:S03]  /*4ff0*/  IABS R5, R17 ;  /* 0x0000001100057213 */ /* 0x000fc60000000000 */
[----:B------:R-:W-:Y:S02]  /*5000*/  IMAD R6, R0, R2, R6 ;  /* 0x0000000200067224 */ /* 0x000fe400078e0206 */
[----:B------:R-:W-:Y:S01]  /*5010*/  @!P5 IMAD.IADD R22, R22, 0x1, -R0 ;  /* 0x000000011616d824 */ /* 0x000fe200078e0a00 */
[----:B------:R-:W-:Y:S01]  /*5020*/  ISETP.GT.U32.AND P5, PT, R0, R9, PT ;  /* 0x000000090000720c */ /* 0x000fe20003fa4070 */
[----:B------:R-:W-:-:S04]  /*5030*/  IMAD.HI.U32 R11, R4, R5, RZ ;  /* 0x00000005040b7227 */ /* 0x000fc800078e00ff */
[----:B------:R-:W-:Y:S01]  /*5040*/  @!P2 IMAD.IADD R7, R7, 0x1, -R0 ;  /* 0x000000010707a824 */ /* 0x000fe200078e0a00 */
[----:B------:R-:W-:Y:S01]  /*5050*/  ISETP.GT.U32.AND P2, PT, R0, R6, PT ;  /* 0x000000060000720c */ /* 0x000fe20003f44070 */
[----:B------:R-:W-:-:S04]  /*5060*/  IMAD.MOV R11, RZ, RZ, -R11 ;  /* 0x000000ffff0b7224 */ /* 0x000fc800078e0a0b */
[----:B------:R-:W-:Y:S02]  /*5070*/  IMAD R5, R0, R11, R5 ;  /* 0x0000000b00057224 */ /* 0x000fe400078e0205 */
[----:B------:R-:W-:Y:S01]  /*5080*/  @!P5 IMAD.IADD R9, R9, 0x1, -R0 ;  /* 0x000000010909d824 */ /* 0x000fe200078e0a00 */
[----:B------:R-:W-:-:S05]  /*5090*/  ISETP.GE.AND P5, PT, R25, RZ, PT ;  /* 0x000000ff1900720c */ /* 0x000fca0003fa6270 */
[----:B------:R-:W-:Y:S01]  /*50a0*/  @!P2 IMAD.IADD R6, R6, 0x1, -R0 ;  /* 0x000000010606a824 */ /* 0x000fe200078e0a00 */
[C---:B------:R-:W-:Y:S01]  /*50b0*/  ISETP.GT.U32.AND P2, PT, R0.reuse, R5, PT ;  /* 0x000000050000720c */ /* 0x040fe20003f44070 */
[----:B------:R-:W-:Y:S01]  /*50c0*/  @!P1 IMAD.MOV R18, RZ, RZ, -R18 ;  /* 0x000000ffff129224 */ /* 0x000fe200078e0a12 */
[C---:B------:R-:W-:Y:S01]  /*50d0*/  ISETP.GT.U32.AND P1, PT, R0.reuse, R9, PT ;  /* 0x000000090000720c */ /* 0x040fe20003f24070 */
[----:B------:R-:W-:Y:S01]  /*50e0*/  @!P0 IMAD.MOV R22, RZ, RZ, -R22 ;  /* 0x000000ffff168224 */ /* 0x000fe200078e0a16 */
[----:B------:R-:W-:Y:S01]  /*50f0*/  ISETP.GT.U32.AND P0, PT, R0, R8, PT ;  /* 0x000000080000720c */ /* 0x000fe20003f04070 */
[----:B------:R-:W-:-:S08]  /*5100*/  @!P4 IMAD.MOV R20, RZ, RZ, -R20 ;  /* 0x000000ffff14c224 */ /* 0x000fd000078e0a14 */
[----:B------:R-:W-:Y:S01]  /*5110*/  @!P2 IMAD.IADD R5, R5, 0x1, -R0 ;  /* 0x000000010505a824 */ /* 0x000fe200078e0a00 */
[----:B----4-:R-:W-:Y:S02]  /*5120*/  IABS R2, R10 ;  /* 0x0000000a00027213 */ /* 0x010fe40000000000 */
[----:B------:R-:W-:-:S03]  /*5130*/  IABS R25, R21 ;  /* 0x0000001500197213 */ /* 0x000fc60000000000 */
[----:B------:R-:W-:-:S04]  /*5140*/  IMAD.HI.U32 R23, R4, R2, RZ ;  /* 0x0000000204177227 */ /* 0x000fc800078e00ff */
[----:B------:R-:W-:-:S04]  /*5150*/  IMAD.HI.U32 R19, R4, R25, RZ ;  /* 0x0000001904137227 */ /* 0x000fc800078e00ff */
[----:B------:R-:W-:Y:S02]  /*5160*/  IMAD.MOV R23, RZ, RZ, -R23 ;  /* 0x000000ffff177224 */ /* 0x000fe400078e0a17 */
[----:B------:R-:W-:Y:S01]  /*5170*/  IMAD.MOV R19, RZ, RZ, -R19 ;  /* 0x000000ffff137224 */ /* 0x000fe200078e0a13 */
[C---:B------:R-:W-:Y:S01]  /*5180*/  ISETP.GT.U32.AND P2, PT, R0.reuse, R7, PT ;  /* 0x000000070000720c */ /* 0x040fe20003f44070 */
[C---:B------:R-:W-:Y:S02]  /*5190*/  IMAD R2, R0.reuse, R23, R2 ;  /* 0x0000001700027224 */ /* 0x040fe400078e0202 */
[----:B------:R-:W4:Y:S01]  /*51a0*/  LDL.LU R23, [R1+0x2408] ;  /* 0x0024080001177983 */ /* 0x000f220000300800 */
[C---:B------:R-:W-:Y:S01]  /*51b0*/  IMAD R25, R0.reuse, R19, R25 ;  /* 0x0000001300197224 */ /* 0x040fe200078e0219 */
[C---:B------:R-:W-:Y:S02]  /*51c0*/  ISETP.GT.U32.AND P4, PT, R0.reuse, R5, PT ;  /* 0x000000050000720c */ /* 0x040fe40003f84070 */
[----:B------:R-:W5:Y:S04]  /*51d0*/  LDL.LU R19, [R1+0x2404] ;  /* 0x0024040001137983 */ /* 0x000f680000300800 */
[----:B------:R-:W-:Y:S01]  /*51e0*/  STL [R1+0x23c0], R18 ;  /* 0x0023c01201007387 */ /* 0x000fe20000100800 */
[----:B------:R-:W-:Y:S01]  /*51f0*/  @!P3 IMAD.MOV R26, RZ, RZ, -R26 ;  /* 0x000000ffff1ab224 */ /* 0x000fe200078e0a1a */
[C---:B------:R-:W-:Y:S01]  /*5200*/  ISETP.GT.U32.AND P3, PT, R0.reuse, R6, PT ;  /* 0x000000060000720c */ /* 0x040fe20003f64070 */
[--C-:B------:R-:W-:Y:S01]  /*5210*/  @!P1 IMAD.IADD R9, R9, 0x1, -R0.reuse ;  /* 0x0000000109099824 */ /* 0x100fe200078e0a00 */
[----:B------:R-:W-:Y:S01]  /*5220*/  ISETP.GT.U32.AND P1, PT, R0, R2, PT ;  /* 0x000000020000720c */ /* 0x000fe20003f24070 */
[--C-:B------:R-:W-:Y:S01]  /*5230*/  @!P0 IMAD.IADD R8, R8, 0x1, -R0.reuse ;  /* 0x0000000108088824 */ /* 0x100fe200078e0a00 */
[----:B------:R-:W-:Y:S01]  /*5240*/  ISETP.GT.U32.AND P0, PT, R0, R25, PT ;  /* 0x000000190000720c */ /* 0x000fe20003f04070 */
[----:B------:R-:W-:-:S02]  /*5250*/  @!P2 IMAD.IADD R7, R7, 0x1, -R0 ;  /* 0x000000010707a824 */ /* 0x000fc400078e0a00 */
[----:B------:R-:W-:-:S06]  /*5260*/  @!P4 IMAD.IADD R5, R5, 0x1, -R0 ;  /* 0x000000010505c824 */ /* 0x000fcc00078e0a00 */
[--C-:B------:R-:W-:Y:S01]  /*5270*/  @!P3 IMAD.IADD R6, R6, 0x1, -R0.reuse ;  /* 0x000000010606b824 */ /* 0x100fe200078e0a00 */
[----:B------:R-:W-:Y:S01]  /*5280*/  ISETP.GE.AND P3, PT, R15, RZ, PT ;  /* 0x000000ff0f00720c */ /* 0x000fe20003f66270 */
[--C-:B------:R-:W-:Y:S02]  /*5290*/  @!P1 IMAD.IADD R2, R2, 0x1, -R0.reuse ;  /* 0x0000000102029824 */ /* 0x100fe400078e0a00 */
[----:B------:R-:W-:Y:S01]  /*52a0*/  @!P0 IMAD.IADD R25, R25, 0x1, -R0 ;  /* 0x0000000119198824 */ /* 0x000fe200078e0a00 */
[----:B------:R-:W-:Y:S01]  /*52b0*/  ISETP.GE.AND P1, PT, R14, RZ, PT ;  /* 0x000000ff0e00720c */ /* 0x000fe20003f26270 */
[----:B------:R-:W-:Y:S02]  /*52c0*/  @!P6 IMAD.MOV R9, RZ, RZ, -R9 ;  /* 0x000000ffff09e224 */ /* 0x000fe400078e0a09 */
[----:B------:R-:W-:Y:S01]  /*52d0*/  @!P5 IMAD.MOV R29, RZ, RZ, -R29 ;  /* 0x000000ffff1dd224 */ /* 0x000fe200078e0a1d */
[----:B------:R-:W-:Y:S01]  /*52e0*/  ISETP.GT.U32.AND P6, PT, R0, R25, PT ;  /* 0x000000190000720c */ /* 0x000fe20003fc4070 */
[----:B------:R-:W-:Y:S04]  /*52f0*/  STL [R1+0x23c4], R22 ;  /* 0x0023c41601007387 */ /* 0x000fe80000100800 */
[----:B------:R0:W-:Y:S01]  /*5300*/  STL [R1+0x23c8], R20 ;  /* 0x0023c81401007387 */ /* 0x0001e20000100800 */
[----:B------:R-:W-:-:S03]  /*5310*/  @!P3 IMAD.MOV R8, RZ, RZ, -R8 ;  /* 0x000000ffff08b224 */ /* 0x000fc600078e0a08 */
[----:B------:R-:W-:Y:S01]  /*5320*/  STL [R1+0x23cc], R26 ;  /* 0x0023cc1a01007387 */ /* 0x000fe20000100800 */
[----:B------:R-:W-:Y:S01]  /*5330*/  ISETP.GE.AND P0, PT, R12, RZ, PT ;  /* 0x000000ff0c00720c */ /* 0x000fe20003f06270 */
[----:B------:R-:W-:Y:S01]  /*5340*/  @!P1 IMAD.MOV R7, RZ, RZ, -R7 ;  /* 0x000000ffff079224 */ /* 0x000fe200078e0a07 */
[----:B------:R-:W-:Y:S01]  /*5350*/  ISETP.GE.AND P1, PT, R17, RZ, PT ;  /* 0x000000ff1100720c */ /* 0x000fe20003f26270 */
[----:B------:R-:W-:Y:S01]  /*5360*/  @!P6 IMAD.IADD R25, R25, 0x1, -R0 ;  /* 0x000000011919e824 */ /* 0x000fe200078e0a00 */
[----:B------:R-:W-:Y:S01]  /*5370*/  ISETP.GE.AND P6, PT, R21, RZ, PT ;  /* 0x000000ff1500720c */ /* 0x000fe20003fc6270 */
[----:B0-----:R-:W0:Y:S01]  /*5380*/  LDC R20, c[0x0][0x3ac] ;  /* 0x0000eb00ff147b82 */ /* 0x001e220000000800 */
[----:B--2---:R-:W-:Y:S02]  /*5390*/  IABS R13, R3 ;  /* 0x00000003000d7213 */ /* 0x004fe40000000000 */
[----:B---3--:R-:W-:-:S03]  /*53a0*/  IABS R11, R27 ;  /* 0x0000001b000b7213 */ /* 0x008fc60000000000 */
[----:B------:R-:W-:-:S04]  /*53b0*/  IMAD.HI.U32 R16, R4, R13, RZ ;  /* 0x0000000d04107227 */ /* 0x000fc800078e00ff */
[----:B------:R-:W-:-:S04]  /*53c0*/  IMAD.HI.U32 R18, R4, R11, RZ ;  /* 0x0000000b04127227 */ /* 0x000fc800078e00ff */
[----:B------:R-:W-:Y:S02]  /*53d0*/  IMAD.MOV R16, RZ, RZ, -R16 ;  /* 0x000000ffff107224 */ /* 0x000fe400078e0a10 */
[----:B------:R-:W-:Y:S02]  /*53e0*/  IMAD.MOV R18, RZ, RZ, -R18 ;  /* 0x000000ffff127224 */ /* 0x000fe400078e0a12 */
[C---:B------:R-:W-:Y:S02]  /*53f0*/  IMAD R13, R0.reuse, R16, R13 ;  /* 0x00000010000d7224 */ /* 0x040fe400078e020d */
[----:B------:R-:W-:-:S03]  /*5400*/  IMAD R11, R0, R18, R11 ;  /* 0x00000012000b7224 */ /* 0x000fc600078e020b */
[C---:B------:R-:W-:Y:S02]  /*5410*/  ISETP.GT.U32.AND P2, PT, R0.reuse, R13, PT ;  /* 0x0000000d0000720c */ /* 0x040fe40003f44070 */
[----:B------:R-:W-:-:S11]  /*5420*/  ISETP.GT.U32.AND P4, PT, R0, R11, PT ;  /* 0x0000000b0000720c */ /* 0x000fd60003f84070 */
[--C-:B------:R-:W-:Y:S02]  /*5430*/  @!P2 IMAD.IADD R13, R13, 0x1, -R0.reuse ;  /* 0x000000010d0da824 */ /* 0x100fe400078e0a00 */
[----:B------:R-:W-:Y:S01]  /*5440*/  @!P4 IMAD.IADD R11, R11, 0x1, -R0 ;  /* 0x000000010b0bc824 */ /* 0x000fe200078e0a00 */
[C---:B------:R-:W-:Y:S02]  /*5450*/  ISETP.GT.U32.AND P4, PT, R0.reuse, R2, PT ;  /* 0x000000020000720c */ /* 0x040fe40003f84070 */
[----:B------:R-:W-:Y:S02]  /*5460*/  IABS R16, R28 ;  /* 0x0000001c00107213 */ /* 0x000fe40000000000 */
[----:B------:R-:W-:-:S03]  /*5470*/  ISETP.GT.U32.AND P5, PT, R0, R13, PT ;  /* 0x0000000d0000720c */ /* 0x000fc60003fa4070 */
[----:B------:R-:W-:Y:S02]  /*5480*/  IMAD.MOV.U32 R18, RZ, RZ, R16 ;  /* 0x000000ffff127224 */ /* 0x000fe400078e0010 */
[----:B------:R-:W2:Y:S04]  /*5490*/  LDL.LU R16, [R1+0x2400] ;  /* 0x0024000001107983 */ /* 0x000ea80000300800 */
[----:B------:R-:W3:Y:S04]  /*54a0*/  LDL.LU R15, [R1+0x23fc] ;  /* 0x0023fc00010f7983 */ /* 0x000ee80000300800 */
[----:B------:R-:W2:Y:S01]  /*54b0*/  LDL.LU R14, [R1+0x23f8] ;  /* 0x0023f800010e7983 */ /* 0x000ea20000300800 */
[----:B------:R-:W-:-:S03]  /*54c0*/  @!P4 IMAD.IADD R2, R2, 0x1, -R0 ;  /* 0x000000010202c824 */ /* 0x000fc600078e0a00 */
[----:B------:R-:W2:Y:S01]  /*54d0*/  LDL.LU R12, [R1+0x23f4] ;  /* 0x0023f400010c7983 */ /* 0x000ea20000300800 */
[----:B------:R-:W-:-:S03]  /*54e0*/  ISETP.GE.AND P4, PT, R10, RZ, PT ;  /* 0x000000ff0a00720c */ /* 0x000fc60003f86270 */
[----:B------:R-:W-:Y:S01]  /*54f0*/  STL [R1+0x23d0], R29 ;  /* 0x0023d01d01007387 */ /* 0x000fe20000100800 */
[----:B------:R-:W-:-:S03]  /*5500*/  @!P5 IMAD.IADD R13, R13, 0x1, -R0 ;  /* 0x000000010d0dd824 */ /* 0x000fc600078e0a00 */
[----:B------:R1:W-:Y:S01]  /*5510*/  STL [R1+0x23d4], R9 ;  /* 0x0023d40901007387 */ /* 0x0003e20000100800 */
[----:B------:R-:W-:-:S03]  /*5520*/  ISETP.GE.AND P5, PT, R3, RZ, PT ;  /* 0x000000ff0300720c */ /* 0x000fc60003fa6270 */
[----:B------:R0:W-:Y:S04]  /*5530*/  STL [R1+0x23d8], R8 ;  /* 0x0023d80801007387 */ /* 0x0001e80000100800 */
[----:B------:R-:W2:Y:S04]  /*5540*/  LDL.LU R17, [R1+0x23f0] ;  /* 0x0023f00001117983 */ /* 0x000ea80000300800 */
[----:B------:R-:W2:Y:S04]  /*5550*/  LDL.LU R10, [R1+0x23ec] ;  /* 0x0023ec00010a7983 */ /* 0x000ea80000300800 */
[----:B------:R-:W2:Y:S04]  /*5560*/  LDL.LU R21, [R1+0x23e8] ;  /* 0x0023e80001157983 */ /* 0x000ea80000300800 */
[----:B------:R-:W2:Y:S01]  /*5570*/  LDL.LU R3, [R1+0x23e4] ;  /* 0x0023e40001037983 */ /* 0x000ea20000300800 */
[----:B------:R-:W-:-:S04]  /*5580*/  IMAD.HI.U32 R4, R4, R18, RZ ;  /* 0x0000001204047227 */ /* 0x000fc800078e00ff */
[----:B------:R-:W-:-:S04]  /*5590*/  IMAD.MOV R4, RZ, RZ, -R4 ;  /* 0x000000ffff047224 */ /* 0x000fc800078e0a04 */
[C---:B------:R-:W-:Y:S02]  /*55a0*/  IMAD R4, R0.reuse, R4, R18 ;  /* 0x0000000400047224 */ /* 0x040fe400078e0212 */
[----:B------:R-:W0:Y:S03]  /*55b0*/  S2R R18, SR_TID.X ;  /* 0x0000000000127919 */ /* 0x000e260000002100 */
[----:B------:R-:W-:-:S13]  /*55c0*/  ISETP.GT.U32.AND P2, PT, R0, R4, PT ;  /* 0x000000040000720c */ /* 0x000fda0003f44070 */
[----:B------:R-:W-:Y:S01]  /*55d0*/  @!P2 IMAD.IADD R4, R4, 0x1, -R0 ;  /* 0x000000010404a824 */ /* 0x000fe200078e0a00 */
[----:B------:R-:W-:-:S04]  /*55e0*/  ISETP.GT.U32.AND P2, PT, R0, R11, PT ;  /* 0x0000000b0000720c */ /* 0x000fc80003f44070 */
[----:B------:R-:W-:Y:S01]  /*55f0*/  ISETP.GT.U32.AND P3, PT, R0, R4, PT ;  /* 0x000000040000720c */ /* 0x000fe20003f64070 */
[----:B------:R-:W-:Y:S01]  /*5600*/  @!P0 IMAD.MOV R6, RZ, RZ, -R6 ;  /* 0x000000ffff068224 */ /* 0x000fe200078e0a06 */
[----:B0-----:R-:W-:-:S07]  /*5610*/  LOP3.LUT R18, R18, 0x3f, RZ, 0xc0, !PT ;  /* 0x0000003f12127812 */ /* 0x001fce00078ec0ff */
[--C-:B------:R-:W-:Y:S02]  /*5620*/  @!P2 IMAD.IADD R11, R11, 0x1, -R0.reuse ;  /* 0x000000010b0ba824 */ /* 0x100fe400078e0a00 */
[----:B------:R-:W-:Y:S01]  /*5630*/  IMAD R18, R18, R20, RZ ;  /* 0x0000001412127224 */ /* 0x000fe200078e02ff */
[----:B------:R-:W-:Y:S01]  /*5640*/  ISETP.GE.AND P2, PT, R27, RZ, PT ;  /* 0x000000ff1b00720c */ /* 0x000fe20003f46270 */
[----:B------:R-:W-:Y:S01]  /*5650*/  @!P3 IMAD.IADD R4, R4, 0x1, -R0 ;  /* 0x000000010404b824 */ /* 0x000fe200078e0a00 */
[----:B------:R-:W3:Y:S01]  /*5660*/  LDL.LU R27, [R1+0x20] ;  /* 0x00002000011b7983 */ /* 0x000ee20000300800 */
[----:B------:R-:W-:Y:S01]  /*5670*/  IMAD.MOV.U32 R0, RZ, RZ, R2 ;  /* 0x000000ffff007224 */ /* 0x000fe200078e0002 */
[----:B------:R-:W-:Y:S01]  /*5680*/  IADD3 R2, P3, PT, R18, UR26, RZ ;  /* 0x0000001a12027c10 */ /* 0x000fe2000ff7e0ff */
[----:B------:R-:W-:Y:S01]  /*5690*/  @!P1 IMAD.MOV R5, RZ, RZ, -R5 ;  /* 0x000000ffff059224 */ /* 0x000fe200078e0a05 */
[----:B-1----:R-:W4:Y:S01]  /*56a0*/  LDL.LU R9, [R1+0xc] ;  /* 0x00000c0001097983 */ /* 0x002f220000300800 */
[----:B------:R-:W-:-:S03]  /*56b0*/  ISETP.GE.AND P1, PT, R28, RZ, PT ;  /* 0x000000ff1c00720c */ /* 0x000fc60003f26270 */
[----:B------:R-:W4:Y:S01]  /*56c0*/  LDL.LU R29, [R1+0x8] ;  /* 0x00000800011d7983 */ /* 0x000f220000300800 */
[----:B------:R-:W-:Y:S01]  /*56d0*/  @!P4 IMAD.MOV R0, RZ, RZ, -R0 ;  /* 0x000000ffff00c224 */ /* 0x000fe200078e0a00 */
[----:B--2---:R-:W-:Y:S02]  /*56e0*/  LOP3.LUT R8, RZ, R3, RZ, 0x33, !PT ;  /* 0x00000003ff087212 */ /* 0x004fe400078e33ff */
[----:B------:R-:W-:Y:S01]  /*56f0*/  ISETP.NE.AND P0, PT, R3, RZ, PT ;  /* 0x000000ff0300720c */ /* 0x000fe20003f05270 */
[----:B------:R-:W-:Y:S02]  /*5700*/  IMAD R3, R20, 0x40, R18 ;  /* 0x0000004014037824 */ /* 0x000fe400078e0212 */
[----:B------:R-:W-:Y:S04]  /*5710*/  STL [R1], R8 ;  /* 0x0000000801007387 */ /* 0x000fe80000100800 */
[----:B------:R-:W2:Y:S01]  /*5720*/  LDL.LU R28, [R1+0x23e0] ;  /* 0x0023e000011c7983 */ /* 0x000ea20000300800 */
[----:B------:R-:W-:Y:S01]  /*5730*/  IADD3 R3, P4, PT, R3, UR26, RZ ;  /* 0x0000001a03037c10 */ /* 0x000fe2000ff9e0ff */
[----:B------:R-:W-:Y:S01]  /*5740*/  @!P6 IMAD.MOV R25, RZ, RZ, -R25 ;  /* 0x000000ffff19e224 */ /* 0x000fe200078e0a19 */
[----:B------:R-:W-:Y:S01]  /*5750*/  UIMAD UR70, UR70, 0x5d, URZ ;  /* 0x0000005d464678a4 */ /* 0x000fe2000f8e02ff */
[----:B------:R0:W-:Y:S01]  /*5760*/  STL [R1+0x22d8], R2 ;  /* 0x0022d80201007387 */ /* 0x0001e20000100800 */
[----:B------:R-:W-:Y:S01]  /*5770*/  @!P5 IMAD.MOV R13, RZ, RZ, -R13 ;  /* 0x000000ffff0dd224 */ /* 0x000fe200078e0a0d */
[----:B------:R-:W-:Y:S01]  /*5780*/  UIMAD UR68, UR68, 0x5c, URZ ;  /* 0x0000005c444478a4 */ /* 0x000fe2000f8e02ff */
[----:B------:R-:W-:Y:S01]  /*5790*/  @!P2 IMAD.MOV R11, RZ, RZ, -R11 ;  /* 0x000000ffff0ba224 */ /* 0x000fe200078e0a0b */
[----:B------:R-:W-:Y:S01]  /*57a0*/  UIMAD UR66, UR66, 0x5b, URZ ;  /* 0x0000005b424278a4 */ /* 0x000fe2000f8e02ff */
[----:B------:R-:W-:Y:S01]  /*57b0*/  @!P1 IMAD.MOV R4, RZ, RZ, -R4 ;  /* 0x000000ffff049224 */ /* 0x000fe200078e0a04 */
[----:B------:R-:W-:-:S02]  /*57c0*/  UIMAD UR64, UR64, 0x5a, URZ ;  /* 0x0000005a404078a4 */ /* 0x000fc4000f8e02ff */
[----:B------:R-:W-:Y:S01]  /*57d0*/  UIMAD UR62, UR62, 0x59, URZ ;  /* 0x000000593e3e78a4 */ /* 0x000fe2000f8e02ff */
[----:B0-----:R-:W2:Y:S01]  /*57e0*/  LDL.LU R2, [R1+0x10] ;  /* 0x0000100001027983 */ /* 0x001ea20000300800 */
[----:B------:R-:W-:Y:S02]  /*57f0*/  UIMAD UR60, UR60, 0x58, URZ ;  /* 0x000000583c3c78a4 */ /* 0x000fe4000f8e02ff */
[----:B------:R-:W-:Y:S01]  /*5800*/  UIMAD UR58, UR58, 0x57, URZ ;  /* 0x000000573a3a78a4 */ /* 0x000fe2000f8e02ff */
[----:B------:R-:W2:Y:S01]  /*5810*/  LDL.LU R26, [R1+0x6c] ;  /* 0x00006c00011a7983 */ /* 0x000ea20000300800 */
[----:B------:R-:W-:Y:S02]  /*5820*/  UIMAD UR56, UR56, 0x56, URZ ;  /* 0x00000056383878a4 */ /* 0x000fe4000f8e02ff */
[----:B------:R-:W-:Y:S01]  /*5830*/  UIMAD UR54, UR54, 0x55, URZ ;  /* 0x00000055363678a4 */ /* 0x000fe2000f8e02ff */
[----:B------:R-:W2:Y:S01]  /*5840*/  LDL.LU R20, [R1+0x60] ;  /* 0x0000600001147983 */ /* 0x000ea20000300800 */
[----:B------:R-:W-:-:S02]  /*5850*/  UIMAD UR52, UR52, 0x54, URZ ;  /* 0x00000054343478a4 */ /* 0x000fc4000f8e02ff */
[----:B------:R-:W-:Y:S01]  /*5860*/  UIMAD UR50, UR50, 0x53, URZ ;  /* 0x00000053323278a4 */ /* 0x000fe2000f8e02ff */
[----:B------:R-:W2:Y:S01]  /*5870*/  LDL.LU R22, [R1+0x5c] ;  /* 0x00005c0001167983 */ /* 0x000ea20000300800 */
[----:B------:R-:W-:Y:S02]  /*5880*/  UIMAD UR48, UR48, 0x52, URZ ;  /* 0x00000052303078a4 */ /* 0x000fe4000f8e02ff */
[----:B------:R-:W-:Y:S01]  /*5890*/  UIMAD UR46, UR46, 0x51, URZ ;  /* 0x000000512e2e78a4 */ /* 0x000fe2000f8e02ff */
[----:B------:R-:W2:Y:S01]  /*58a0*/  LDL.LU R18, [R1+0x58] ;  /* 0x0000580001127983 */ /* 0x000ea20000300800 */
[----:B------:R-:W-:Y:S02]  /*58b0*/  UIMAD UR44, UR44, 0x50, URZ ;  /* 0x000000502c2c78a4 */ /* 0x000fe4000f8e02ff */
[----:B------:R-:W-:Y:S01]  /*58c0*/  UIMAD UR40, UR40, 0x4f, URZ ;  /* 0x0000004f282878a4 */ /* 0x000fe2000f8e02ff */
[----:B------:R0:W-:Y:S01]  /*58d0*/  STL [R1+0x22dc], R3 ;  /* 0x0022dc0301007387 */ /* 0x0001e20000100800 */
[----:B------:R-:W-:-:S02]  /*58e0*/  UIMAD UR38, UR38, 0x4e, URZ ;  /* 0x0000004e262678a4 */ /* 0x000fc4000f8e02ff */
[----:B------:R-:W-:Y:S02]  /*58f0*/  UIMAD UR36, UR36, 0x4d, URZ ;  /* 0x0000004d242478a4 */ /* 0x000fe4000f8e02ff */
[----:B------:R-:W-:Y:S02]  /*5900*/  UIMAD UR34, UR34, 0x4c, URZ ;  /* 0x0000004c222278a4 */ /* 0x000fe4000f8e02ff */
[----:B------:R-:W-:Y:S01]  /*5910*/  UIMAD UR32, UR32, 0x4b, URZ ;  /* 0x0000004b202078a4 */ /* 0x000fe2000f8e02ff */
[----:B---3--:R-:W-:Y:S01]  /*5920*/  SEL R27, R8, R27, !P0 ;  /* 0x0000001b081b7207 */ /* 0x008fe20004000000 */
[----:B------:R-:W-:Y:S01]  /*5930*/  UIMAD UR30, UR30, 0x4a, URZ ;  /* 0x0000004a1e1e78a4 */ /* 0x000fe2000f8e02ff */
[----:B0-----:R-:W3:Y:S01]  /*5940*/  LDL.LU R3, [R1+0x18] ;  /* 0x0000180001037983 */ /* 0x001ee20000300800 */
[----:B------:R-:W-:Y:S02]  /*5950*/  UIMAD UR28, UR28, 0x49, URZ ;  /* 0x000000491c1c78a4 */ /* 0x000fe4000f8e02ff */
[----:B------:R-:W-:Y:S01]  /*5960*/  UIMAD UR22, UR22, 0x48, URZ ;  /* 0x00000048161678a4 */ /* 0x000fe2000f8e02ff */
[----:B------:R0:W-:Y:S01]  /*5970*/  STL [R1+0xe4], R27 ;  /* 0x0000e41b01007387 */ /* 0x0001e20000100800 */
[----:B------:R-:W-:-:S02]  /*5980*/  UIMAD UR20, UR20, 0x47, URZ ;  /* 0x00000047141478a4 */ /* 0x000fc4000f8e02ff */
[----:B------:R-:W-:Y:S02]  /*5990*/  UIMAD UR18, UR18, 0x46, URZ ;  /* 0x00000046121278a4 */ /* 0x000fe4000f8e02ff */
[----:B------:R-:W-:Y:S02]  /*59a0*/  UIMAD UR16, UR16, 0x45, URZ ;  /* 0x00000045101078a4 */ /* 0x000fe4000f8e02ff */
[----:B------:R-:W-:Y:S02]  /*59b0*/  UIMAD UR14, UR14, 0x44, URZ ;  /* 0x000000440e0e78a4 */ /* 0x000fe4000f8e02ff */
[----:B------:R-:W-:Y:S01]  /*59c0*/  UIMAD UR13, UR13, 0x43, URZ ;  /* 0x000000430d0d78a4 */ /* 0x000fe2000f8e02ff */
[----:B0-----:R-:W2:Y:S01]  /*59d0*/  LDL.LU R27, [R1+0x23dc] ;  /* 0x0023dc00011b7983 */ /* 0x001ea20000300800 */
[----:B------:R-:W-:Y:S02]  /*59e0*/  UIMAD UR12, UR12, 0x42, URZ ;  /* 0x000000420c0c78a4 */ /* 0x000fe4000f8e02ff */
[----:B------:R-:W-:-:S02]  /*59f0*/  UIMAD UR10, UR10, 0x41, URZ ;  /* 0x000000410a0a78a4 */ /* 0x000fc4000f8e02ff */
[----:B------:R-:W-:Y:S02]  /*5a00*/  USHF.L.U32 UR5, UR5, 0x6, URZ ;  /* 0x0000000605057899 */ /* 0x000fe400080006ff */
[----:B------:R-:W-:Y:S02]  /*5a10*/  UIMAD UR8, UR8, 0x3f, URZ ;  /* 0x0000003f080878a4 */ /* 0x000fe4000f8e02ff */
[----:B------:R-:W-:Y:S02]  /*5a20*/  UIMAD UR9, UR9, 0x3e, URZ ;  /* 0x0000003e090978a4 */ /* 0x000fe4000f8e02ff */
[----:B------:R-:W-:Y:S02]  /*5a30*/  UIMAD UR47, UR47, 0x3d, URZ ;  /* 0x0000003d2f2f78a4 */ /* 0x000fe4000f8e02ff */
[----:B------:R-:W-:Y:S02]  /*5a40*/  UIMAD UR63, UR63, 0x3c, URZ ;  /* 0x0000003c3f3f78a4 */ /* 0x000fe4000f8e02ff */
[----:B------:R-:W-:-:S02]  /*5a50*/  UIMAD UR29, UR29, 0x3b, URZ ;  /* 0x0000003b1d1d78a4 */ /* 0x000fc4000f8e02ff */
[----:B------:R-:W-:Y:S02]  /*5a60*/  UIMAD UR71, UR71, 0x3a, URZ ;  /* 0x0000003a474778a4 */ /* 0x000fe4000f8e02ff */
        /* <DEDUP_REMOVED lines=25> */
[----:B------:R-:W-:Y:S01]  /*5c00*/  USHF.L.U32 UR6, UR6, 0x5, URZ ;  /* 0x0000000506067899 */ /* 0x000fe200080006ff */
[----:B------:R-:W0:Y:S01]  /*5c10*/  LDCU UR26, c[0x0][0x3a8] ;  /* 0x00007500ff1a77ac */ /* 0x000e220008000800 */
[----:B---3--:R-:W-:-:S05]  /*5c20*/  SEL R3, R8, R3, !P0 ;  /* 0x0000000308037207 */ /* 0x008fca0004000000 */
[----:B------:R2:W-:Y:S02]  /*5c30*/  STL [R1+0xe0], R3 ;  /* 0x0000e00301007387 */ /* 0x0005e40000100800 */
[C---:B--2---:R-:W-:Y:S02]  /*5c40*/  SEL R3, R8.reuse, R2, !P0 ;  /* 0x0000000208037207 */ /* 0x044fe40004000000 */
[C---:B----4-:R-:W-:Y:S02]  /*5c50*/  SEL R2, R8.reuse, R9, !P0 ;  /* 0x0000000908027207 */ /* 0x050fe40004000000 */
[C---:B------:R-:W-:Y:S01]  /*5c60*/  SEL R9, R8.reuse, R29, !P0 ;  /* 0x0000001d08097207 */ /* 0x040fe20004000000 */
[----:B------:R-:W-:Y:S04]  /*5c70*/  STL [R1+0xd8], R3 ;  /* 0x0000d80301007387 */ /* 0x000fe80000100800 */
[----:B------:R1:W-:Y:S04]  /*5c80*/  STL [R1+0xd0], R2 ;  /* 0x0000d00201007387 */ /* 0x0003e80000100800 */
[----:B------:R-:W-:Y:S01]  /*5c90*/  STL [R1+0xc8], R9 ;  /* 0x0000c80901007387 */ /* 0x000fe20000100800 */
[----:B-1----:R-:W-:-:S03]  /*5ca0*/  SEL R2, R8, R28, !P0 ;  /* 0x0000001c08027207 */ /* 0x002fc60004000000 */
[----:B------:R-:W2:Y:S01]  /*5cb0*/  LDL.LU R28, [R1] ;  /* 0x00000000011c7983 */ /* 0x000ea20000300800 */
[----:B------:R-:W-:-:S05]  /*5cc0*/  SEL R3, R8, R27, !P0 ;  /* 0x0000001b08037207 */ /* 0x000fca0004000000 */
[----:B------:R2:W-:Y:S04]  /*5cd0*/  STL [R1+0xc0], R3 ;  /* 0x0000c00301007387 */ /* 0x0005e80000100800 */
[----:B------:R1:W-:Y:S01]  /*5ce0*/  STL [R1+0xbc], R2 ;  /* 0x0000bc0201007387 */ /* 0x0003e20000100800 */
[C---:B--2---:R-:W-:Y:S02]  /*5cf0*/  SEL R3, R28.reuse, R21, !P0 ;  /* 0x000000151c037207 */ /* 0x044fe40004000000 */
[C---:B-1----:R-:W-:Y:S02]  /*5d00*/  SEL R2, R28.reuse, R10, !P0 ;  /* 0x0000000a1c027207 */ /* 0x042fe40004000000 */
[C---:B------:R-:W-:Y:S01]  /*5d10*/  SEL R8, R28.reuse, R17, !P0 ;  /* 0x000000111c087207 */ /* 0x040fe20004000000 */
[----:B------:R1:W-:Y:S04]  /*5d20*/  STL [R1+0xb8], R3 ;  /* 0x0000b80301007387 */ /* 0x0003e80000100800 */
[----:B------:R2:W-:Y:S01]  /*5d30*/  STL [R1+0xa8], R2 ;  /* 0x0000a80201007387 */ /* 0x0005e20000100800 */
[----:B-1----:R-:W-:-:S03]  /*5d40*/  SEL R3, R28, R12, !P0 ;  /* 0x0000000c1c037207 */ /* 0x002fc60004000000 */
[----:B------:R-:W-:Y:S01]  /*5d50*/  STL [R1+0xa4], R8 ;  /* 0x0000a40801007387 */ /* 0x000fe20000100800 */
[----:B--2---:R-:W-:-:S03]  /*5d60*/  SEL R2, R28, R14, !P0 ;  /* 0x0000000e1c027207 */ /* 0x004fc60004000000 */
[----:B------:R-:W2:Y:S04]  /*5d70*/  LDL.LU R14, [R1+0x50] ;  /* 0x00005000010e7983 */ /* 0x000ea80000300800 */
[----:B------:R1:W-:Y:S04]  /*5d80*/  STL [R1+0x9c], R3 ;  /* 0x00009c0301007387 */ /* 0x0003e80000100800 */
[----:B------:R-:W3:Y:S04]  /*5d90*/  LDL.LU R10, [R1+0x48] ;  /* 0x00004800010a7983 */ /* 0x000ee80000300800 */
[----:B------:R4:W-:Y:S01]  /*5da0*/  STL [R1+0x94], R2 ;  /* 0x0000940201007387 */ /* 0x0009e20000100800 */
[----:B-1----:R-:W-:-:S03]  /*5db0*/  SEL R3, R28, R26, !P0 ;  /* 0x0000001a1c037207 */ /* 0x002fc60004000000 */
[----:B------:R-:W2:Y:S01]  /*5dc0*/  LDL.LU R12, [R1+0x44] ;  /* 0x00004400010c7983 */ /* 0x000ea20000300800 */
[----:B----4-:R-:W-:-:S05]  /*5dd0*/  SEL R2, R28, R15, !P0 ;  /* 0x0000000f1c027207 */ /* 0x010fca0004000000 */
[----:B------:R1:W-:Y:S04]  /*5de0*/  STL [R1+0x8c], R2 ;  /* 0x00008c0201007387 */ /* 0x0003e80000100800 */
[----:B------:R-:W4:Y:S04]  /*5df0*/  LDL.LU R15, [R1+0x40] ;  /* 0x00004000010f7983 */ /* 0x000f280000300800 */
[----:B------:R-:W-:Y:S01]  /*5e00*/  STL [R1+0x88], R3 ;  /* 0x0000880301007387 */ /* 0x000fe20000100800 */
[----:B-1----:R-:W-:-:S03]  /*5e10*/  SEL R2, R28, R16, !P0 ;  /* 0x000000101c027207 */ /* 0x002fc60004000000 */
[----:B------:R-:W4:Y:S04]  /*5e20*/  LDL.LU R16, [R1+0x4c] ;  /* 0x00004c0001107983 */ /* 0x000f280000300800 */
[----:B------:R-:W4:Y:S04]  /*5e30*/  LDL.LU R17, [R1+0x3c] ;  /* 0x00003c0001117983 */ /* 0x000f280000300800 */
[----:B------:R1:W-:Y:S04]  /*5e40*/  STL [R1+0x7c], R2 ;  /* 0x00007c0201007387 */ /* 0x0003e80000100800 */
[----:B------:R-:W4:Y:S01]  /*5e50*/  LDL.LU R21, [R1+0x28] ;  /* 0x0000280001157983 */ /* 0x000f220000300800 */
[----:B-1----:R-:W-:-:S05]  /*5e60*/  SEL R2, R28, R20, !P0 ;  /* 0x000000141c027207 */ /* 0x002fca0004000000 */
[----:B------:R1:W-:Y:S04]  /*5e70*/  STL [R1+0x78], R2 ;  /* 0x0000780201007387 */ /* 0x0003e80000100800 */
[----:B------:R-:W4:Y:S01]  /*5e80*/  LDL.LU R27, [R1+0x30] ;  /* 0x00003000011b7983 */ /* 0x000f220000300800 */
[C---:B------:R-:W-:Y:S02]  /*5e90*/  SEL R3, R28.reuse, R22, !P0 ;  /* 0x000000161c037207 */ /* 0x040fe40004000000 */
[----:B-1----:R-:W-:-:S03]  /*5ea0*/  SEL R2, R28, R18, !P0 ;  /* 0x000000121c027207 */ /* 0x002fc60004000000 */
[----:B------:R1:W-:Y:S04]  /*5eb0*/  STL [R1+0x74], R3 ;  /* 0x0000740301007387 */ /* 0x0003e80000100800 */
[----:B------:R-:W4:Y:S04]  /*5ec0*/  LDL.LU R8, [R1+0x2c] ;  /* 0x00002c0001087983 */ /* 0x000f280000300800 */
[----:B------:R-:W4:Y:S01]  /*5ed0*/  LDL.LU R9, [R1+0x24] ;  /* 0x0000240001097983 */ /* 0x000f220000300800 */
[----:B-----5:R-:W-:-:S03]  /*5ee0*/  SEL R19, R28, R19, !P0 ;  /* 0x000000131c137207 */ /* 0x020fc60004000000 */
[----:B------:R5:W-:Y:S04]  /*5ef0*/  STL [R1+0x70], R2 ;  /* 0x0000700201007387 */ /* 0x000be80000100800 */
[----:B------:R-:W4:Y:S04]  /*5f00*/  LDL.LU R29, [R1+0xdc] ;  /* 0x0000dc00011d7983 */ /* 0x000f280000300800 */
[----:B------:R-:W4:Y:S04]  /*5f10*/  LDL.LU R26, [R1+0xd4] ;  /* 0x0000d400011a7983 */ /* 0x000f280000300800 */
[----:B------:R-:W4:Y:S04]  /*5f20*/  LDL.LU R20, [R1+0xcc] ;  /* 0x0000cc0001147983 */ /* 0x000f280000300800 */
[----:B------:R-:W4:Y:S04]  /*5f30*/  LDL.LU R22, [R1+0xc4] ;  /* 0x0000c40001167983 */ /* 0x000f280000300800 */
[----:B------:R-:W4:Y:S04]  /*5f40*/  LDL.LU R18, [R1+0xb4] ;  /* 0x0000b40001127983 */ /* 0x000f280000300800 */
[----:B-1----:R-:W4:Y:S04]  /*5f50*/  LDL.LU R3, [R1+0xac] ;  /* 0x0000ac0001037983 */ /* 0x002f280000300800 */
[----:B-----5:R-:W5:Y:S04]  /*5f60*/  LDL.LU R2, [R1+0x90] ;  /* 0x0000900001027983 */ /* 0x020f680000300800 */
[----:B------:R1:W-:Y:S04]  /*5f70*/  STL [R1+0x6c], R19 ;  /* 0x00006c1301007387 */ /* 0x0003e80000100800 */
[----:B-1----:R-:W5:Y:S01]  /*5f80*/  LDL.LU R19, [R1+0xa0] ;  /* 0x0000a00001137983 */ /* 0x002f620000300800 */
[----:B---3--:R-:W-:-:S02]  /*5f90*/  SEL R10, R28, R10, !P0 ;  /* 0x0000000a1c0a7207 */ /* 0x008fc40004000000 */
[C---:B--2---:R-:W-:Y:S02]  /*5fa0*/  SEL R12, R28.reuse, R12, !P0 ;  /* 0x0000000c1c0c7207 */ /* 0x044fe40004000000 */
[----:B----4-:R-:W-:-:S05]  /*5fb0*/  SEL R16, R28, R16, !P0 ;  /* 0x000000101c107207 */ /* 0x010fca0004000000 */
[----:B------:R1:W-:Y:S02]  /*5fc0*/  STL [R1+0x60], R16 ;  /* 0x0000601001007387 */ /* 0x0003e40000100800 */
[C---:B-1----:R-:W-:Y:S02]  /*5fd0*/  SEL R16, R28.reuse, R14, !P0 ;  /* 0x0000000e1c107207 */ /* 0x042fe40004000000 */
[C---:B------:R-:W-:Y:S02]  /*5fe0*/  SEL R14, R28.reuse, R23, !P0 ;  /* 0x000000171c0e7207 */ /* 0x040fe40004000000 */
[----:B------:R-:W2:Y:S04]  /*5ff0*/  LDL.LU R23, [R1+0x98] ;  /* 0x0000980001177983 */ /* 0x000ea80000300800 */
[----:B------:R1:W-:Y:S01]  /*6000*/  STL [R1+0x5c], R16 ;  /* 0x00005c1001007387 */ /* 0x0003e20000100800 */
[----:B------:R-:W-:-:S03]  /*6010*/  SEL R15, R28, R15, !P0 ;  /* 0x0000000f1c0f7207 */ /* 0x000fc60004000000 */
[----:B-1----:R-:W3:Y:S04]  /*6020*/  LDL.LU R16, [R1+0x80] ;  /* 0x0000800001107983 */ /* 0x002ee80000300800 */
[----:B------:R1:W-:Y:S01]  /*6030*/  STL [R1+0x58], R14 ;  /* 0x0000580e01007387 */ /* 0x0003e20000100800 */
[C---:B------:R-:W-:Y:S02]  /*6040*/  SEL R17, R28.reuse, R17, !P0 ;  /* 0x000000111c117207 */ /* 0x040fe40004000000 */
[C---:B-1----:R-:W-:Y:S02]  /*6050*/  SEL R14, R28.reuse, R24, !P0 ;  /* 0x000000181c0e7207 */ /* 0x042fe40004000000 */
[----:B------:R-:W4:Y:S04]  /*6060*/  LDL.LU R24, [R1+0xb0] ;  /* 0x0000b00001187983 */ /* 0x000f280000300800 */
[----:B------:R1:W-:Y:S01]  /*6070*/  STL [R1+0x50], R14 ;  /* 0x0000500e01007387 */ /* 0x0003e20000100800 */
[----:B------:R-:W-:-:S03]  /*6080*/  SEL R21, R28, R21, !P0 ;  /* 0x000000151c157207 */ /* 0x000fc60004000000 */
[----:B-1----:R-:W3:Y:S04]  /*6090*/  LDL.LU R14, [R1+0x84] ;  /* 0x00008400010e7983 */ /* 0x002ee80000300800 */
[----:B------:R1:W-:Y:S04]  /*60a0*/  STL [R1+0x4c], R10 ;  /* 0x00004c0a01007387 */ /* 0x0003e80000100800 */
        /* <DEDUP_REMOVED lines=8> */
[----:B-1----:R-:W3:Y:S01]  /*6130*/  LDL.LU R21, [R1+0x34] ;  /* 0x0000340001157983 */ /* 0x002ee20000300800 */
[----:B------:R-:W-:-:S05]  /*6140*/  SEL R27, R28, R27, !P0 ;  /* 0x0000001b1c1b7207 */ /* 0x000fca0004000000 */
[----:B------:R1:W-:Y:S04]  /*6150*/  STL [R1+0x30], R27 ;  /* 0x0000301b01007387 */ /* 0x0003e80000100800 */
[----:B-1----:R-:W3:Y:S01]  /*6160*/  LDL.LU R27, [R1+0x1c] ;  /* 0x00001c00011b7983 */ /* 0x002ee20000300800 */
[C---:B------:R-:W-:Y:S02]  /*6170*/  SEL R8, R28.reuse, R8, !P0 ;  /* 0x000000081c087207 */ /* 0x040fe40004000000 */
[C---:B------:R-:W-:Y:S02]  /*6180*/  SEL R9, R28.reuse, R9, !P0 ;  /* 0x000000091c097207 */ /* 0x040fe40004000000 */
[C---:B------:R-:W-:Y:S01]  /*6190*/  SEL R29, R28.reuse, R29, !P0 ;  /* 0x0000001d1c1d7207 */ /* 0x040fe20004000000 */
[----:B------:R1:W-:Y:S01]  /*61a0*/  STL [R1+0x2c], R8 ;  /* 0x00002c0801007387 */ /* 0x0003e20000100800 */
[----:B------:R-:W-:-:S02]  /*61b0*/  SEL R26, R28, R26, !P0 ;  /* 0x0000001a1c1a7207 */ /* 0x000fc40004000000 */
[C---:B------:R-:W-:Y:S02]  /*61c0*/  SEL R20, R28.reuse, R20, !P0 ;  /* 0x000000141c147207 */ /* 0x040fe40004000000 */
[C---:B------:R-:W-:Y:S01]  /*61d0*/  SEL R22, R28.reuse, R22, !P0 ;  /* 0x000000161c167207 */ /* 0x040fe20004000000 */
[----:B-1----:R-:W3:Y:S04]  /*61e0*/  LDL.LU R8, [R1+0x23d8] ;  /* 0x0023d80001087983 */ /* 0x002ee80000300800 */
[----:B------:R1:W-:Y:S01]  /*61f0*/  STL [R1+0x28], R9 ;  /* 0x0000280901007387 */ /* 0x0003e20000100800 */
[----:B------:R-:W-:-:S03]  /*6200*/  SEL R18, R28, R18, !P0 ;  /* 0x000000121c127207 */ /* 0x000fc60004000000 */
[----:B-1----:R-:W3:Y:S04]  /*6210*/  LDL.LU R9, [R1+0x23d4] ;  /* 0x0023d40001097983 */ /* 0x002ee80000300800 */
[----:B------:R1:W-:Y:S04]  /*6220*/  STL [R1+0x24], R29 ;  /* 0x0000241d01007387 */ /* 0x0003e80000100800 */
[----:B-1----:R-:W3:Y:S04]  /*6230*/  LDL.LU R29, [R1+0x23d0] ;  /* 0x0023d000011d7983 */ /* 0x002ee80000300800 */
[----:B------:R1:W-:Y:S01]  /*6240*/  STL [R1+0x20], R26 ;  /* 0x0000201a01007387 */ /* 0x0003e20000100800 */
[----:B------:R-:W-:-:S03]  /*6250*/  SEL R3, R28, R3, !P0 ;  /* 0x000000031c037207 */ /* 0x000fc60004000000 */
[----:B-1----:R-:W3:Y:S04]  /*6260*/  LDL.LU R26, [R1+0x23cc] ;  /* 0x0023cc00011a7983 */ /* 0x002ee80000300800 */
[----:B------:R1:W-:Y:S04]  /*6270*/  STL [R1+0x18], R20 ;  /* 0x0000181401007387 */ /* 0x0003e80000100800 */
[----:B-1----:R-:W3:Y:S04]  /*6280*/  LDL.LU R20, [R1+0x23c8] ;  /* 0x0023c80001147983 */ /* 0x002ee80000300800 */
[----:B------:R1:W-:Y:S01]  /*6290*/  STL [R1+0x14], R22 ;  /* 0x0000141601007387 */ /* 0x0003e20000100800 */
[----:B-----5:R-:W-:-:S03]  /*62a0*/  SEL R2, R28, R2, !P0 ;  /* 0x000000021c027207 */ /* 0x020fc60004000000 */
[----:B-1----:R-:W5:Y:S04]  /*62b0*/  LDL.LU R22, [R1+0x23c4] ;  /* 0x0023c40001167983 */ /* 0x002f680000300800 */
[----:B------:R1:W-:Y:S01]  /*62c0*/  STL [R1+0x10], R18 ;  /* 0x0000101201007387 */ /* 0x0003e20000100800 */
[----:B------:R-:W-:-:S03]  /*62d0*/  SEL R19, R28, R19, !P0 ;  /* 0x000000131c137207 */ /* 0x000fc60004000000 */
[----:B-1----:R-:W5:Y:S04]  /*62e0*/  LDL.LU R18, [R1+0x23c0] ;  /* 0x0023c00001127983 */ /* 0x002f680000300800 */
[----:B------:R-:W-:Y:S01]  /*62f0*/  STL [R1+0x2344], R3 ;  /* 0x0023440301007387 */ /* 0x000fe20000100800 */
[C---:B--2---:R-:W-:Y:S02]  /*6300*/  SEL R23, R28.reuse, R23, !P0 ;  /* 0x000000171c177207 */ /* 0x044fe40004000000 */
[----:B----4-:R-:W-:-:S05]  /*6310*/  SEL R24, R28, R24, !P0 ;  /* 0x000000181c187207 */ /* 0x010fca0004000000 */
[----:B------:R1:W-:Y:S04]  /*6320*/  STL [R1+0xc], R24 ;  /* 0x00000c1801007387 */ /* 0x0003e80000100800 */
[----:B------:R-:W-:Y:S01]  /*6330*/  STL [R1+0x2348], R2 ;  /* 0x0023480201007387 */ /* 0x000fe20000100800 */
[C---:B---3--:R-:W-:Y:S02]  /*6340*/  SEL R14, R28.reuse, R14, !P0 ;  /* 0x0000000e1c0e7207 */ /* 0x048fe40004000000 */
[C---:B-1----:R-:W-:Y:S01]  /*6350*/  SEL R24, R28.reuse, R16, !P0 ;  /* 0x000000101c187207 */ /* 0x042fe20004000000 */
[----:B------:R-:W-:Y:S04]  /*6360*/  STL [R1+0x234c], R19 ;  /* 0x00234c1301007387 */ /* 0x000fe80000100800 */
[----:B------:R-:W-:Y:S04]  /*6370*/  STL [R1+0x2350], R23 ;  /* 0x0023501701007387 */ /* 0x000fe80000100800 */
[----:B------:R-:W-:Y:S01]  /*6380*/  STL [R1+0x2354], R24 ;  /* 0x0023541801007387 */ /* 0x000fe20000100800 */
[----:B------:R-:W-:-:S03]  /*6390*/  SEL R10, R28, R10, !P0 ;  /* 0x0000000a1c0a7207 */ /* 0x000fc60004000000 */
[----:B------:R-:W-:Y:S04]  /*63a0*/  STL [R1+0x2358], R14 ;  /* 0x0023580e01007387 */ /* 0x000fe80000100800 */
[----:B------:R-:W-:Y:S01]  /*63b0*/  STL [R1+0x235c], R10 ;  /* 0x00235c0a01007387 */ /* 0x000fe20000100800 */
[----:B------:R-:W-:-:S05]  /*63c0*/  SEL R12, R28, R12, !P0 ;  /* 0x0000000c1c0c7207 */ /* 0x000fca0004000000 */
[----:B------:R1:W-:Y:S01]  /*63d0*/  STL [R1+0x2360], R12 ;  /* 0x0023600c01007387 */ /* 0x0003e20000100800 */
[C---:B------:R-:W-:Y:S01]  /*63e0*/  SEL R16, R28.reuse, R15, !P0 ;  /* 0x0000000f1c107207 */ /* 0x040fe20004000000 */
[----:B-1----:R-:W1:Y:S04]  /*63f0*/  LDC R12, c[0x0][0x3ac] ;  /* 0x0000eb00ff0c7b82 */ /* 0x002e680000000800 */
[----:B------:R-:W-:Y:S01]  /*6400*/  STL [R1+0x2364], R16 ;  /* 0x0023641001007387 */ /* 0x000fe20000100800 */
[----:B------:R-:W-:-:S05]  /*6410*/  SEL R17, R28, R17, !P0 ;  /* 0x000000111c117207 */ /* 0x000fca0004000000 */
[----:B------:R-:W-:Y:S01]  /*6420*/  STL [R1+0x2368], R17 ;  /* 0x0023681101007387 */ /* 0x000fe20000100800 */
[----:B------:R-:W-:-:S05]  /*6430*/  SEL R21, R28, R21, !P0 ;  /* 0x000000151c157207 */ /* 0x000fca0004000000 */
[----:B------:R-:W-:Y:S04]  /*6440*/  STL [R1+0x236c], R21 ;  /* 0x00236c1501007387 */ /* 0x000fe80000100800 */
[----:B------:R-:W2:Y:S04]  /*6450*/  LDL.LU R14, [R1+0xe4] ;  /* 0x0000e400010e7983 */ /* 0x000ea80000300800 */
[----:B------:R-:W3:Y:S04]  /*6460*/  LDL.LU R24, [R1+0xe0] ;  /* 0x0000e00001187983 */ /* 0x000ee80000300800 */
[----:B------:R-:W4:Y:S04]  /*6470*/  LDL.LU R23, [R1+0xd8] ;  /* 0x0000d80001177983 */ /* 0x000f280000300800 */
[----:B------:R-:W4:Y:S01]  /*6480*/  LDL.LU R19, [R1+0xd0] ;  /* 0x0000d00001137983 */ /* 0x000f220000300800 */
[----:B------:R-:W-:-:S02]  /*6490*/  SEL R15, R28, R27, !P0 ;  /* 0x0000001b1c0f7207 */ /* 0x000fc40004000000 */
[----:B------:R-:W0:Y:S01]  /*64a0*/  S2R R27, SR_TID.X ;  /* 0x00000000001b7919 */ /* 0x000e220000002100 */
[----:B------:R-:W4:Y:S04]  /*64b0*/  LDL.LU R2, [R1+0xc8] ;  /* 0x0000c80001027983 */ /* 0x000f280000300800 */
[----:B------:R-:W4:Y:S01]  /*64c0*/  LDL.LU R3, [R1+0xc0] ;  /* 0x0000c00001037983 */ /* 0x000f220000300800 */
[----:B------:R-:W-:-:S03]  /*64d0*/  SEL R8, R28, R8, !P0 ;  /* 0x000000081c087207 */ /* 0x000fc60004000000 */
[----:B------:R-:W-:Y:S01]  /*64e0*/  STL [R1+0x2370], R15 ;  /* 0x0023700f01007387 */ /* 0x000fe20000100800 */
[C---:B------:R-:W-:Y:S02]  /*64f0*/  SEL R7, R28.reuse, R7, !P0 ;  /* 0x000000071c077207 */ /* 0x040fe40004000000 */
[C---:B------:R-:W-:Y:S02]  /*6500*/  SEL R6, R28.reuse, R6, !P0 ;  /* 0x000000061c067207 */ /* 0x040fe40004000000 */
[C---:B------:R-:W-:Y:S02]  /*6510*/  SEL R5, R28.reuse, R5, !P0 ;  /* 0x000000051c057207 */ /* 0x040fe40004000000 */
[C---:B------:R-:W-:Y:S02]  /*6520*/  SEL R9, R28.reuse, R9, !P0 ;  /* 0x000000091c097207 */ /* 0x040fe40004000000 */
[----:B------:R-:W-:Y:S02]  /*6530*/  SEL R0, R28, R0, !P0 ;  /* 0x000000001c007207 */ /* 0x000fe40004000000 */
[----:B0-----:R-:W-:-:S02]  /*6540*/  LOP3.LUT R27, R27, 0x3f, RZ, 0xc0, !PT ;  /* 0x0000003f1b1b7812 */ /* 0x001fc400078ec0ff */
[----:B------:R-:W-:-:S03]  /*6550*/  SEL R29, R28, R29, !P0 ;  /* 0x0000001d1c1d7207 */ /* 0x000fc60004000000 */
[CC--:B-1----:R-:W-:Y:S02]  /*6560*/  IMAD R10, R27.reuse, R12.reuse, RZ ;  /* 0x0000000c1b0a7224 */ /* 0x0c2fe400078e02ff */
[----:B------:R-:W-:Y:S01]  /*6570*/  IMAD R27, R27, R12, RZ ;  /* 0x0000000c1b1b7224 */ /* 0x000fe200078e02ff */
[C---:B------:R-:W-:Y:S02]  /*6580*/  SEL R25, R28.reuse, R25, !P0 ;  /* 0x000000191c197207 */ /* 0x040fe40004000000 */
[----:B------:R-:W-:Y:S01]  /*6590*/  SEL R26, R28, R26, !P0 ;  /* 0x0000001a1c1a7207 */ /* 0x000fe20004000000 */
[----:B------:R-:W-:Y:S01]  /*65a0*/  IMAD R27, R12, 0x40, R27 ;  /* 0x000000400c1b7824 */ /* 0x000fe200078e021b */
[C---:B------:R-:W-:Y:S02]  /*65b0*/  SEL R13, R28.reuse, R13, !P0 ;  /* 0x0000000d1c0d7207 */ /* 0x040fe40004000000 */
[C---:B------:R-:W-:Y:S02]  /*65c0*/  SEL R20, R28.reuse, R20, !P0 ;  /* 0x000000141c147207 */ /* 0x040fe40004000000 */
[----:B------:R-:W-:-:S02]  /*65d0*/  SEL R11, R28, R11, !P0 ;  /* 0x0000000b1c0b7207 */ /* 0x000fc40004000000 */
[C---:B-----5:R-:W-:Y:S02]  /*65e0*/  SEL R22, R28.reuse, R22, !P0 ;  /* 0x000000161c167207 */ /* 0x060fe40004000000 */
[----:B------:R-:W-:-:S05]  /*65f0*/  SEL R18, R28, R18, !P0 ;  /* 0x000000121c127207 */ /* 0x000fca0004000000 */
[----:B------:R-:W-:Y:S04]  /*6600*/  STL [R1+0x2374], R18 ;  /* 0x0023741201007387 */ /* 0x000fe80000100800 */
[----:B------:R-:W-:Y:S04]  /*6610*/  STL [R1+0x2378], R22 ;  /* 0x0023781601007387 */ /* 0x000fe80000100800 */
[----:B------:R-:W-:Y:S04]  /*6620*/  STL [R1+0x237c], R20 ;  /* 0x00237c1401007387 */ /* 0x000fe80000100800 */
[----:B------:R-:W-:Y:S04]  /*6630*/  STL [R1+0x2380], R26 ;  /* 0x0023801a01007387 */ /* 0x000fe80000100800 */
[----:B------:R-:W-:Y:S04]  /*6640*/  STL [R1+0x2384], R29 ;  /* 0x0023841d01007387 */ /* 0x000fe80000100800 */
[----:B------:R-:W-:Y:S01]  /*6650*/  STL [R1+0x2388], R9 ;  /* 0x0023880901007387 */ /* 0x000fe20000100800 */
[----:B------:R-:W-:-:S03]  /*6660*/  SEL R28, R28, R4, !P0 ;  /* 0x000000041c1c7207 */ /* 0x000fc60004000000 */
[----:B------:R-:W-:Y:S01]  /*6670*/  STL [R1+0x238c], R8 ;  /* 0x00238c0801007387 */ /* 0x000fe20000100800 */
[----:B------:R-:W-:-:S03]  /*6680*/  LEA.HI.X.SX32 R4, R10, UR27, 0x1, P3 ;  /* 0x0000001b0a047c11 */ /* 0x000fc600098f0eff */
[----:B------:R-:W-:Y:S01]  /*6690*/  STL [R1+0x2390], R7 ;  /* 0x0023900701007387 */ /* 0x000fe20000100800 */
[----:B------:R-:W-:Y:S01]  /*66a0*/  LEA.HI.X.SX32 R27, R27, UR27, 0x1, P4 ;  /* 0x0000001b1b1b7c11 */ /* 0x000fe2000a0f0eff */
[----:B------:R-:W-:Y:S02]  /*66b0*/  UIMAD UR7, UR7, 0x1f, URZ ;  /* 0x0000001f070778a4 */ /* 0x000fe4000f8e02ff */
[----:B------:R-:W-:Y:S01]  /*66c0*/  STL [R1+0x2394], R6 ;  /* 0x0023940601007387 */ /* 0x000fe20000100800 */
[----:B------:R-:W0:Y:S03]  /*66d0*/  LDCU UR27, c[0x0][0x3a8] ;  /* 0x00007500ff1b77ac */ /* 0x000e260008000800 */
[----:B------:R-:W-:Y:S04]  /*66e0*/  STL [R1+0x2398], R5 ;  /* 0x0023980501007387 */ /* 0x000fe80000100800 */
[----:B------:R2:W-:Y:S04]  /*66f0*/  STL [R1+0x239c], R0 ;  /* 0x00239c0001007387 */ /* 0x0005e80000100800 */
[----:B------:R-:W-:Y:S04]  /*6700*/  STL [R1+0x23a0], R25 ;  /* 0x0023a01901007387 */ /* 0x000fe80000100800 */
[----:B------:R-:W-:Y:S04]  /*6710*/  STL [R1+0x23a4], R13 ;  /* 0x0023a40d01007387 */ /* 0x000fe80000100800 */
[----:B------:R-:W-:Y:S04]  /*6720*/  STL [R1+0x23a8], R11 ;  /* 0x0023a80b01007387 */ /* 0x000fe80000100800 */
[----:B------:R-:W-:Y:S04]  /*6730*/  STL [R1+0x23ac], R28 ;  /* 0x0023ac1c01007387 */ /* 0x000fe80000100800 */
[----:B------:R-:W-:Y:S04]  /*6740*/  STL [R1+0x22cc], R4 ;  /* 0x0022cc0401007387 */ /* 0x000fe80000100800 */
[----:B------:R3:W-:Y:S01]  /*6750*/  STL [R1+0x22d0], R27 ;  /* 0x0022d01b01007387 */ /* 0x0007e20000100800 */
[----:B--2---:R-:W-:-:S02]  /*6760*/  IMAD R0, R14, UR77, RZ ;  /* 0x0000004d0e007c24 */ /* 0x004fc4000f8e02ff */
[----:B---3--:R-:W-:Y:S02]  /*6770*/  IMAD R27, R24, UR77, RZ ;  /* 0x0000004d181b7c24 */ /* 0x008fe4000f8e02ff */
[----:B----4-:R-:W-:-:S03]  /*6780*/  IMAD R4, R23, UR77, RZ ;  /* 0x0000004d17047c24 */ /* 0x010fc6000f8e02ff */
[----:B------:R-:W-:Y:S04]  /*6790*/  STL [R1+0x23b0], R27 ;  /* 0x0023b01b01007387 */ /* 0x000fe80000100800 */
[----:B------:R-:W-:Y:S04]  /*67a0*/  STL [R1], R0 ;  /* 0x0000000001007387 */ /* 0x000fe80000100800 */
[----:B------:R1:W-:Y:S02]  /*67b0*/  STL [R1+0x23b4], R4 ;  /* 0x0023b40401007387 */ /* 0x0003e40000100800 */
[----:B-1----:R-:W-:-:S05]  /*67c0*/  IMAD R4, R19, UR77, RZ ;  /* 0x0000004d13047c24 */ /* 0x002fca000f8e02ff */
[----:B------:R1:W-:Y:S04]  /*67d0*/  STL [R1+0x38], R4 ;  /* 0x0000380401007387 */ /* 0x0003e80000100800 */
[----:B-1----:R-:W2:Y:S01]  /*67e0*/  LDL.LU R4, [R1+0xa8] ;  /* 0x0000a80001047983 */ /* 0x002ea20000300800 */
[----:B------:R-:W-:Y:S02]  /*67f0*/  IMAD R2, R2, UR77, RZ ;  /* 0x0000004d02027c24 */ /* 0x000fe4000f8e02ff */
[----:B------:R-:W-:-:S03]  /*6800*/  IMAD R0, R3, UR77, RZ ;  /* 0x0000004d03007c24 */ /* 0x000fc6000f8e02ff */
[----:B------:R-:W-:Y:S04]  /*6810*/  STL [R1+0x54], R2 ;  /* 0x0000540201007387 */ /* 0x000fe80000100800 */
[----:B--2---:R1:W-:Y:S04]  /*6820*/  STL [R1+0x23b8], R4 ;  /* 0x0023b80401007387 */ /* 0x0043e80000100800 */
[----:B------:R-:W-:Y:S04]  /*6830*/  STL [R1+0x64], R0 ;  /* 0x0000640001007387 */ /* 0x000fe80000100800 */
[----:B-1----:R-:W2:Y:S04]  /*6840*/  LDL.LU R4, [R1+0xb8] ;  /* 0x0000b80001047983 */ /* 0x002ea80000300800 */
[----:B--2---:R1:W-:Y:S04]  /*6850*/  STL [R1+0x23bc], R4 ;  /* 0x0023bc0401007387 */ /* 0x0043e80000100800 */
[----:B-1----:R-:W2:Y:S04]  /*6860*/  LDL.LU R4, [R1+0xbc] ;  /* 0x0000bc0001047983 */ /* 0x002ea80000300800 */
[----:B------:R-:W3:Y:S04]  /*6870*/  LDL.LU R27, [R1+0xa4] ;  /* 0x0000a400011b7983 */ /* 0x000ee80000300800 */
[----:B------:R-:W4:Y:S04]  /*6880*/  LDL.LU R28, [R1+0x9c] ;  /* 0x00009c00011c7983 */ /* 0x000f280000300800 */
[----:B------:R-:W5:Y:S04]  /*6890*/  LDL.LU R11, [R1+0x94] ;  /* 0x00009400010b7983 */ /* 0x000f680000300800 */
[----:B------:R-:W3:Y:S04]  /*68a0*/  LDL.LU R13, [R1+0x8c] ;  /* 0x00008c00010d7983 */ /* 0x000ee80000300800 */
        /* <DEDUP_REMOVED lines=23> */
[----:B------:R-:W3:Y:S01]  /*6a20*/  LDL.LU R3, [R1+0xc] ;  /* 0x00000c0001037983 */ /* 0x000ee20000300800 */
[----:B--2---:R-:W-:-:S05]  /*6a30*/  IMAD R4, R4, UR77, RZ ;  /* 0x0000004d04047c24 */ /* 0x004fca000f8e02ff */
[----:B------:R1:W-:Y:S04]  /*6a40*/  STL [R1+0x68], R4 ;  /* 0x0000680401007387 */ /* 0x0003e80000100800 */
[----:B-1----:R-:W2:Y:S02]  /*6a50*/  LDL.LU R4, [R1+0x23bc] ;  /* 0x0023bc0001047983 */ /* 0x002ea40000300800 */
[----:B--2---:R-:W-:-:S05]  /*6a60*/  IMAD R4, R4, UR77, RZ ;  /* 0x0000004d04047c24 */ /* 0x004fca000f8e02ff */
[----:B------:R1:W-:Y:S04]  /*6a70*/  STL [R1+0x80], R4 ;  /* 0x0000800401007387 */ /* 0x0003e80000100800 */
[----:B-1----:R-:W2:Y:S01]  /*6a80*/  LDL.LU R4, [R1+0x23b8] ;  /* 0x0023b80001047983 */ /* 0x002ea20000300800 */
[----:B---3--:R-:W-:Y:S02]  /*6a90*/  IMAD R27, R27, UR77, RZ ;  /* 0x0000004d1b1b7c24 */ /* 0x008fe4000f8e02ff */
[----:B----4-:R-:W-:Y:S02]  /*6aa0*/  IMAD R28, R28, UR77, RZ ;  /* 0x0000004d1c1c7c24 */ /* 0x010fe4000f8e02ff */
[----:B-----5:R-:W-:Y:S02]  /*6ab0*/  IMAD R11, R11, UR77, RZ ;  /* 0x0000004d0b0b7c24 */ /* 0x020fe4000f8e02ff */
[----:B------:R-:W-:-:S02]  /*6ac0*/  IMAD R13, R13, UR77, RZ ;  /* 0x0000004d0d0d7c24 */ /* 0x000fc4000f8e02ff */
[----:B------:R-:W-:Y:S02]  /*6ad0*/  IMAD R25, R25, UR77, RZ ;  /* 0x0000004d19197c24 */ /* 0x000fe4000f8e02ff */
[----:B------:R-:W-:Y:S02]  /*6ae0*/  IMAD R0, R0, UR77, RZ ;  /* 0x0000004d00007c24 */ /* 0x000fe4000f8e02ff */
[----:B------:R-:W-:Y:S02]  /*6af0*/  IMAD R5, R5, UR77, RZ ;  /* 0x0000004d05057c24 */ /* 0x000fe4000f8e02ff */
[----:B------:R-:W-:Y:S02]  /*6b00*/  IMAD R6, R6, UR77, RZ ;  /* 0x0000004d06067c24 */ /* 0x000fe4000f8e02ff */
[----:B------:R-:W-:Y:S02]  /*6b10*/  IMAD R7, R7, UR77, RZ ;  /* 0x0000004d07077c24 */ /* 0x000fe4000f8e02ff */
        /* <DEDUP_REMOVED lines=19> */
[----:B--2---:R-:W-:-:S05]  /*6c50*/  IMAD R4, R4, UR77, RZ ;  /* 0x0000004d04047c24 */ /* 0x004fca000f8e02ff */
[----:B------:R1:W-:Y:S04]  /*6c60*/  STL [R1+0x84], R4 ;  /* 0x0000840401007387 */ /* 0x0003e80000100800 */
[----:B-1----:R-:W2:Y:S04]  /*6c70*/  LDL.LU R4, [R1+0x23b4] ;  /* 0x0023b40001047983 */ /* 0x002ea80000300800 */
[----:B------:R1:W-:Y:S04]  /*6c80*/  STL [R1+0x90], R27 ;  /* 0x0000901b01007387 */ /* 0x0003e80000100800 */
[----:B-1----:R-:W3:Y:S04]  /*6c90*/  LDL.LU R27, [R1+0x23b0] ;  /* 0x0023b000011b7983 */ /* 0x002ee80000300800 */
[----:B------:R1:W-:Y:S04]  /*6ca0*/  STL [R1+0x98], R28 ;  /* 0x0000981c01007387 */ /* 0x0003e80000100800 */
[----:B-1----:R-:W4:Y:S04]  /*6cb0*/  LDL.LU R28, [R1+0x23ac] ;  /* 0x0023ac00011c7983 */ /* 0x002f280000300800 */
[----:B------:R1:W-:Y:S04]  /*6cc0*/  STL [R1+0x94], R11 ;  /* 0x0000940b01007387 */ /* 0x0003e80000100800 */
[----:B-1----:R-:W5:Y:S04]  /*6cd0*/  LDL.LU R11, [R1+0x23a8] ;  /* 0x0023a800010b7983 */ /* 0x002f680000300800 */
[----:B------:R1:W-:Y:S04]  /*6ce0*/  STL [R1+0x8c], R13 ;  /* 0x00008c0d01007387 */ /* 0x0003e80000100800 */
[----:B-1----:R-:W2:Y:S04]  /*6cf0*/  LDL.LU R13, [R1+0x23a4] ;  /* 0x0023a400010d7983 */ /* 0x002ea80000300800 */
        /* <DEDUP_REMOVED lines=45> */
[----:B-1----:R-:W3:Y:S04]  /*6fd0*/  LDL.LU R2, [R1+0x2348] ;  /* 0x0023480001027983 */ /* 0x002ee80000300800 */
[----:B------:R1:W-:Y:S04]  /*6fe0*/  STL [R1+0xc], R3 ;  /* 0x00000c0301007387 */ /* 0x0003e80000100800 */
[----:B-1----:R-:W4:Y:S01]  /*6ff0*/  LDL.LU R3, [R1+0x2344] ;  /* 0x0023440001037983 */ /* 0x002f220000300800 */
[----:B--2---:R-:W-:-:S02]  /*7000*/  IMAD R19, R19, UR77, RZ ;  /* 0x0000004d13137c24 */ /* 0x004fc4000f8e02ff */
[----:B---3--:R-:W-:Y:S02]  /*7010*/  IMAD R2, R2, UR77, RZ ;  /* 0x0000004d02027c24 */ /* 0x008fe4000f8e02ff */
[----:B----4-:R-:W-:-:S05]  /*7020*/  IMAD R3, R3, UR77, RZ ;  /* 0x0000004d03037c24 */ /* 0x010fca000f8e02ff */
[----:B------:R1:W-:Y:S04]  /*7030*/  STL [R1+0x8], R3 ;  /* 0x0000080301007387 */ /* 0x0003e80000100800 */
[----:B------:R2:W-:Y:S01]  /*7040*/  STL [R1+0x4], R2 ;  /* 0x0000040201007387 */ /* 0x0005e20000100800 */
[----:B-1----:R-:W-:-:S03]  /*7050*/  IMAD R3, R23, UR77, RZ ;  /* 0x0000004d17037c24 */ /* 0x002fc6000f8e02ff */
[----:B------:R-:W-:Y:S01]  /*7060*/  STL [R1+0x9c], R19 ;  /* 0x00009c1301007387 */ /* 0x000fe20000100800 */
[----:B--2---:R-:W-:-:S03]  /*7070*/  IMAD R2, R24, UR77, RZ ;  /* 0x0000004d18027c24 */ /* 0x004fc6000f8e02ff */
[----:B------:R-:W2:Y:S04]  /*7080*/  LDL.LU R24, [R1+0x118] ;  /* 0x0001180001187983 */ /* 0x000ea80000300800 */
[----:B------:R1:W-:Y:S04]  /*7090*/  STL [R1+0xa0], R3 ;  /* 0x0000a00301007387 */ /* 0x0003e80000100800 */
[----:B------:R-:W3:Y:S04]  /*70a0*/  LDL.LU R23, [R1+0x114] ;  /* 0x0001140001177983 */ /* 0x000ee80000300800 */
[----:B------:R4:W-:Y:S01]  /*70b0*/  STL [R1+0xa4], R2 ;  /* 0x0000a40201007387 */ /* 0x0009e20000100800 */
[----:B-1----:R-:W-:-:S03]  /*70c0*/  IMAD R3, R14, UR77, RZ ;  /* 0x0000004d0e037c24 */ /* 0x002fc6000f8e02ff */
[----:B------:R-:W3:Y:S04]  /*70d0*/  LDL.LU R19, [R1+0x110] ;  /* 0x0001100001137983 */ /* 0x000ee80000300800 */
[----:B------:R-:W3:Y:S01]  /*70e0*/  LDL.LU R14, [R1+0x11c] ;  /* 0x00011c00010e7983 */ /* 0x000ee20000300800 */
[----:B----4-:R-:W-:-:S03]  /*70f0*/  IMAD R2, R10, UR77, RZ ;  /* 0x0000004d0a027c24 */ /* 0x010fc6000f8e02ff */
[----:B------:R1:W-:Y:S01]  /*7100*/  STL [R1+0xa8], R3 ;  /* 0x0000a80301007387 */ /* 0x0003e20000100800 */
[----:B------:R-:W-:-:S03]  /*7110*/  IMAD R10, R12, UR77, RZ ;  /* 0x0000004d0c0a7c24 */ /* 0x000fc6000f8e02ff */
[----:B------:R4:W-:Y:S01]  /*7120*/  STL [R1+0xac], R2 ;  /* 0x0000ac0201007387 */ /* 0x0009e20000100800 */
[----:B-1----:R-:W-:-:S03]  /*7130*/  IMAD R3, R16, UR77, RZ ;  /* 0x0000004d10037c24 */ /* 0x002fc6000f8e02ff */
[----:B------:R1:W-:Y:S01]  /*7140*/  STL [R1+0xb0], R10 ;  /* 0x0000b00a01007387 */ /* 0x0003e20000100800 */
[----:B----4-:R-:W-:-:S03]  /*7150*/  IMAD R2, R17, UR77, RZ ;  /* 0x0000004d11027c24 */ /* 0x010fc6000f8e02ff */
[----:B------:R4:W-:Y:S04]  /*7160*/  STL [R1+0xb4], R3 ;  /* 0x0000b40301007387 */ /* 0x0009e80000100800 */
[----:B------:R0:W-:Y:S01]  /*7170*/  STL [R1+0xb8], R2 ;  /* 0x0000b80201007387 */ /* 0x0001e20000100800 */
[----:B-1----:R-:W-:Y:S02]  /*7180*/  IMAD R10, R21, UR77, RZ ;  /* 0x0000004d150a7c24 */ /* 0x002fe4000f8e02ff */
[----:B----4-:R-:W-:-:S03]  /*7190*/  IMAD R3, R15, UR77, RZ ;  /* 0x0000004d0f037c24 */ /* 0x010fc6000f8e02ff */
[----:B------:R1:W-:Y:S01]  /*71a0*/  STL [R1+0xbc], R10 ;  /* 0x0000bc0a01007387 */ /* 0x0003e20000100800 */
[----:B0-----:R-:W-:-:S03]  /*71b0*/  IMAD R2, R18, UR77, RZ ;  /* 0x0000004d12027c24 */ /* 0x001fc6000f8e02ff */
[----:B------:R0:W-:Y:S04]  /*71c0*/  STL [R1+0xc0], R3 ;  /* 0x0000c00301007387 */ /* 0x0001e80000100800 */
[----:B------:R4:W-:Y:S01]  /*71d0*/  STL [R1+0xc8], R2 ;  /* 0x0000c80201007387 */ /* 0x0009e20000100800 */
[----:B-1----:R-:W-:Y:S02]  /*71e0*/  IMAD R10, R22, UR77, RZ ;  /* 0x0000004d160a7c24 */ /* 0x002fe4000f8e02ff */
[----:B0-----:R-:W-:-:S03]  /*71f0*/  IMAD R3, R20, UR77, RZ ;  /* 0x0000004d14037c24 */ /* 0x001fc6000f8e02ff */
[----:B------:R0:W-:Y:S01]  /*7200*/  STL [R1+0xcc], R10 ;  /* 0x0000cc0a01007387 */ /* 0x0001e20000100800 */
[----:B----4-:R-:W-:-:S03]  /*7210*/  IMAD R2, R26, UR77, RZ ;  /* 0x0000004d1a027c24 */ /* 0x010fc6000f8e02ff */
[----:B------:R1:W-:Y:S04]  /*7220*/  STL [R1+0xd4], R3 ;  /* 0x0000d40301007387 */ /* 0x0003e80000100800 */
[----:B------:R4:W-:Y:S01]  /*7230*/  STL [R1+0xd8], R2 ;  /* 0x0000d80201007387 */ /* 0x0009e20000100800 */
[----:B0-----:R-:W-:Y:S02]  /*7240*/  IMAD R10, R29, UR77, RZ ;  /* 0x0000004d1d0a7c24 */ /* 0x001fe4000f8e02ff */
[----:B-1----:R-:W-:-:S03]  /*7250*/  IMAD R3, R9, UR77, RZ ;  /* 0x0000004d09037c24 */ /* 0x002fc6000f8e02ff */
[----:B------:R-:W-:Y:S01]  /*7260*/  STL [R1+0xe0], R10 ;  /* 0x0000e00a01007387 */ /* 0x000fe20000100800 */
[----:B----4-:R-:W-:-:S03]  /*7270*/  IMAD R2, R8, UR77, RZ ;  /* 0x0000004d08027c24 */ /* 0x010fc6000f8e02ff */
[----:B------:R0:W-:Y:S01]  /*7280*/  STL [R1+0xe8], R3 ;  /* 0x0000e80301007387 */ /* 0x0001e20000100800 */
[----:B------:R-:W-:-:S03]  /*7290*/  IMAD R7, R7, UR77, RZ ;  /* 0x0000004d07077c24 */ /* 0x000fc6000f8e02ff */
[----:B------:R1:W-:Y:S01]  /*72a0*/  STL [R1+0xec], R2 ;  /* 0x0000ec0201007387 */ /* 0x0003e20000100800 */
[----:B------:R-:W-:Y:S02]  /*72b0*/  IMAD R0, R0, UR77, RZ ;  /* 0x0000004d00007c24 */ /* 0x000fe4000f8e02ff */
[----:B0-----:R-:W-:Y:S01]  /*72c0*/  IMAD R3, R6, UR77, RZ ;  /* 0x0000004d06037c24 */ /* 0x001fe2000f8e02ff */
[----:B------:R-:W-:Y:S01]  /*72d0*/  STL [R1+0xf4], R7 ;  /* 0x0000f40701007387 */ /* 0x000fe20000100800 */
[----:B-1----:R-:W-:-:S03]  /*72e0*/  IMAD R2, R5, UR77, RZ ;  /* 0x0000004d05027c24 */ /* 0x002fc6000f8e02ff */
[----:B------:R0:W-:Y:S01]  /*72f0*/  STL [R1+0xf8], R3 ;  /* 0x0000f80301007387 */ /* 0x0001e20000100800 */
[----:B------:R-:W-:-:S03]  /*7300*/  IMAD R5, R13, UR77, RZ ;  /* 0x0000004d0d057c24 */ /* 0x000fc6000f8e02ff */
[----:B------:R-:W-:Y:S04]  /*7310*/  STL [R1+0x100], R2 ;  /* 0x0001000201007387 */ /* 0x000fe80000100800 */
[----:B------:R1:W-:Y:S01]  /*7320*/  STL [R1+0x108], R0 ;  /* 0x0001080001007387 */ /* 0x0003e20000100800 */
[----:B0-----:R-:W-:-:S03]  /*7330*/  IMAD R3, R25, UR77, RZ ;  /* 0x0000004d19037c24 */ /* 0x001fc6000f8e02ff */
[----:B------:R3:W-:Y:S01]  /*7340*/  STL [R1+0x120], R5 ;  /* 0x0001200501007387 */ /* 0x0007e20000100800 */
[----:B-1----:R-:W-:-:S03]  /*7350*/  IMAD R0, R28, UR77, RZ ;  /* 0x0000004d1c007c24 */ /* 0x002fc6000f8e02ff */
[----:B------:R-:W-:Y:S01]  /*7360*/  STL [R1+0x10c], R3 ;  /* 0x00010c0301007387 */ /* 0x000fe20000100800 */
[----:B-----5:R-:W-:Y:S01]  /*7370*/  IMAD R2, R11, UR77, RZ ;  /* 0x0000004d0b027c24 */ /* 0x020fe2000f8e02ff */
[----:B------:R-:W-:Y:S02]  /*7380*/  UIMAD UR26, UR26, 0x1e, URZ ;  /* 0x0000001e1a1a78a4 */ /* 0x000fe4000f8e02ff */
[----:B------:R-:W-:Y:S01]  /*7390*/  STL [R1+0x22e0], R3 ;  /* 0x0022e00301007387 */ /* 0x000fe20000100800 */
[----:B------:R-:W0:Y:S03]  /*73a0*/  LDCU UR77, c[0x0][0x3a8] ;  /* 0x00007500ff4d77ac */ /* 0x000e260008000800 */
[----:B------:R1:W-:Y:S04]  /*73b0*/  STL [R1+0x128], R0 ;  /* 0x0001280001007387 */ /* 0x0003e80000100800 */
[----:B------:R-:W-:Y:S04]  /*73c0*/  STL [R1+0x124], R2 ;  /* 0x0001240201007387 */ /* 0x000fe80000100800 */
[----:B------:R4:W-:Y:S01]  /*73d0*/  STL [R1+0x22e4], R2 ;  /* 0x0022e40201007387 */ /* 0x0009e20000100800 */
[----:B--2---:R-:W-:-:S02]  /*73e0*/  IMAD R6, R24, UR76, RZ ;  /* 0x0000004c18067c24 */ /* 0x004fc4000f8e02ff */
[----:B---3--:R-:W-:-:S03]  /*73f0*/  IMAD R5, R23, UR76, RZ ;  /* 0x0000004c17057c24 */ /* 0x008fc6000f8e02ff */
[----:B------:R-:W-:Y:S01]  /*7400*/  IADD3 R11, P1, PT, R6, UR24, RZ ;  /* 0x00000018060b7c10 */ /* 0x000fe2000ff3e0ff */
[----:B-1----:R-:W-:Y:S02]  /*7410*/  IMAD R0, R19, UR76, RZ ;  /* 0x0000004c13007c24 */ /* 0x002fe4000f8e02ff */
[----:B------:R-:W-:Y:S01]  /*7420*/  IMAD R7, R14, UR76, RZ ;  /* 0x0000004c0e077c24 */ /* 0x000fe2000f8e02ff */
[----:B------:R-:W-:Y:S02]  /*7430*/  IADD3 R12, P2, PT, R5, UR24, RZ ;  /* 0x00000018050c7c10 */ /* 0x000fe4000ff5e0ff */
[----:B------:R-:W-:Y:S01]  /*7440*/  LEA.HI.X.SX32 R3, R6, UR25, 0x1, P1 ;  /* 0x0000001906037c11 */ /* 0x000fe200088f0eff */
[----:B------:R-:W1:Y:S01]  /*7450*/  S2R R19, SR_TID.X ;  /* 0x0000000000137919 */ /* 0x000e620000002100 */
[C---:B------:R-:W-:Y:S01]  /*7460*/  IADD3 R10, P0, PT, R7.reuse, UR24, RZ ;  /* 0x00000018070a7c10 */ /* 0x040fe2000ff1e0ff */
[----:B------:R-:W-:Y:S01]  /*7470*/  UIMAD UR27, UR27, 0x1d, URZ ;  /* 0x0000001d1b1b78a4 */ /* 0x000fe2000f8e02ff */
[C---:B------:R-:W-:Y:S01]  /*7480*/  IADD3 R13, P3, PT, R0.reuse, UR24, RZ ;  /* 0x00000018000d7c10 */ /* 0x040fe2000ff7e0ff */
[----:B------:R-:W-:Y:S01]  /*7490*/  UIMAD UR24, UR75, 0x7f, URZ ;  /* 0x0000007f4b1878a4 */ /* 0x000fe2000f8e02ff */
[----:B----4-:R-:W-:Y:S01]  /*74a0*/  LEA.HI.X.SX32 R2, R7, UR25, 0x1, P0 ;  /* 0x0000001907027c11 */ /* 0x010fe200080f0eff */
[----:B------:R-:W-:Y:S01]  /*74b0*/  STL [R1+0x8ac], R10 ;  /* 0x0008ac0a01007387 */ /* 0x000fe20000100800 */
[----:B------:R-:W-:Y:S01]  /*74c0*/  LEA.HI.X.SX32 R8, R5, UR25, 0x1, P2 ;  /* 0x0000001905087c11 */ /* 0x000fe200090f0eff */
[----:B------:R-:W2:Y:S01]  /*74d0*/  LDCU UR76, c[0x0][0x3a8] ;  /* 0x00007500ff4c77ac */ /* 0x000ea20008000800 */
[----:B------:R-:W-:Y:S01]  /*74e0*/  LEA.HI.X.SX32 R9, R0, UR25, 0x1, P3 ;  /* 0x0000001900097c11 */ /* 0x000fe200098f0eff */
[----:B------:R-:W-:Y:S01]  /*74f0*/  STL [R1+0x8b4], R11 ;  /* 0x0008b40b01007387 */ /* 0x000fe20000100800 */
[----:B------:R-:W-:-:S03]  /*7500*/  IADD3 R0, P0, PT, R13, UR24, RZ ;  /* 0x000000180d007c10 */ /* 0x000fc6000ff1e0ff */
[----:B------:R-:W-:Y:S01]  /*7510*/  STL [R1+0x8bc], R12 ;  /* 0x0008bc0c01007387 */ /* 0x000fe20000100800 */
[----:B------:R-:W-:-:S03]  /*7520*/  IADD3 R6, P1, PT, R12, UR24, RZ ;  /* 0x000000180c067c10 */ /* 0x000fc6000ff3e0ff */
[----:B------:R-:W-:Y:S01]  /*7530*/  STL [R1+0x8c4], R13 ;  /* 0x0008c40d01007387 */ /* 0x000fe20000100800 */
[----:B------:R-:W-:-:S03]  /*7540*/  USHF.R.S32.HI UR25, URZ, 0x1f, UR24 ;  /* 0x0000001fff197899 */ /* 0x000fc60008011418 */
[----:B------:R-:W-:Y:S01]  /*7550*/  STL [R1+0x8a8], R2 ;  /* 0x0008a80201007387 */ /* 0x000fe20000100800 */
[----:B------:R-:W-:-:S03]  /*7560*/  IADD3 R5, P2, PT, R11, UR24, RZ ;  /* 0x000000180b057c10 */ /* 0x000fc6000ff5e0ff */
[----:B------:R-:W-:Y:S04]  /*7570*/  STL [R1+0x8b0], R3 ;  /* 0x0008b00301007387 */ /* 0x000fe80000100800 */
[----:B------:R-:W-:Y:S04]  /*7580*/  STL [R1+0x8b8], R8 ;  /* 0x0008b80801007387 */ /* 0x000fe80000100800 */
[----:B------:R-:W-:Y:S04]  /*7590*/  STL [R1+0x8c0], R9 ;  /* 0x0008c00901007387 */ /* 0x000fe80000100800 */
[----:B------:R3:W-:Y:S04]  /*75a0*/  STL [R1+0x18d8], R0 ;  /* 0x0018d80001007387 */ /* 0x0007e80000100800 */
[----:B------:R4:W-:Y:S01]  /*75b0*/  STL [R1+0x18e0], R6 ;  /* 0x0018e00601007387 */ /* 0x0009e20000100800 */
[----:B---3--:R-:W-:-:S03]  /*75c0*/  IADD3 R0, P3, PT, R10, UR24, RZ ;  /* 0x000000180a007c10 */ /* 0x008fc6000ff7e0ff */
[----:B------:R3:W-:Y:S01]  /*75d0*/  STL [R1+0x18e8], R5 ;  /* 0x0018e80501007387 */ /* 0x0007e20000100800 */
[----:B------:R-:W-:Y:S01]  /*75e0*/  UIMAD UR24, UR75, 0x7e, URZ ;  /* 0x0000007e4b1878a4 */ /* 0x000fe2000f8e02ff */
[----:B----4-:R-:W-:Y:S02]  /*75f0*/  IADD3.X R6, PT, PT, R8, UR25, RZ, P1, !PT ;  /* 0x0000001908067c10 */ /* 0x010fe40008ffe4ff */
[----:B------:R4:W-:Y:S01]  /*7600*/  STL [R1+0x18f0], R0 ;  /* 0x0018f00001007387 */ /* 0x0009e20000100800 */
[----:B---3--:R-:W-:Y:S02]  /*7610*/  IADD3.X R5, PT, PT, R9, UR25, RZ, P0, !PT ;  /* 0x0000001909057c10 */ /* 0x008fe400087fe4ff */
[----:B----4-:R-:W-:-:S03]  /*7620*/  IADD3.X R0, PT, PT, R3, UR25, RZ, P2, !PT ;  /* 0x0000001903007c10 */ /* 0x010fc600097fe4ff */
[----:B------:R3:W-:Y:S04]  /*7630*/  STL [R1+0x18d4], R5 ;  /* 0x0018d40501007387 */ /* 0x0007e80000100800 */
[----:B------:R4:W-:Y:S04]  /*7640*/  STL [R1+0x18dc], R6 ;  /* 0x0018dc0601007387 */ /* 0x0009e80000100800 */
[----:B------:R5:W-:Y:S01]  /*7650*/  STL [R1+0x18e4], R0 ;  /* 0x0018e40001007387 */ /* 0x000be20000100800 */
[----:B---3--:R-:W-:Y:S01]  /*7660*/  IADD3.X R5, PT, PT, R2, UR25, RZ, P3, !PT ;  /* 0x0000001902057c10 */ /* 0x008fe20009ffe4ff */
[----:B------:R-:W-:-:S02]  /*7670*/  USHF.R.S32.HI UR25, URZ, 0x1f, UR24 ;  /* 0x0000001fff197899 */ /* 0x000fc40008011418 */
[----:B----4-:R-:W-:Y:S02]  /*7680*/  IADD3 R6, P1, PT, R12, UR24, RZ ;  /* 0x000000180c067c10 */ /* 0x010fe4000ff3e0ff */
[----:B------:R3:W-:Y:S01]  /*7690*/  STL [R1+0x18ec], R5 ;  /* 0x0018ec0501007387 */ /* 0x0007e20000100800 */
[----:B-----5:R-:W-:-:S05]  /*76a0*/  IADD3 R0, P0, PT, R13, UR24, RZ ;  /* 0x000000180d007c10 */ /* 0x020fca000ff1e0ff */
[----:B------:R4:W-:Y:S01]  /*76b0*/  STL [R1+0x18f8], R0 ;  /* 0x0018f80001007387 */ /* 0x0009e20000100800 */
[----:B---3--:R-:W-:-:S03]  /*76c0*/  IADD3 R5, P2, PT, R11, UR24, RZ ;  /* 0x000000180b057c10 */ /* 0x008fc6000ff5e0ff */
[----:B------:R3:W-:Y:S01]  /*76d0*/  STL [R1+0x1900], R6 ;  /* 0x0019000601007387 */ /* 0x0007e20000100800 */
[----:B----4-:R-:W-:-:S03]  /*76e0*/  IADD3 R0, P3, PT, R10, UR24, RZ ;  /* 0x000000180a007c10 */ /* 0x010fc6000ff7e0ff */
[----:B------:R4:W-:Y:S01]  /*76f0*/  STL [R1+0x1908], R5 ;  /* 0x0019080501007387 */ /* 0x0009e20000100800 */
[----:B------:R-:W-:Y:S01]  /*7700*/  UIMAD UR24, UR75, 0x7d, URZ ;  /* 0x0000007d4b1878a4 */ /* 0x000fe2000f8e02ff */
[----:B---3--:R-:W-:Y:S02]  /*7710*/  IADD3.X R6, PT, PT, R8, UR25, RZ, P1, !PT ;  /* 0x0000001908067c10 */ /* 0x008fe40008ffe4ff */
[----:B------:R3:W-:Y:S01]  /*7720*/  STL [R1+0x1910], R0 ;  /* 0x0019100001007387 */ /* 0x0007e20000100800 */
[----:B----4-:R-:W-:Y:S02]  /*7730*/  IADD3.X R5, PT, PT, R9, UR25, RZ, P0, !PT ;  /* 0x0000001909057c10 */ /* 0x010fe400087fe4ff */
[----:B---3--:R-:W-:-:S03]  /*7740*/  IADD3.X R0, PT, PT, R3, UR25, RZ, P2, !PT ;  /* 0x0000001903007c10 */ /* 0x008fc600097fe4ff */
        /* <DEDUP_REMOVED lines=571> */
[----:B0-----:R-:W-:Y:S01]  /*9b00*/  UIMAD UR77, UR77, 0x1c, URZ ;  /* 0x0000001c4d4d78a4 */ /* 0x001fe2000f8e02ff */
[----:B---3--:R-:W-:Y:S02]  /*9b10*/  IADD3.X R6, PT, PT, R8, UR25, RZ, P1, !PT ;  /* 0x0000001908067c10 */ /* 0x008fe40008ffe4ff */
[----:B------:R0:W-:Y:S01]  /*9b20*/  STL [R1+0x1d10], R0 ;  /* 0x001d100001007387 */ /* 0x0001e20000100800 */
[----:B------:R-:W3:Y:S01]  /*9b30*/  LDCU UR24, c[0x0][0x3a8] ;  /* 0x00007500ff1877ac */ /* 0x000ee20008000800 */
[----:B----4-:R-:W-:Y:S02]  /*9b40*/  IADD3.X R5, PT, PT, R9, UR25, RZ, P0, !PT ;  /* 0x0000001909057c10 */ /* 0x010fe400087fe4ff */
[----:B0-----:R-:W-:-:S03]  /*9b50*/  IADD3.X R0, PT, PT, R3, UR25, RZ, P2, !PT ;  /* 0x0000001903007c10 */ /* 0x001fc600097fe4ff */
[----:B------:R0:W-:Y:S04]  /*9b60*/  STL [R1+0x1cf4], R5 ;  /* 0x001cf40501007387 */ /* 0x0001e80000100800 */
[----:B------:R4:W-:Y:S04]  /*9b70*/  STL [R1+0x1cfc], R6 ;  /* 0x001cfc0601007387 */ /* 0x0009e80000100800 */
[----:B------:R5:W-:Y:S01]  /*9b80*/  STL [R1+0x1d04], R0 ;  /* 0x001d040001007387 */ /* 0x000be20000100800 */
[----:B0-----:R-:W-:Y:S01]  /*9b90*/  IADD3.X R5, PT, PT, R2, UR25, RZ, P3, !PT ;  /* 0x0000001902057c10 */ /* 0x001fe20009ffe4ff */
[----:B------:R-:W-:-:S02]  /*9ba0*/  USHF.R.S32.HI UR25, URZ, 0x1f, UR70 ;  /* 0x0000001fff197899 */ /* 0x000fc40008011446 */
[----:B----4-:R-:W-:Y:S02]  /*9bb0*/  IADD3 R6, P1, PT, R12, UR70, RZ ;  /* 0x000000460c067c10 */ /* 0x010fe4000ff3e0ff */
[----:B------:R0:W-:Y:S01]  /*9bc0*/  STL [R1+0x1d0c], R5 ;  /* 0x001d0c0501007387 */ /* 0x0001e20000100800 */
[----:B-----5:R-:W-:-:S05]  /*9bd0*/  IADD3 R0, P0, PT, R13, UR70, RZ ;  /* 0x000000460d007c10 */ /* 0x020fca000ff1e0ff */
[----:B------:R4:W-:Y:S01]  /*9be0*/  STL [R1+0x1d18], R0 ;  /* 0x001d180001007387 */ /* 0x0009e20000100800 */
[----:B0-----:R-:W-:-:S03]  /*9bf0*/  IADD3 R5, P2, PT, R11, UR70, RZ ;  /* 0x000000460b057c10 */ /* 0x001fc6000ff5e0ff */
[----:B------:R0:W-:Y:S01]  /*9c00*/  STL [R1+0x1d20], R6 ;  /* 0x001d200601007387 */ /* 0x0001e20000100800 */
[----:B----4-:R-:W-:-:S03]  /*9c10*/  IADD3 R0, P3, PT, R10, UR70, RZ ;  /* 0x000000460a007c10 */ /* 0x010fc6000ff7e0ff */
[----:B------:R4:W-:Y:S01]  /*9c20*/  STL [R1+0x1d28], R5 ;  /* 0x001d280501007387 */ /* 0x0009e20000100800 */
[----:B--2---:R-:W-:Y:S01]  /*9c30*/  UIMAD UR76, UR76, 0x1b, URZ ;  /* 0x0000001b4c4c78a4 */ /* 0x004fe2000f8e02ff */
[----:B0-----:R-:W-:Y:S02]  /*9c40*/  IADD3.X R6, PT, PT, R8, UR25, RZ, P1, !PT ;  /* 0x0000001908067c10 */ /* 0x001fe40008ffe4ff */
[----:B------:R0:W-:Y:S01]  /*9c50*/  STL [R1+0x1d30], R0 ;  /* 0x001d300001007387 */ /* 0x0001e20000100800 */
[----:B------:R-:W2:Y:S01]  /*9c60*/  LDCU UR70, c[0x0][0x3a8] ;  /* 0x00007500ff4677ac */ /* 0x000ea20008000800 */
        /* <DEDUP_REMOVED lines=15> */
[----:B---3--:R-:W-:Y:S01]  /*9d60*/  UIMAD UR24, UR24, 0x1a, URZ ;  /* 0x0000001a181878a4 */ /* 0x008fe2000f8e02ff */
[----:B0-----:R-:W-:Y:S02]  /*9d70*/  IADD3.X R6, PT, PT, R8, UR25, RZ, P1, !PT ;  /* 0x0000001908067c10 */ /* 0x001fe40008ffe4ff */
        /* <DEDUP_REMOVED lines=188> */
[----:B---3--:R-:W-:Y:S01]  /*a940*/  USHF.L.U32 UR52, UR52, 0x4, URZ ;  /* 0x0000000434347899 */ /* 0x008fe200080006ff */
        /* <DEDUP_REMOVED lines=125> */
[----:B-----5:R-:W-:Y:S01]  /*b120*/  IADD3 R0, P0, PT, R13, UR32, RZ ;  /* 0x000000200d007c10 */ /* 0x020fe2000ff1e0ff */
[----:B------:R0:W-:Y:S04]  /*b130*/  STL [R1+0x1f4c], R5 ;  /* 0x001f4c0501007387 */ /* 0x0001e80000100800 */
[----:B------:R4:W-:Y:S01]  /*b140*/  STL [R1+0x1f58], R0 ;  /* 0x001f580001007387 */ /* 0x0009e20000100800 */
[----:B0-----:R-:W-:-:S03]  /*b150*/  IADD3 R5, P2, PT, R11, UR32, RZ ;  /* 0x000000200b057c10 */ /* 0x001fc6000ff5e0ff */
[----:B------:R0:W-:Y:S01]  /*b160*/  STL [R1+0x1f60], R6 ;  /* 0x001f600601007387 */ /* 0x0001e20000100800 */
[----:B----4-:R-:W-:-:S03]  /*b170*/  IADD3 R0, P3, PT, R10, UR32, RZ ;  /* 0x000000200a007c10 */ /* 0x010fc6000ff7e0ff */
[----:B------:R-:W-:Y:S01]  /*b180*/  STL [R1+0x1f68], R5 ;  /* 0x001f680501007387 */ /* 0x000fe20000100800 */
[----:B--2---:R-:W-:Y:S01]  /*b190*/  UIMAD UR36, UR36, 0x9, URZ ;  /* 0x00000009242478a4 */ /* 0x004fe2000f8e02ff */
[----:B------:R-:W2:Y:S02]  /*b1a0*/  LDCU UR32, c[0x0][0x3a8] ;  /* 0x00007500ff2077ac */ /* 0x000ea40008000800 */
[----:B------:R4:W-:Y:S01]  /*b1b0*/  STL [R1+0x1f70], R0 ;  /* 0x001f700001007387 */ /* 0x0009e20000100800 */
[----:B0-----:R-:W-:Y:S02]  /*b1c0*/  IADD3.X R6, PT, PT, R8, UR25, RZ, P1, !PT ;  /* 0x0000001908067c10 */ /* 0x001fe40008ffe4ff */
[----:B----4-:R-:W-:Y:S02]  /*b1d0*/  IADD3.X R0, PT, PT, R9, UR25, RZ, P0, !PT ;  /* 0x0000001909007c10 */ /* 0x010fe400087fe4ff */
[----:B------:R-:W-:-:S03]  /*b1e0*/  IADD3.X R5, PT, PT, R3, UR25, RZ, P2, !PT ;  /* 0x0000001903057c10 */ /* 0x000fc600097fe4ff */
[----:B------:R0:W-:Y:S04]  /*b1f0*/  STL [R1+0x1f54], R0 ;  /* 0x001f540001007387 */ /* 0x0001e80000100800 */
[----:B------:R-:W-:Y:S01]  /*b200*/  STL [R1+0x1f5c], R6 ;  /* 0x001f5c0601007387 */ /* 0x000fe20000100800 */
[----:B0-----:R-:W-:-:S03]  /*b210*/  IADD3.X R0, PT, PT, R2, UR25, RZ, P3, !PT ;  /* 0x0000001902007c10 */ /* 0x001fc60009ffe4ff */
[----:B------:R0:W-:Y:S01]  /*b220*/  STL [R1+0x1f64], R5 ;  /* 0x001f640501007387 */ /* 0x0001e20000100800 */
[----:B------:R-:W-:-:S03]  /*b230*/  USHF.R.S32.HI UR25, URZ, 0x1f, UR30 ;  /* 0x0000001fff197899 */ /* 0x000fc6000801141e */
[----:B------:R4:W-:Y:S01]  /*b240*/  STL [R1+0x1f6c], R0 ;  /* 0x001f6c0001007387 */ /* 0x0009e20000100800 */
[----:B0-----:R-:W-:Y:S02]  /*b250*/  IADD3 R5, P0, PT, R13, UR30, RZ ;  /* 0x0000001e0d057c10 */ /* 0x001fe4000ff1e0ff */
[----:B----4-:R-:W-:-:S03]  /*b260*/  IADD3 R0, P1, PT, R12, UR30, RZ ;  /* 0x0000001e0c007c10 */ /* 0x010fc6000ff3e0ff */
[----:B------:R0:W-:Y:S01]  /*b270*/  STL [R1+0x1f78], R5 ;  /* 0x001f780501007387 */ /* 0x0001e20000100800 */
[----:B------:R-:W-:-:S03]  /*b280*/  IADD3.X R7, PT, PT, R9, UR25, RZ, P0, !PT ;  /* 0x0000001909077c10 */ /* 0x000fc600087fe4ff */
[----:B------:R4:W-:Y:S01]  /*b290*/  STL [R1+0x1f80], R0 ;  /* 0x001f800001007387 */ /* 0x0009e20000100800 */
[----:B------:R-:W-:Y:S02]  /*b2a0*/  IADD3.X R14, PT, PT, R8, UR25, RZ, P1, !PT ;  /* 0x00000019080e7c10 */ /* 0x000fe40008ffe4ff */
[----:B0-----:R-:W-:Y:S02]  /*b2b0*/  IADD3 R5, P2, PT, R11, UR30, RZ ;  /* 0x0000001e0b057c10 */ /* 0x001fe4000ff5e0ff */
[----:B----4-:R-:W-:-:S03]  /*b2c0*/  IADD3 R0, P3, PT, R10, UR30, RZ ;  /* 0x0000001e0a007c10 */ /* 0x010fc6000ff7e0ff */
[----:B------:R-:W-:Y:S01]  /*b2d0*/  STL [R1+0x1f88], R5 ;  /* 0x001f880501007387 */ /* 0x000fe20000100800 */
[----:B------:R-:W-:Y:S01]  /*b2e0*/  IADD3.X R6, PT, PT, R3, UR25, RZ, P2, !PT ;  /* 0x0000001903067c10 */ /* 0x000fe200097fe4ff */
[----:B---3--:R-:W-:Y:S02]  /*b2f0*/  USHF.L.U32 UR34, UR34, 0x3, URZ ;  /* 0x0000000322227899 */ /* 0x008fe400080006ff */
[----:B------:R-:W-:Y:S01]  /*b300*/  STL [R1+0x1f90], R0 ;  /* 0x001f900001007387 */ /* 0x000fe20000100800 */
[----:B------:R-:W0:Y:S03]  /*b310*/  LDCU UR30, c[0x0][0x3a8] ;  /* 0x00007500ff1e77ac */ /* 0x000e260008000800 */
        /* <DEDUP_REMOVED lines=13> */
[----:B-1----:R-:W-:Y:S01]  /*b3f0*/  LOP3.LUT R0, R19, 0x3, RZ, 0xc0, !PT ;  /* 0x0000000313007812 */ /* 0x002fe200078ec0ff */
[----:B--2---:R-:W-:Y:S01]  /*b400*/  UIMAD UR32, UR32, 0x7, URZ ;  /* 0x00000007202078a4 */ /* 0x004fe2000f8e02ff */
[----:B---3--:R-:W-:Y:S01]  /*b410*/  IADD3.X R14, PT, PT, R8, UR25, RZ, P1, !PT ;  /* 0x00000019080e7c10 */ /* 0x008fe20008ffe4ff */
[----:B------:R1:W-:Y:S01]  /*b420*/  STL [R1+0x1fb0], R6 ;  /* 0x001fb00601007387 */ /* 0x0003e20000100800 */
[----:B------:R-:W-:Y:S01]  /*b430*/  SHF.R.U32.HI R5, RZ, 0x2, R19 ;  /* 0x00000002ff057819 */ /* 0x000fe20000011613 */
[----:B------:R-:W2:Y:S01]  /*b440*/  LDCU UR28, c[0x0][0x3a8] ;  /* 0x00007500ff1c77ac */ /* 0x000ea20008000800 */
[----:B----4-:R-:W-:Y:S02]  /*b450*/  IADD3.X R7, PT, PT, R9, UR25, RZ, P0, !PT ;  /* 0x0000001909077c10 */ /* 0x010fe400087fe4ff */
[----:B-1----:R-:W-:-:S03]  /*b460*/  IADD3.X R6, PT, PT, R3, UR25, RZ, P2, !PT ;  /* 0x0000001903067c10 */ /* 0x002fc600097fe4ff */
[----:B------:R1:W-:Y:S04]  /*b470*/  STL [R1+0x1f94], R7 ;  /* 0x001f940701007387 */ /* 0x0003e80000100800 */
[----:B------:R-:W-:Y:S04]  /*b480*/  STL [R1+0x1f9c], R14 ;  /* 0x001f9c0e01007387 */ /* 0x000fe80000100800 */
[----:B------:R3:W-:Y:S01]  /*b490*/  STL [R1+0x1fa4], R6 ;  /* 0x001fa40601007387 */ /* 0x0007e20000100800 */
[----:B-1----:R-:W-:Y:S01]  /*b4a0*/  IADD3.X R7, PT, PT, R2, UR25, RZ, P3, !PT ;  /* 0x0000001902077c10 */ /* 0x002fe20009ffe4ff */
[----:B------:R-:W-:Y:S01]  /*b4b0*/  IMAD R0, R0, 0x420, RZ ;  /* 0x0000042000007824 */ /* 0x000fe200078e02ff */
[----:B------:R-:W-:Y:S01]  /*b4c0*/  USHF.R.S32.HI UR25, URZ, 0x1f, UR22 ;  /* 0x0000001fff197899 */ /* 0x000fe20008011416 */
[----:B------:R-:W-:-:S02]  /*b4d0*/  SGXT.U32 R5, R5, 0x3 ;  /* 0x000000030505781a */ /* 0x000fc40000000000 */
[----:B---3--:R-:W-:Y:S01]  /*b4e0*/  IADD3 R6, P0, PT, R13, UR22, RZ ;  /* 0x000000160d067c10 */ /* 0x008fe2000ff1e0ff */
[----:B------:R1:W-:Y:S01]  /*b4f0*/  STL [R1+0x1fac], R7 ;  /* 0x001fac0701007387 */ /* 0x0003e20000100800 */
[----:B------:R-:W-:-:S03]  /*b500*/  IADD3 R14, P1, PT, R12, UR22, RZ ;  /* 0x000000160c0e7c10 */ /* 0x000fc6000ff3e0ff */
[----:B------:R3:W-:Y:S01]  /*b510*/  STL [R1+0x1fb8], R6 ;  /* 0x001fb80601007387 */ /* 0x0007e20000100800 */
[----:B------:R-:W-:Y:S02]  /*b520*/  LOP3.LUT R0, R0, R5, RZ, 0xfc, !PT ;  /* 0x0000000500007212 */ /* 0x000fe400078efcff */
[----:B-1----:R-:W-:Y:S01]  /*b530*/  IADD3 R7, P2, PT, R11, UR22, RZ ;  /* 0x000000160b077c10 */ /* 0x002fe2000ff5e0ff */
[----:B------:R-:W-:Y:S01]  /*b540*/  STL [R1+0x1fc0], R14 ;  /* 0x001fc00e01007387 */ /* 0x000fe20000100800 */
[----:B---3--:R-:W-:-:S03]  /*b550*/  IADD3 R6, P3, PT, R10, UR22, RZ ;  /* 0x000000160a067c10 */ /* 0x008fc6000ff7e0ff */
[----:B------:R1:W-:Y:S01]  /*b560*/  STL [R1+0x1fc8], R7 ;  /* 0x001fc80701007387 */ /* 0x0003e20000100800 */
[----:B------:R-:W-:Y:S01]  /*b570*/  IADD3.X R5, PT, PT, R9, UR25, RZ, P0, !PT ;  /* 0x0000001909057c10 */ /* 0x000fe200087fe4ff */
[----:B0-----:R-:W-:Y:S02]  /*b580*/  UIMAD UR30, UR30, 0x6, URZ ;  /* 0x000000061e1e78a4 */ /* 0x001fe4000f8e02ff */
[----:B------:R0:W-:Y:S01]  /*b590*/  STL [R1+0x1fd0], R6 ;  /* 0x001fd00601007387 */ /* 0x0001e20000100800 */
[----:B------:R-:W3:Y:S01]  /*b5a0*/  LDCU UR22, c[0x0][0x3a8] ;  /* 0x00007500ff1677ac */ /* 0x000ee20008000800 */
[----:B-1----:R-:W-:Y:S02]  /*b5b0*/  IADD3.X R7, PT, PT, R8, UR25, RZ, P1, !PT ;  /* 0x0000001908077c10 */ /* 0x002fe40008ffe4ff */
[----:B------:R1:W-:Y:S01]  /*b5c0*/  STL [R1+0x1fb4], R5 ;  /* 0x001fb40501007387 */ /* 0x0003e20000100800 */
[----:B0-----:R-:W-:-:S03]  /*b5d0*/  IADD3.X R6, PT, PT, R3, UR25, RZ, P2, !PT ;  /* 0x0000001903067c10 */ /* 0x001fc600097fe4ff */
[----:B------:R0:W-:Y:S04]  /*b5e0*/  STL [R1+0x1fbc], R7 ;  /* 0x001fbc0701007387 */ /* 0x0001e80000100800 */
[----:B------:R4:W-:Y:S01]  /*b5f0*/  STL [R1+0x1fc4], R6 ;  /* 0x001fc40601007387 */ /* 0x0009e20000100800 */
[----:B-1----:R-:W-:Y:S01]  /*b600*/  IADD3.X R5, PT, PT, R2, UR25, RZ, P3, !PT ;  /* 0x0000001902057c10 */ /* 0x002fe20009ffe4ff */
[----:B------:R-:W-:Y:S02]  /*b610*/  USHF.R.S32.HI UR25, URZ, 0x1f, UR20 ;  /* 0x0000001fff197899 */ /* 0x000fe40008011414 */
[----:B0-----:R-:W-:Y:S02]  /*b620*/  IADD3 R7, P1, PT, R12, UR20, RZ ;  /* 0x000000140c077c10 */ /* 0x001fe4000ff3e0ff */
[----:B----4-:R-:W-:Y:S01]  /*b630*/  IADD3 R6, P0, PT, R13, UR20, RZ ;  /* 0x000000140d067c10 */ /* 0x010fe2000ff1e0ff */
[----:B------:R0:W-:Y:S04]  /*b640*/  STL [R1+0x1fcc], R5 ;  /* 0x001fcc0501007387 */ /* 0x0001e80000100800 */
[----:B------:R1:W-:Y:S01]  /*b650*/  STL [R1+0x1fd8], R6 ;  /* 0x001fd80601007387 */ /* 0x0003e20000100800 */
[----:B0-----:R-:W-:-:S03]  /*b660*/  IADD3 R5, P2, PT, R11, UR20, RZ ;  /* 0x000000140b057c10 */ /* 0x001fc6000ff5e0ff */
[----:B------:R0:W-:Y:S01]  /*b670*/  STL [R1+0x1fe0], R7 ;  /* 0x001fe00701007387 */ /* 0x0001e20000100800 */
[----:B-1----:R-:W-:-:S03]  /*b680*/  IADD3 R6, P3, PT, R10, UR20, RZ ;  /* 0x000000140a067c10 */ /* 0x002fc6000ff7e0ff */
[----:B------:R-:W-:Y:S01]  /*b690*/  STL [R1+0x1fe8], R5 ;  /* 0x001fe80501007387 */ /* 0x000fe20000100800 */
[----:B------:R-:W-:Y:S01]  /*b6a0*/  IADD3.X R14, PT, PT, R8, UR25, RZ, P1, !PT ;  /* 0x00000019080e7c10 */ /* 0x000fe20008ffe4ff */
[----:B--2---:R-:W-:Y:S02]  /*b6b0*/  UIMAD UR28, UR28, 0x5, URZ ;  /* 0x000000051c1c78a4 */ /* 0x004fe4000f8e02ff */
[----:B------:R1:W-:Y:S01]  /*b6c0*/  STL [R1+0x1ff0], R6 ;  /* 0x001ff00601007387 */ /* 0x0003e20000100800 */
[----:B------:R-:W2:Y:S01]  /*b6d0*/  LDCU UR20, c[0x0][0x3a8] ;  /* 0x00007500ff1477ac */ /* 0x000ea20008000800 */
[----:B0-----:R-:W-:Y:S02]  /*b6e0*/  IADD3.X R7, PT, PT, R3, UR25, RZ, P2, !PT ;  /* 0x0000001903077c10 */ /* 0x001fe400097fe4ff */
[----:B-1----:R-:W-:-:S05]  /*b6f0*/  IADD3.X R6, PT, PT, R9, UR25, RZ, P0, !PT ;  /* 0x0000001909067c10 */ /* 0x002fca00087fe4ff */
[----:B------:R0:W-:Y:S04]  /*b700*/  STL [R1+0x1fd4], R6 ;  /* 0x001fd40601007387 */ /* 0x0001e80000100800 */
[----:B------:R1:W-:Y:S04]  /*b710*/  STL [R1+0x1fdc], R14 ;  /* 0x001fdc0e01007387 */ /* 0x0003e80000100800 */
[----:B------:R4:W-:Y:S01]  /*b720*/  STL [R1+0x1fe4], R7 ;  /* 0x001fe40701007387 */ /* 0x0009e20000100800 */
[----:B0-----:R-:W-:Y:S01]  /*b730*/  IADD3.X R6, PT, PT, R2, UR25, RZ, P3, !PT ;  /* 0x0000001902067c10 */ /* 0x001fe20009ffe4ff */
[----:B------:R-:W-:-:S02]  /*b740*/  USHF.R.S32.HI UR25, URZ, 0x1f, UR18 ;  /* 0x0000001fff197899 */ /* 0x000fc40008011412 */
[----:B-1----:R-:W-:Y:S02]  /*b750*/  IADD3 R14, P1, PT, R12, UR18, RZ ;  /* 0x000000120c0e7c10 */ /* 0x002fe4000ff3e0ff */
        /* <DEDUP_REMOVED lines=8> */
[----:B---3--:R-:W-:Y:S02]  /*b7e0*/  USHF.L.U32 UR22, UR22, 0x2, URZ ;  /* 0x0000000216167899 */ /* 0x008fe400080006ff */
[----:B------:R1:W-:Y:S01]  /*b7f0*/  STL [R1+0x2010], R7 ;  /* 0x0020100701007387 */ /* 0x0003e20000100800 */
[----:B------:R-:W-:Y:S01]  /*b800*/  LOP3.LUT R5, R19, 0x7, RZ, 0xc0, !PT ;  /* 0x0000000713057812 */ /* 0x000fe200078ec0ff */
[----:B------:R-:W3:Y:S01]  /*b810*/  LDCU UR18, c[0x0][0x3a8] ;  /* 0x00007500ff1277ac */ /* 0x000ee20008000800 */
[----:B0-----:R-:W-:Y:S02]  /*b820*/  IADD3.X R14, PT, PT, R9, UR25, RZ, P0, !PT ;  /* 0x00000019090e7c10 */ /* 0x001fe400087fe4ff */
[----:B-1----:R-:W-:-:S03]  /*b830*/  IADD3.X R7, PT, PT, R3, UR25, RZ, P2, !PT ;  /* 0x0000001903077c10 */ /* 0x002fc600097fe4ff */
[----:B------:R0:W-:Y:S04]  /*b840*/  STL [R1+0x1ff4], R14 ;  /* 0x001ff40e01007387 */ /* 0x0001e80000100800 */
[----:B------:R1:W-:Y:S04]  /*b850*/  STL [R1+0x1ffc], R15 ;  /* 0x001ffc0f01007387 */ /* 0x0003e80000100800 */
[----:B------:R4:W-:Y:S01]  /*b860*/  STL [R1+0x2004], R7 ;  /* 0x0020040701007387 */ /* 0x0009e20000100800 */
[----:B0-----:R-:W-:Y:S01]  /*b870*/  IADD3.X R14, PT, PT, R2, UR25, RZ, P3, !PT ;  /* 0x00000019020e7c10 */ /* 0x001fe20009ffe4ff */
[----:B------:R-:W-:Y:S01]  /*b880*/  IMAD.SHL.U32 R6, R19, 0x2, RZ ;  /* 0x0000000213067824 */ /* 0x000fe200078e00ff */
[----:B------:R-:W-:-:S02]  /*b890*/  USHF.R.S32.HI UR25, URZ, 0x1f, UR16 ;  /* 0x0000001fff197899 */ /* 0x000fc40008011410 */
[----:B-1----:R-:W-:Y:S02]  /*b8a0*/  IADD3 R15, P1, PT, R12, UR16, RZ ;  /* 0x000000100c0f7c10 */ /* 0x002fe4000ff3e0ff */
[----:B----4-:R-:W-:Y:S01]  /*b8b0*/  IADD3 R7, P0, PT, R13, UR16, RZ ;  /* 0x000000100d077c10 */ /* 0x010fe2000ff1e0ff */
[----:B------:R0:W-:Y:S01]  /*b8c0*/  STL [R1+0x200c], R14 ;  /* 0x00200c0e01007387 */ /* 0x0001e20000100800 */
[----:B------:R-:W-:-:S03]  /*b8d0*/  IMAD R5, R5, 0x90, RZ ;  /* 0x0000009005057824 */ /* 0x000fc600078e02ff */
[----:B------:R1:W-:Y:S01]  /*b8e0*/  STL [R1+0x2018], R7 ;  /* 0x0020180701007387 */ /* 0x0003e20000100800 */
[----:B0-----:R-:W-:-:S03]  /*b8f0*/  IADD3 R14, P2, PT, R11, UR16, RZ ;  /* 0x000000100b0e7c10 */ /* 0x001fc6000ff5e0ff */
[----:B------:R-:W-:Y:S01]  /*b900*/  STL [R1+0x2020], R15 ;  /* 0x0020200f01007387 */ /* 0x000fe20000100800 */
[----:B-1----:R-:W-:-:S03]  /*b910*/  IADD3 R7, P3, PT, R10, UR16, RZ ;  /* 0x000000100a077c10 */ /* 0x002fc6000ff7e0ff */
[----:B------:R-:W-:Y:S01]  /*b920*/  STL [R1+0x2028], R14 ;  /* 0x0020280e01007387 */ /* 0x000fe20000100800 */
[----:B------:R-:W-:Y:S01]  /*b930*/  LOP3.LUT R5, R5, 0x30, R6, 0x78, !PT ;  /* 0x0000003005057812 */ /* 0x000fe200078e7806 */
[----:B--2---:R-:W-:Y:S02]  /*b940*/  UIMAD UR20, UR20, 0x3, URZ ;  /* 0x00000003141478a4 */ /* 0x004fe4000f8e02ff */
[----:B------:R0:W-:Y:S01]  /*b950*/  STL [R1+0x2030], R7 ;  /* 0x0020300701007387 */ /* 0x0001e20000100800 */
[----:B---3--:R-:W-:Y:S01]  /*b960*/  USHF.L.U32 UR18, UR18, 0x1, URZ ;  /* 0x0000000112127899 */ /* 0x008fe200080006ff */
[----:B------:R-:W1:Y:S02]  /*b970*/  LDCU UR16, c[0x0][0x3a8] ;  /* 0x00007500ff1077ac */ /* 0x000e640008000800 */
[----:B------:R2:W-:Y:S01]  /*b980*/  STL [R1+0x994], R5 ;  /* 0x0009940501007387 */ /* 0x0005e20000100800 */
[----:B0-----:R-:W-:-:S05]  /*b990*/  IADD3.X R7, PT, PT, R9, UR25, RZ, P0, !PT ;  /* 0x0000001909077c10 */ /* 0x001fca00087fe4ff */
[----:B------:R0:W-:Y:S04]  /*b9a0*/  STL [R1+0x2014], R7 ;  /* 0x0020140701007387 */ /* 0x0001e80000100800 */
[----:B------:R-:W3:Y:S01]  /*b9b0*/  LDL R14, [R1] ;  /* 0x00000000010e7983 */ /* 0x000ee20000100800 */
[----:B--2---:R-:W-:Y:S02]  /*b9c0*/  IADD3.X R5, PT, PT, R8, UR25, RZ, P1, !PT ;  /* 0x0000001908057c10 */ /* 0x004fe40008ffe4ff */
[----:B------:R-:W-:-:S03]  /*b9d0*/  IADD3.X R6, PT, PT, R3, UR25, RZ, P2, !PT ;  /* 0x0000001903067c10 */ /* 0x000fc600097fe4ff */
[----:B------:R2:W-:Y:S04]  /*b9e0*/  STL [R1+0x201c], R5 ;  /* 0x00201c0501007387 */ /* 0x0005e80000100800 */
[----:B------:R4:W-:Y:S01]  /*b9f0*/  STL [R1+0x2024], R6 ;  /* 0x0020240601007387 */ /* 0x0009e20000100800 */
[----:B0-----:R-:W-:Y:S02]  /*ba00*/  IADD3 R7, P1, PT, R12, UR14, RZ ;  /* 0x0000000e0c077c10 */ /* 0x001fe4000ff3e0ff */
[----:B--2---:R-:W-:Y:S02]  /*ba10*/  IADD3.X R5, PT, PT, R2, UR25, RZ, P3, !PT ;  /* 0x0000001902057c10 */ /* 0x004fe40009ffe4ff */
[----:B----4-:R-:W-:Y:S01]  /*ba20*/  IADD3 R6, P0, PT, R13, UR14, RZ ;  /* 0x0000000e0d067c10 */ /* 0x010fe2000ff1e0ff */
[----:B------:R-:W-:-:S02]  /*ba30*/  USHF.R.S32.HI UR25, URZ, 0x1f, UR14 ;  /* 0x0000001fff197899 */ /* 0x000fc4000801140e */
[----:B------:R0:W-:Y:S04]  /*ba40*/  STL [R1+0x202c], R5 ;  /* 0x00202c0501007387 */ /* 0x0001e80000100800 */
[----:B------:R2:W-:Y:S01]  /*ba50*/  STL [R1+0x2038], R6 ;  /* 0x0020380601007387 */ /* 0x0005e20000100800 */
[----:B0-----:R-:W-:-:S03]  /*ba60*/  IADD3 R5, P2, PT, R11, UR14, RZ ;  /* 0x0000000e0b057c10 */ /* 0x001fc6000ff5e0ff */
[----:B------:R0:W-:Y:S01]  /*ba70*/  STL [R1+0x2040], R7 ;  /* 0x0020400701007387 */ /* 0x0001e20000100800 */
[----:B--2---:R-:W-:-:S03]  /*ba80*/  IADD3 R6, P3, PT, R10, UR14, RZ ;  /* 0x0000000e0a067c10 */ /* 0x004fc6000ff7e0ff */
[----:B------:R-:W-:Y:S01]  /*ba90*/  STL [R1+0x2048], R5 ;  /* 0x0020480501007387 */ /* 0x000fe20000100800 */
[----:B------:R-:W-:Y:S01]  /*baa0*/  IADD3.X R15, PT, PT, R8, UR25, RZ, P1, !PT ;  /* 0x00000019080f7c10 */ /* 0x000fe20008ffe4ff */
[----:B------:R-:W2:Y:S02]  /*bab0*/  LDCU UR14, c[0x0][0x3a8] ;  /* 0x00007500ff0e77ac */ /* 0x000ea40008000800 */
[----:B------:R4:W-:Y:S01]  /*bac0*/  STL [R1+0x2050], R6 ;  /* 0x0020500601007387 */ /* 0x0009e20000100800 */
[----:B0-----:R-:W-:-:S05]  /*bad0*/  IADD3.X R7, PT, PT, R9, UR25, RZ, P0, !PT ;  /* 0x0000001909077c10 */ /* 0x001fca00087fe4ff */
[----:B------:R0:W-:Y:S01]  /*bae0*/  STL [R1+0x2034], R7 ;  /* 0x0020340701007387 */ /* 0x0001e20000100800 */
[----:B----4-:R-:W-:-:S03]  /*baf0*/  IADD3.X R6, PT, PT, R3, UR25, RZ, P2, !PT ;  /* 0x0000001903067c10 */ /* 0x010fc600097fe4ff */
[----:B------:R-:W-:Y:S04]  /*bb00*/  STL [R1+0x203c], R15 ;  /* 0x00203c0f01007387 */ /* 0x000fe80000100800 */
[----:B------:R4:W-:Y:S01]  /*bb10*/  STL [R1+0x2044], R6 ;  /* 0x0020440601007387 */ /* 0x0009e20000100800 */
[----:B0-----:R-:W-:Y:S02]  /*bb20*/  IADD3.X R7, PT, PT, R2, UR25, RZ, P3, !PT ;  /* 0x0000001902077c10 */ /* 0x001fe40009ffe4ff */
[----:B------:R-:W-:Y:S02]  /*bb30*/  SHF.R.U32.HI R5, RZ, 0x1, R19 ;  /* 0x00000001ff057819 */ /* 0x000fe40000011613 */
[----:B------:R-:W-:Y:S02]  /*bb40*/  IADD3 R12, P1, PT, R12, UR13, RZ ;  /* 0x0000000d0c0c7c10 */ /* 0x000fe4000ff3e0ff */
[----:B----4-:R-:W-:Y:S01]  /*bb50*/  IADD3 R6, P0, PT, R13, UR13, RZ ;  /* 0x0000000d0d067c10 */ /* 0x010fe2000ff1e0ff */
[----:B------:R0:W-:Y:S01]  /*bb60*/  STL [R1+0x204c], R7 ;  /* 0x00204c0701007387 */ /* 0x0001e20000100800 */
[----:B------:R-:W-:Y:S01]  /*bb70*/  USHF.R.S32.HI UR25, URZ, 0x1f, UR13 ;  /* 0x0000001fff197899 */ /* 0x000fe2000801140d */
[----:B------:R-:W-:-:S02]  /*bb80*/  LOP3.LUT R0, R0, 0x10, R5, 0xf8, !PT ;  /* 0x0000001000007812 */ /* 0x000fc400078ef805 */
[----:B------:R4:W-:Y:S01]  /*bb90*/  STL [R1+0x2058], R6 ;  /* 0x0020580601007387 */ /* 0x0009e20000100800 */
[----:B0-----:R-:W-:-:S03]  /*bba0*/  IADD3 R7, P2, PT, R11, UR13, RZ ;  /* 0x0000000d0b077c10 */ /* 0x001fc6000ff5e0ff */
[----:B------:R-:W-:Y:S01]  /*bbb0*/  STL [R1+0x2060], R12 ;  /* 0x0020600c01007387 */ /* 0x000fe20000100800 */
[----:B----4-:R-:W-:-:S03]  /*bbc0*/  IADD3 R6, P3, PT, R10, UR13, RZ ;  /* 0x0000000d0a067c10 */ /* 0x010fc6000ff7e0ff */
[----:B------:R-:W4:Y:S01]  /*bbd0*/  LDL R24, [R1+0x68] ;  /* 0x0000680001187983 */ /* 0x000f220000100800 */
[----:B------:R-:W-:Y:S01]  /*bbe0*/  IADD3.X R5, PT, PT, R8, UR25, RZ, P1, !PT ;  /* 0x0000001908057c10 */ /* 0x000fe20008ffe4ff */
[----:B------:R-:W0:Y:S02]  /*bbf0*/  LDCU UR13, c[0x0][0x3a8] ;  /* 0x00007500ff0d77ac */ /* 0x000e240008000800 */
[----:B------:R-:W-:Y:S04]  /*bc00*/  STL [R1+0x2068], R7 ;  /* 0x0020680701007387 */ /* 0x000fe80000100800 */
[----:B------:R-:W-:Y:S04]  /*bc10*/  STL [R1+0x2070], R6 ;  /* 0x0020700601007387 */ /* 0x000fe80000100800 */
[----:B------:R5:W-:Y:S01]  /*bc20*/  STL [R1+0x22b4], R0 ;  /* 0x0022b40001007387 */ /* 0x000be20000100800 */
[----:B------:R-:W-:-:S03]  /*bc30*/  IADD3.X R3, PT, PT, R3, UR25, RZ, P2, !PT ;  /* 0x0000001903037c10 */ /* 0x000fc600097fe4ff */
[----:B------:R-:W2:Y:S01]  /*bc40*/  LDL R19, [R1+0x80] ;  /* 0x0000800001137983 */ /* 0x000ea20000100800 */
[----:B-----5:R-:W-:-:S05]  /*bc50*/  IADD3.X R0, PT, PT, R9, UR25, RZ, P0, !PT ;  /* 0x0000001909007c10 */ /* 0x020fca00087fe4ff */
[----:B------:R5:W-:Y:S01]  /*bc60*/  STL [R1+0x2054], R0 ;  /* 0x0020540001007387 */ /* 0x000be20000100800 */
[----:B------:R-:W-:-:S03]  /*bc70*/  SHF.R.S32.HI R6, RZ, 0x1f, R27 ;  /* 0x0000001fff067819 */ /* 0x000fc6000001141b */
[----:B------:R3:W-:Y:S01]  /*bc80*/  STL [R1+0x205c], R5 ;  /* 0x00205c0501007387 */ /* 0x0007e20000100800 */
[----:B------:R-:W-:-:S03]  /*bc90*/  SHF.R.S32.HI R7, RZ, 0x1f, R4 ;  /* 0x0000001fff077819 */ /* 0x000fc60000011404 */
[----:B------:R-:W2:Y:S01]  /*bca0*/  LDL R23, [R1+0x84] ;  /* 0x0000840001177983 */ /* 0x000ea20000100800 */
[----:B-----5:R-:W-:-:S03]  /*bcb0*/  IADD3.X R0, PT, PT, R2, UR25, RZ, P3, !PT ;  /* 0x0000001902007c10 */ /* 0x020fc60009ffe4ff */
[----:B------:R-:W-:Y:S04]  /*bcc0*/  STL [R1+0x2064], R3 ;  /* 0x0020640301007387 */ /* 0x000fe80000100800 */
[----:B------:R-:W-:Y:S04]  /*bcd0*/  STL [R1+0x206c], R0 ;  /* 0x00206c0001007387 */ /* 0x000fe80000100800 */
[----:B------:R-:W5:Y:S04]  /*bce0*/  LDL R15, [R1+0x98] ;  /* 0x00009800010f7983 */ /* 0x000f680000100800 */
[----:B------:R-:W2:Y:S04]  /*bcf0*/  LDL R16, [R1+0x94] ;  /* 0x0000940001107983 */ /* 0x000ea80000100800 */
[----:B------:R-:W2:Y:S01]  /*bd00*/  LDL R17, [R1+0x8c] ;  /* 0x00008c0001117983 */ /* 0x000ea20000100800 */
[----:B---3--:R-:W-:-:S05]  /*bd10*/  SHF.R.S32.HI R5, RZ, 0x1f, R14 ;  /* 0x0000001fff057819 */ /* 0x008fca000001140e */
[----:B------:R-:W-:Y:S04]  /*bd20*/  STL [R1+0x22d4], R5 ;  /* 0x0022d40501007387 */ /* 0x000fe80000100800 */
[----:B------:R-:W-:Y:S04]  /*bd30*/  STL [R1+0x22ec], R6 ;  /* 0x0022ec0601007387 */ /* 0x000fe80000100800 */
[----:B------:R-:W-:Y:S04]  /*bd40*/  STL [R1+0x22e8], R27 ;  /* 0x0022e81b01007387 */ /* 0x000fe80000100800 */
[----:B------:R-:W-:Y:S04]  /*bd50*/  STL [R1+0x22f0], R4 ;  /* 0x0022f00401007387 */ /* 0x000fe80000100800 */
[----:B------:R3:W-:Y:S04]  /*bd60*/  STL [R1+0x22c8], R7 ;  /* 0x0022c80701007387 */ /* 0x0007e80000100800 */
[----:B---3--:R-:W3:Y:S02]  /*bd70*/  LDL.LU R7, [R1+0x38] ;  /* 0x0000380001077983 */ /* 0x008ee40000300800 */
[----:B---3--:R-:W-:-:S02]  /*bd80*/  SHF.R.S32.HI R8, RZ, 0x1f, R7 ;  /* 0x0000001fff087819 */ /* 0x008fc40000011407 */
[----:B------:R-:W-:Y:S04]  /*bd90*/  STL [R1+0x22f4], R7 ;  /* 0x0022f40701007387 */ /* 0x000fe80000100800 */
[----:B------:R3:W-:Y:S04]  /*bda0*/  STL [R1+0x22c4], R8 ;  /* 0x0022c40801007387 */ /* 0x0007e80000100800 */
[----:B---3--:R-:W3:Y:S02]  /*bdb0*/  LDL.LU R8, [R1+0x54] ;  /* 0x0000540001087983 */ /* 0x008ee40000300800 */
[----:B---3--:R-:W-:-:S02]  /*bdc0*/  SHF.R.S32.HI R9, RZ, 0x1f, R8 ;  /* 0x0000001fff097819 */ /* 0x008fc40000011408 */
[----:B------:R-:W-:Y:S04]  /*bdd0*/  STL [R1+0x22f8], R8 ;  /* 0x0022f80801007387 */ /* 0x000fe80000100800 */
[----:B------:R3:W-:Y:S04]  /*bde0*/  STL [R1+0x22c0], R9 ;  /* 0x0022c00901007387 */ /* 0x0007e80000100800 */
[----:B---3--:R-:W3:Y:S01]  /*bdf0*/  LDL.LU R9, [R1+0x64] ;  /* 0x0000640001097983 */ /* 0x008ee20000300800 */
[----:B----4-:R-:W-:Y:S02]  /*be00*/  SHF.R.S32.HI R11, RZ, 0x1f, R24 ;  /* 0x0000001fff0b7819 */ /* 0x010fe40000011418 */
[----:B--2---:R-:W-:-:S02]  /*be10*/  SHF.R.S32.HI R12, RZ, 0x1f, R19 ;  /* 0x0000001fff0c7819 */ /* 0x004fc40000011413 */
[----:B------:R-:W-:Y:S02]  /*be20*/  SHF.R.S32.HI R13, RZ, 0x1f, R23 ;  /* 0x0000001fff0d7819 */ /* 0x000fe40000011417 */
[----:B---3--:R-:W-:-:S05]  /*be30*/  SHF.R.S32.HI R10, RZ, 0x1f, R9 ;  /* 0x0000001fff0a7819 */ /* 0x008fca0000011409 */
[----:B------:R-:W-:Y:S04]  /*be40*/  STL [R1+0x2300], R10 ;  /* 0x0023000a01007387 */ /* 0x000fe80000100800 */
[----:B------:R-:W-:Y:S04]  /*be50*/  STL [R1+0x22fc], R9 ;  /* 0x0022fc0901007387 */ /* 0x000fe80000100800 */
[----:B------:R-:W-:Y:S04]  /*be60*/  STL [R1+0x22bc], R11 ;  /* 0x0022bc0b01007387 */ /* 0x000fe80000100800 */
[----:B------:R-:W2:Y:S04]  /*be70*/  LDL R18, [R1+0x88] ;  /* 0x0000880001127983 */ /* 0x000ea80000100800 */
[----:B------:R-:W3:Y:S04]  /*be80*/  LDL R19, [R1+0x7c] ;  /* 0x00007c0001137983 */ /* 0x000ee80000100800 */
[----:B------:R-:W-:Y:S04]  /*be90*/  STL [R1+0x2304], R12 ;  /* 0x0023040c01007387 */ /* 0x000fe80000100800 */
[----:B------:R-:W4:Y:S04]  /*bea0*/  LDL R20, [R1+0x78] ;  /* 0x0000780001147983 */ /* 0x000f280000100800 */
[----:B------:R-:W2:Y:S04]  /*beb0*/  LDL R21, [R1+0x74] ;  /* 0x0000740001157983 */ /* 0x000ea80000100800 */
[----:B------:R-:W2:Y:S04]  /*bec0*/  LDL R22, [R1+0x70] ;  /* 0x0000700001167983 */ /* 0x000ea80000100800 */
[----:B------:R-:W2:Y:S04]  /*bed0*/  LDL R23, [R1+0x6c] ;  /* 0x00006c0001177983 */ /* 0x000ea80000100800 */
[----:B------:R-:W2:Y:S04]  /*bee0*/  LDL R24, [R1+0x60] ;  /* 0x0000600001187983 */ /* 0x000ea80000100800 */
[----:B------:R-:W2:Y:S04]  /*bef0*/  LDL R25, [R1+0x5c] ;  /* 0x00005c0001197983 */ /* 0x000ea80000100800 */
[----:B------:R0:W-:Y:S04]  /*bf00*/  STL [R1+0x22b8], R13 ;  /* 0x0022b80d01007387 */ /* 0x0001e80000100800 */
[----:B0-----:R-:W2:Y:S01]  /*bf10*/  LDL.LU R13, [R1+0x90] ;  /* 0x00009000010d7983 */ /* 0x001ea20000300800 */
[----:B-----5:R-:W-:-:S02]  /*bf20*/  SHF.R.S32.HI R15, RZ, 0x1f, R15 ;  /* 0x0000001fff0f7819 */ /* 0x020fc4000001140f */
[----:B------:R-:W-:Y:S02]  /*bf30*/  SHF.R.S32.HI R16, RZ, 0x1f, R16 ;  /* 0x0000001fff107819 */ /* 0x000fe40000011410 */
[----:B--2---:R-:W-:-:S05]  /*bf40*/  SHF.R.S32.HI R14, RZ, 0x1f, R13 ;  /* 0x0000001fff0e7819 */ /* 0x004fca000001140d */
[----:B------:R-:W-:Y:S04]  /*bf50*/  STL [R1+0x230c], R14 ;  /* 0x00230c0e01007387 */ /* 0x000fe80000100800 */
[----:B------:R-:W-:Y:S04]  /*bf60*/  STL [R1+0x2308], R13 ;  /* 0x0023080d01007387 */ /* 0x000fe80000100800 */
[----:B------:R-:W2:Y:S04]  /*bf70*/  LDL R26, [R1+0x58] ;  /* 0x00005800011a7983 */ /* 0x000ea80000100800 */
[----:B------:R-:W5:Y:S04]  /*bf80*/  LDL R28, [R1+0x50] ;  /* 0x00005000011c7983 */ /* 0x000f680000100800 */
[----:B------:R-:W-:Y:S04]  /*bf90*/  STL [R1+0x2310], R15 ;  /* 0x0023100f01007387 */ /* 0x000fe80000100800 */
[----:B------:R-:W5:Y:S04]  /*bfa0*/  LDL R7, [R1+0x48] ;  /* 0x0000480001077983 */ /* 0x000f680000100800 */
[----:B------:R-:W5:Y:S04]  /*bfb0*/  LDL R4, [R1+0x44] ;  /* 0x0000440001047983 */ /* 0x000f680000100800 */
[----:B------:R-:W5:Y:S04]  /*bfc0*/  LDL R27, [R1+0x40] ;  /* 0x00004000011b7983 */ /* 0x000f680000100800 */
[----:B------:R-:W5:Y:S04]  /*bfd0*/  LDL R6, [R1+0x3c] ;  /* 0x00003c0001067983 */ /* 0x000f680000100800 */
[----:B------:R-:W5:Y:S04]  /*bfe0*/  LDL R0, [R1+0x30] ;  /* 0x0000300001007983 */ /* 0x000f680000100800 */
[----:B------:R-:W5:Y:S04]  /*bff0*/  LDL R29, [R1+0x4c] ;  /* 0x00004c00011d7983 */ /* 0x000f680000100800 */
[----:B------:R-:W-:Y:S04]  /*c000*/  STL [R1+0x2314], R16 ;  /* 0x0023141001007387 */ /* 0x000fe80000100800 */
[----:B------:R-:W5:Y:S04]  /*c010*/  LDL R5, [R1+0x2c] ;  /* 0x00002c0001057983 */ /* 0x000f680000100800 */
[----:B------:R-:W5:Y:S01]  /*c020*/  LDL R2, [R1+0x28] ;  /* 0x0000280001027983 */ /* 0x000f620000100800 */
[----:B------:R-:W-:-:S02]  /*c030*/  SHF.R.S32.HI R17, RZ, 0x1f, R17 ;  /* 0x0000001fff117819 */ /* 0x000fc40000011411 */
[----:B------:R-:W-:Y:S02]  /*c040*/  SHF.R.S32.HI R18, RZ, 0x1f, R18 ;  /* 0x0000001fff127819 */ /* 0x000fe40000011412 */
[----:B---3--:R-:W-:Y:S02]  /*c050*/  SHF.R.S32.HI R19, RZ, 0x1f, R19 ;  /* 0x0000001fff137819 */ /* 0x008fe40000011413 */
[----:B----4-:R-:W-:Y:S01]  /*c060*/  SHF.R.S32.HI R20, RZ, 0x1f, R20 ;  /* 0x0000001fff147819 */ /* 0x010fe20000011414 */
[----:B------:R-:W-:Y:S01]  /*c070*/  STL [R1+0x2318], R17 ;  /* 0x0023181101007387 */ /* 0x000fe20000100800 */
[----:B------:R-:W-:Y:S02]  /*c080*/  SHF.R.S32.HI R21, RZ, 0x1f, R21 ;  /* 0x0000001fff157819 */ /* 0x000fe40000011415 */
[----:B------:R-:W-:Y:S01]  /*c090*/  SHF.R.S32.HI R22, RZ, 0x1f, R22 ;  /* 0x0000001fff167819 */ /* 0x000fe20000011416 */
[----:B------:R-:W-:Y:S01]  /*c0a0*/  STL [R1+0x231c], R18 ;  /* 0x00231c1201007387 */ /* 0x000fe20000100800 */
[----:B------:R-:W-:-:S02]  /*c0b0*/  SHF.R.S32.HI R23, RZ, 0x1f, R23 ;  /* 0x0000001fff177819 */ /* 0x000fc40000011417 */
[----:B------:R-:W-:Y:S01]  /*c0c0*/  SHF.R.S32.HI R24, RZ, 0x1f, R24 ;  /* 0x0000001fff187819 */ /* 0x000fe20000011418 */
[----:B------:R-:W-:Y:S01]  /*c0d0*/  STL [R1+0x2320], R19 ;  /* 0x0023201301007387 */ /* 0x000fe20000100800 */
[----:B------:R-:W-:-:S03]  /*c0e0*/  SHF.R.S32.HI R25, RZ, 0x1f, R25 ;  /* 0x0000001fff197819 */ /* 0x000fc60000011419 */
[----:B------:R-:W-:Y:S04]  /*c0f0*/  STL [R1+0x2324], R20 ;  /* 0x0023241401007387 */ /* 0x000fe80000100800 */
[----:B------:R-:W-:Y:S04]  /*c100*/  STL [R1+0x2328], R21 ;  /* 0x0023281501007387 */ /* 0x000fe80000100800 */
[----:B------:R-:W-:Y:S04]  /*c110*/  STL [R1+0x232c], R22 ;  /* 0x00232c1601007387 */ /* 0x000fe80000100800 */
[----:B------:R-:W-:Y:S04]  /*c120*/  STL [R1+0x2330], R23 ;  /* 0x0023301701007387 */ /* 0x000fe80000100800 */
[----:B------:R-:W-:Y:S04]  /*c130*/  STL [R1+0x2334], R24 ;  /* 0x0023341801007387 */ /* 0x000fe80000100800 */
[----:B------:R-:W-:Y:S01]  /*c140*/  STL [R1+0x2338], R25 ;  /* 0x0023381901007387 */ /* 0x000fe20000100800 */
[----:B--2---:R-:W-:-:S02]  /*c150*/  SHF.R.S32.HI R26, RZ, 0x1f, R26 ;  /* 0x0000001fff1a7819 */ /* 0x004fc4000001141a */
[----:B-----5:R-:W-:-:S03]  /*c160*/  SHF.R.S32.HI R28, RZ, 0x1f, R28 ;  /* 0x0000001fff1c7819 */ /* 0x020fc6000001141c */
[----:B------:R-:W-:Y:S04]  /*c170*/  STL [R1+0x233c], R26 ;  /* 0x00233c1a01007387 */ /* 0x000fe80000100800 */
[----:B------:R-:W-:Y:S04]  /*c180*/  STL [R1+0x2340], R28 ;  /* 0x0023401c01007387 */ /* 0x000fe80000100800 */
[----:B------:R-:W2:Y:S01]  /*c190*/  LDL R3, [R1+0x24] ;  /* 0x0000240001037983 */ /* 0x000ea20000100800 */
[----:B------:R-:W-:Y:S02]  /*c1a0*/  SHF.R.S32.HI R9, RZ, 0x1f, R7 ;  /* 0x0000001fff097819 */ /* 0x000fe40000011407 */
[----:B------:R-:W-:-:S02]  /*c1b0*/  SHF.R.S32.HI R8, RZ, 0x1f, R4 ;  /* 0x0000001fff087819 */ /* 0x000fc40000011404 */
[----:B------:R-:W-:Y:S01]  /*c1c0*/  SHF.R.S32.HI R7, RZ, 0x1f, R27 ;  /* 0x0000001fff077819 */ /* 0x000fe2000001141b */
[----:B------:R-:W-:Y:S01]  /*c1d0*/  STL [R1+0xc4], R9 ;  /* 0x0000c40901007387 */ /* 0x000fe20000100800 */
[----:B------:R-:W-:-:S03]  /*c1e0*/  SHF.R.S32.HI R4, RZ, 0x1f, R6 ;  /* 0x0000001fff047819 */ /* 0x000fc60000011406 */
[----:B------:R-:W-:Y:S01]  /*c1f0*/  STL [R1+0xd0], R8 ;  /* 0x0000d00801007387 */ /* 0x000fe20000100800 */
[----:B------:R-:W-:-:S03]  /*c200*/  SHF.R.S32.HI R6, RZ, 0x1f, R0 ;  /* 0x0000001fff067819 */ /* 0x000fc60000011400 */
[----:B------:R-:W-:Y:S04]  /*c210*/  STL [R1+0xdc], R7 ;  /* 0x0000dc0701007387 */ /* 0x000fe80000100800 */
[----:B------:R-:W3:Y:S04]  /*c220*/  LDL R0, [R1+0x20] ;  /* 0x0000200001007983 */ /* 0x000ee80000100800 */
[----:B------:R0:W-:Y:S04]  /*c230*/  STL [R1+0xe4], R4 ;  /* 0x0000e40401007387 */ /* 0x0001e80000100800 */
[----:B------:R-:W-:Y:S01]  /*c240*/  STL [R1+0xf0], R6 ;  /* 0x0000f00601007387 */ /* 0x000fe20000100800 */
[----:B0-----:R-:W-:-:S03]  /*c250*/  SHF.R.S32.HI R4, RZ, 0x1f, R5 ;  /* 0x0000001fff047819 */ /* 0x001fc60000011405 */
[----:B------:R-:W4:Y:S01]  /*c260*/  LDL R5, [R1+0x18] ;  /* 0x0000180001057983 */ /* 0x000f220000100800 */
[----:B------:R-:W-:-:S03]  /*c270*/  SHF.R.S32.HI R2, RZ, 0x1f, R2 ;  /* 0x0000001fff027819 */ /* 0x000fc60000011402 */
[----:B------:R0:W-:Y:S04]  /*c280*/  STL [R1+0xfc], R4 ;  /* 0x0000fc0401007387 */ /* 0x0001e80000100800 */
[----:B------:R-:W5:Y:S04]  /*c290*/  LDL R28, [R1+0x14] ;  /* 0x00001400011c7983 */ /* 0x000f680000100800 */
[----:B------:R-:W5:Y:S04]  /*c2a0*/  LDL R26, [R1+0x10] ;  /* 0x00001000011a7983 */ /* 0x000f680000100800 */
[----:B------:R2:W-:Y:S04]  /*c2b0*/  STL [R1+0x104], R2 ;  /* 0x0001040201007387 */ /* 0x0005e80000100800 */
[----:B------:R-:W5:Y:S04]  /*c2c0*/  LDL R25, [R1+0xc] ;  /* 0x00000c0001197983 */ /* 0x000f680000100800 */
        /* <DEDUP_REMOVED lines=18> */
[----:B0-----:R-:W5:Y:S04]  /*c3f0*/  LDL R4, [R1+0xec] ;  /* 0x0000ec0001047983 */ /* 0x001f680000100800 */
[----:B------:R-:W5:Y:S01]  /*c400*/  LDL R6, [R1+0xf4] ;  /* 0x0000f40001067983 */ /* 0x000f620000100800 */
[----:B--2---:R-:W-:-:S05]  /*c410*/  SHF.R.S32.HI R2, RZ, 0x1f, R3 ;  /* 0x0000001fff027819 */ /* 0x004fca0000011403 */
[----:B------:R0:W-:Y:S04]  /*c420*/  STL [R1+0x110], R2 ;  /* 0x0001100201007387 */ /* 0x0001e80000100800 */
[----:B------:R-:W2:Y:S04]  /*c430*/  LDL R27, [R1+0xf8] ;  /* 0x0000f800011b7983 */ /* 0x000ea80000100800 */
[----:B------:R-:W2:Y:S04]  /*c440*/  LDL R3, [R1+0x108] ;  /* 0x0001080001037983 */ /* 0x000ea80000100800 */
[----:B0-----:R-:W2:Y:S01]  /*c450*/  LDL R2, [R1+0x100] ;  /* 0x0001000001027983 */ /* 0x001ea20000100800 */
[----:B---3--:R-:W-:-:S05]  /*c460*/  SHF.R.S32.HI R0, RZ, 0x1f, R0 ;  /* 0x0000001fff007819 */ /* 0x008fca0000011400 */
[----:B------:R0:W-:Y:S04]  /*c470*/  STL [R1+0x114], R0 ;  /* 0x0001140001007387 */ /* 0x0001e80000100800 */
[----:B0-----:R-:W3:Y:S01]  /*c480*/  LDL R0, [R1+0x120] ;  /* 0x0001200001007983 */ /* 0x001ee20000100800 */
[----:B----4-:R-:W-:-:S05]  /*c490*/  SHF.R.S32.HI R5, RZ, 0x1f, R5 ;  /* 0x0000001fff057819 */ /* 0x010fca0000011405 */
[----:B------:R0:W-:Y:S01]  /*c4a0*/  STL [R1+0x118], R5 ;  /* 0x0001180501007387 */ /* 0x0001e20000100800 */
[----:B-----5:R-:W-:Y:S02]  /*c4b0*/  SHF.R.S32.HI R28, RZ, 0x1f, R28 ;  /* 0x0000001fff1c7819 */ /* 0x020fe4000001141c */
[----:B------:R-:W-:Y:S01]  /*c4c0*/  SHF.R.S32.HI R26, RZ, 0x1f, R26 ;  /* 0x0000001fff1a7819 */ /* 0x000fe2000001141a */
[----:B0-----:R-:W4:Y:S04]  /*c4d0*/  LDL.LU R5, [R1] ;  /* 0x0000000001057983 */ /* 0x001f280000300800 */
[----:B------:R0:W-:Y:S01]  /*c4e0*/  STL [R1+0x11c], R28 ;  /* 0x00011c1c01007387 */ /* 0x0001e20000100800 */
[----:B------:R-:W-:Y:S02]  /*c4f0*/  SHF.R.S32.HI R25, RZ, 0x1f, R25 ;  /* 0x0000001fff197819 */ /* 0x000fe40000011419 */
[----:B------:R-:W-:Y:S01]  /*c500*/  SHF.R.S32.HI R24, RZ, 0x1f, R24 ;  /* 0x0000001fff187819 */ /* 0x000fe20000011418 */
[----:B0-----:R-:W5:Y:S01]  /*c510*/  LDL.LU R28, [R1+0x2340] ;  /* 0x00234000011c7983 */ /* 0x001f620000300800 */
[----:B------:R-:W-:-:S03]  /*c520*/  SHF.R.S32.HI R23, RZ, 0x1f, R23 ;  /* 0x0000001fff177819 */ /* 0x000fc60000011417 */
[----:B------:R0:W-:Y:S01]  /*c530*/  STL [R1+0x12c], R26 ;  /* 0x00012c1a01007387 */ /* 0x0001e20000100800 */
[----:B------:R-:W-:Y:S02]  /*c540*/  SHF.R.S32.HI R22, RZ, 0x1f, R22 ;  /* 0x0000001fff167819 */ /* 0x000fe40000011416 */
[----:B------:R-:W-:Y:S01]  /*c550*/  SHF.R.S32.HI R21, RZ, 0x1f, R21 ;  /* 0x0000001fff157819 */ /* 0x000fe20000011415 */
[----:B0-----:R-:W3:Y:S04]  /*c560*/  LDL.LU R26, [R1+0x233c] ;  /* 0x00233c00011a7983 */ /* 0x001ee80000300800 */
[----:B------:R0:W-:Y:S01]  /*c570*/  STL [R1+0x130], R25 ;  /* 0x0001301901007387 */ /* 0x0001e20000100800 */
[----:B------:R-:W-:Y:S02]  /*c580*/  SHF.R.S32.HI R20, RZ, 0x1f, R20 ;  /* 0x0000001fff147819 */ /* 0x000fe40000011414 */
[----:B------:R-:W-:Y:S01]  /*c590*/  SHF.R.S32.HI R19, RZ, 0x1f, R19 ;  /* 0x0000001fff137819 */ /* 0x000fe20000011413 */
[----:B0-----:R-:W3:Y:S04]  /*c5a0*/  LDL.LU R25, [R1+0x2338] ;  /* 0x0023380001197983 */ /* 0x001ee80000300800 */
[----:B------:R0:W-:Y:S01]  /*c5b0*/  STL [R1+0x134], R24 ;  /* 0x0001341801007387 */ /* 0x0001e20000100800 */
[----:B------:R-:W-:-:S03]  /*c5c0*/  SHF.R.S32.HI R18, RZ, 0x1f, R18 ;  /* 0x0000001fff127819 */ /* 0x000fc60000011412 */
[----:B0-----:R-:W3:Y:S04]  /*c5d0*/  LDL.LU R24, [R1+0x2334] ;  /* 0x0023340001187983 */ /* 0x001ee80000300800 */
[----:B------:R0:W-:Y:S01]  /*c5e0*/  STL [R1+0x138], R23 ;  /* 0x0001381701007387 */ /* 0x0001e20000100800 */
[----:B------:R-:W-:-:S03]  /*c5f0*/  SHF.R.S32.HI R17, RZ, 0x1f, R17 ;  /* 0x0000001fff117819 */ /* 0x000fc60000011411 */
[----:B0-----:R-:W4:Y:S04]  /*c600*/  LDL.LU R23, [R1+0x2330] ;  /* 0x0023300001177983 */ /* 0x001f280000300800 */
        /* <DEDUP_REMOVED lines=36> */
[----:B------:R0:W-:Y:S04]  /*c850*/  STL [R1+0x16c], R9 ;  /* 0x00016c0901007387 */ /* 0x0001e80000100800 */
[----:B0-----:R-:W4:Y:S04]  /*c860*/  LDL.LU R9, [R1+0x22fc] ;  /* 0x0022fc0001097983 */ /* 0x001f280000300800 */
[----:B------:R0:W-:Y:S01]  /*c870*/  STL [R1+0x170], R8 ;  /* 0x0001700801007387 */ /* 0x0001e20000100800 */
[----:B--2---:R-:W-:-:S03]  /*c880*/  SHF.R.S32.HI R27, RZ, 0x1f, R27 ;  /* 0x0000001fff1b7819 */ /* 0x004fc6000001141b */
[----:B0-----:R-:W2:Y:S04]  /*c890*/  LDL.LU R8, [R1+0x22f8] ;  /* 0x0022f80001087983 */ /* 0x001ea80000300800 */
[----:B------:R0:W-:Y:S01]  /*c8a0*/  STL [R1+0x174], R7 ;  /* 0x0001740701007387 */ /* 0x0001e20000100800 */
[----:B------:R-:W-:Y:S02]  /*c8b0*/  SHF.R.S32.HI R2, RZ, 0x1f, R2 ;  /* 0x0000001fff027819 */ /* 0x000fe40000011402 */
[----:B------:R-:W-:Y:S01]  /*c8c0*/  SHF.R.S32.HI R3, RZ, 0x1f, R3 ;  /* 0x0000001fff037819 */ /* 0x000fe20000011403 */
[----:B0-----:R-:W2:Y:S04]  /*c8d0*/  LDL.LU R7, [R1+0x22f4] ;  /* 0x0022f40001077983 */ /* 0x001ea80000300800 */
[----:B------:R0:W-:Y:S04]  /*c8e0*/  STL [R1+0x178], R11 ;  /* 0x0001780b01007387 */ /* 0x0001e80000100800 */
        /* <DEDUP_REMOVED lines=10> */
[----:B0-----:R-:W2:Y:S01]  /*c990*/  LDL.LU R3, [R1+0x22e0] ;  /* 0x0022e00001037983 */ /* 0x001ea20000300800 */
[----:B---3--:R-:W-:-:S02]  /*c9a0*/  SHF.R.S32.HI R0, RZ, 0x1f, R0 ;  /* 0x0000001fff007819 */ /* 0x008fc40000011400 */
[----:B--2---:R-:W-:-:S05]  /*c9b0*/  SHF.R.S32.HI R3, RZ, 0x1f, R3 ;  /* 0x0000001fff037819 */ /* 0x004fca0000011403 */
[----:B------:R0:W-:Y:S04]  /*c9c0*/  STL [R1+0x190], R3 ;  /* 0x0001900301007387 */ /* 0x0001e80000100800 */
[----:B0-----:R-:W4:Y:S04]  /*c9d0*/  LDL.LU R3, [R1+0x22dc] ;  /* 0x0022dc0001037983 */ /* 0x001f280000300800 */
[----:B------:R0:W-:Y:S02]  /*c9e0*/  STL [R1+0x194], R0 ;  /* 0x0001940001007387 */ /* 0x0001e40000100800 */
[----:B0-----:R-:W-:-:S02]  /*c9f0*/  SHF.R.S32.HI R0, RZ, 0x1f, R2 ;  /* 0x0000001fff007819 */ /* 0x001fc40000011402 */
[----:B----4-:R-:W-:-:S05]  /*ca00*/  IADD3 R2, P0, PT, R5, R3, RZ ;  /* 0x0000000305027210 */ /* 0x010fca0007f1e0ff */
[----:B------:R0:W-:Y:S04]  /*ca10*/  STL [R1+0x14fc], R2 ;  /* 0x0014fc0201007387 */ /* 0x0001e80000100800 */
[----:B0-----:R-:W2:Y:S02]  /*ca20*/  LDL.LU R2, [R1+0x22d8] ;  /* 0x0022d80001027983 */ /* 0x001ea40000300800 */
[----:B--2---:R-:W-:-:S05]  /*ca30*/  IADD3 R5, P2, PT, R5, R2, RZ ;  /* 0x0000000205057210 */ /* 0x004fca0007f5e0ff */
[----:B------:R0:W-:Y:S02]  /*ca40*/  STL [R1+0x1504], R5 ;  /* 0x0015040501007387 */ /* 0x0001e40000100800 */
[C---:B0-----:R-:W-:Y:S02]  /*ca50*/  IADD3 R5, P5, PT, R27.reuse, R3, RZ ;  /* 0x000000031b057210 */ /* 0x041fe40007fbe0ff */
[----:B------:R-:W-:-:S03]  /*ca60*/  IADD3 R27, P4, PT, R27, R2, RZ ;  /* 0x000000021b1b7210 */ /* 0x000fc60007f9e0ff */
[----:B------:R0:W-:Y:S04]  /*ca70*/  STL [R1+0x150c], R5 ;  /* 0x00150c0501007387 */ /* 0x0001e80000100800 */
[----:B0-----:R-:W2:Y:S04]  /*ca80*/  LDL.LU R5, [R1+0x22d4] ;  /* 0x0022d40001057983 */ /* 0x001ea80000300800 */
[----:B------:R0:W-:Y:S02]  /*ca90*/  STL [R1+0x1514], R27 ;  /* 0x0015141b01007387 */ /* 0x0001e40000100800 */
[----:B0-----:R-:W-:-:S05]  /*caa0*/  IADD3 R27, P3, PT, R4, R3, RZ ;  /* 0x00000003041b7210 */ /* 0x001fca0007f7e0ff */
[----:B------:R0:W-:Y:S04]  /*cab0*/  STL [R1+0x151c], R27 ;  /* 0x00151c1b01007387 */ /* 0x0001e80000100800 */
[----:B0-----:R-:W2:Y:S01]  /*cac0*/  LDL.LU R27, [R1+0x22d0] ;  /* 0x0022d000011b7983 */ /* 0x001ea20000300800 */
[----:B------:R-:W-:-:S05]  /*cad0*/  IADD3 R4, P1, PT, R4, R2, RZ ;  /* 0x0000000204047210 */ /* 0x000fca0007f3e0ff */
[----:B------:R2:W-:Y:S02]  /*cae0*/  STL [R1+0x1524], R4 ;  /* 0x0015240401007387 */ /* 0x0005e40000100800 */
[----:B--2---:R-:W-:-:S05]  /*caf0*/  IMAD.X R4, R5, 0x1, R27, P0 ;  /* 0x0000000105047824 */ /* 0x004fca00000e061b */
[----:B------:R0:W-:Y:S02]  /*cb00*/  STL [R1+0x14f8], R4 ;  /* 0x0014f80401007387 */ /* 0x0001e40000100800 */
[----:B0-----:R-:W-:-:S05]  /*cb10*/  IADD3 R4, P0, PT, R7, R3, RZ ;  /* 0x0000000307047210 */ /* 0x001fca0007f1e0ff */
[----:B------:R0:W-:Y:S04]  /*cb20*/  STL [R1+0x152c], R4 ;  /* 0x00152c0401007387 */ /* 0x0001e80000100800 */
[----:B0-----:R-:W2:Y:S02]  /*cb30*/  LDL.LU R4, [R1+0x22cc] ;  /* 0x0022cc0001047983 */ /* 0x001ea40000300800 */
[----:B--2---:R-:W-:-:S05]  /*cb40*/  IMAD.X R5, R5, 0x1, R4, P2 ;  /* 0x0000000105057824 */ /* 0x004fca00010e0604 */
[----:B------:R0:W-:Y:S02]  /*cb50*/  STL [R1+0x1500], R5 ;  /* 0x0015000501007387 */ /* 0x0001e40000100800 */
[----:B0-----:R-:W-:Y:S01]  /*cb60*/  IADD3 R5, P2, PT, R7, R2, RZ ;  /* 0x0000000207057210 */ /* 0x001fe20007f5e0ff */
[----:B------:R-:W-:-:S04]  /*cb70*/  IMAD.X R7, R6, 0x1, R27, P5 ;  /* 0x0000000106077824 */ /* 0x000fc800028e061b */
[----:B------:R0:W-:Y:S04]  /*cb80*/  STL [R1+0x1534], R5 ;  /* 0x0015340501007387 */ /* 0x0001e80000100800 */
[----:B0-----:R-:W2:Y:S04]  /*cb90*/  LDL.LU R5, [R1+0x98] ;  /* 0x0000980001057983 */ /* 0x001ea80000300800 */
[----:B------:R0:W-:Y:S02]  /*cba0*/  STL [R1+0x1508], R7 ;  /* 0x0015080701007387 */ /* 0x0001e40000100800 */
[----:B0-----:R-:W-:-:S05]  /*cbb0*/  IADD3 R7, P5, PT, R8, R3, RZ ;  /* 0x0000000308077210 */ /* 0x001fca0007fbe0ff */
[----:B------:R0:W-:Y:S04]  /*cbc0*/  STL [R1+0x153c], R7 ;  /* 0x00153c0701007387 */ /* 0x0001e80000100800 */
[----:B0-----:R-:W3:Y:S01]  /*cbd0*/  LDL.LU R7, [R1+0x22c8] ;  /* 0x0022c80001077983 */ /* 0x001ee20000300800 */
[----:B------:R-:W-:Y:S01]  /*cbe0*/  IMAD.X R6, R6, 0x1, R4, P4 ;  /* 0x0000000106067824 */ /* 0x000fe200020e0604 */
[----:B------:R-:W-:-:S04]  /*cbf0*/  IADD3 R8, P4, PT, R8, R2, RZ ;  /* 0x0000000208087210 */ /* 0x000fc80007f9e0ff */
[----:B------:R0:W-:Y:S04]  /*cc00*/  STL [R1+0x1510], R6 ;  /* 0x0015100601007387 */ /* 0x0001e80000100800 */
[----:B0-----:R-:W4:Y:S04]  /*cc10*/  LDL.LU R6, [R1+0x84] ;  /* 0x0000840001067983 */ /* 0x001f280000300800 */
[----:B------:R3:W-:Y:S02]  /*cc20*/  STL [R1+0x1544], R8 ;  /* 0x0015440801007387 */ /* 0x0007e40000100800 */
[----:B---3--:R-:W-:-:S05]  /*cc30*/  IMAD.X R8, R7, 0x1, R27, P3 ;  /* 0x0000000107087824 */ /* 0x008fca00018e061b */
[----:B------:R0:W-:Y:S02]  /*cc40*/  STL [R1+0x1518], R8 ;  /* 0x0015180801007387 */ /* 0x0001e40000100800 */
[----:B0-----:R-:W-:-:S05]  /*cc50*/  IADD3 R8, P3, PT, R9, R3, RZ ;  /* 0x0000000309087210 */ /* 0x001fca0007f7e0ff */
[----:B------:R0:W-:Y:S04]  /*cc60*/  STL [R1+0x154c], R8 ;  /* 0x00154c0801007387 */ /* 0x0001e80000100800 */
[----:B0-----:R-:W3:Y:S01]  /*cc70*/  LDL.LU R8, [R1+0x22c4] ;  /* 0x0022c40001087983 */ /* 0x001ee20000300800 */
[----:B------:R-:W-:Y:S01]  /*cc80*/  IMAD.X R7, R7, 0x1, R4, P1 ;  /* 0x0000000107077824 */ /* 0x000fe200008e0604 */
[----:B------:R-:W-:-:S04]  /*cc90*/  IADD3 R9, P1, PT, R9, R2, RZ ;  /* 0x0000000209097210 */ /* 0x000fc80007f3e0ff */
[----:B------:R0:W-:Y:S04]  /*cca0*/  STL [R1+0x1520], R7 ;  /* 0x0015200701007387 */ /* 0x0001e80000100800 */
[----:B0-----:R-:W2:Y:S04]  /*ccb0*/  LDL.LU R7, [R1+0x80] ;  /* 0x0000800001077983 */ /* 0x001ea80000300800 */
[----:B------:R3:W-:Y:S02]  /*ccc0*/  STL [R1+0x1554], R9 ;  /* 0x0015540901007387 */ /* 0x0007e40000100800 */
[----:B---3--:R-:W-:-:S05]  /*ccd0*/  IMAD.X R9, R8, 0x1, R27, P0 ;  /* 0x0000000108097824 */ /* 0x008fca00000e061b */
[----:B------:R0:W-:Y:S02]  /*cce0*/  STL [R1+0x1528], R9 ;  /* 0x0015280901007387 */ /* 0x0001e40000100800 */
[----:B0-----:R-:W-:-:S05]  /*ccf0*/  IADD3 R9, P0, PT, R11, R3, RZ ;  /* 0x000000030b097210 */ /* 0x001fca0007f1e0ff */
[----:B------:R0:W-:Y:S04]  /*cd00*/  STL [R1+0x155c], R9 ;  /* 0x00155c0901007387 */ /* 0x0001e80000100800 */
[----:B0-----:R-:W3:Y:S01]  /*cd10*/  LDL.LU R9, [R1+0x22c0] ;  /* 0x0022c00001097983 */ /* 0x001ee20000300800 */
[----:B------:R-:W-:-:S05]  /*cd20*/  IMAD.X R8, R8, 0x1, R4, P2 ;  /* 0x0000000108087824 */ /* 0x000fca00010e0604 */
[----:B------:R0:W-:Y:S02]  /*cd30*/  STL [R1+0x1530], R8 ;  /* 0x0015300801007387 */ /* 0x0001e40000100800 */
[----:B0-----:R-:W-:Y:S02]  /*cd40*/  IADD3 R8, P2, PT, R11, R2, RZ ;  /* 0x000000020b087210 */ /* 0x001fe40007f5e0ff */
[----:B------:R-:W4:Y:S04]  /*cd50*/  LDL.LU R11, [R1+0x22bc] ;  /* 0x0022bc00010b7983 */ /* 0x000f280000300800 */
[----:B------:R3:W-:Y:S02]  /*cd60*/  STL [R1+0x1564], R8 ;  /* 0x0015640801007387 */ /* 0x0007e40000100800 */
[----:B---3--:R-:W-:-:S05]  /*cd70*/  IMAD.X R8, R9, 0x1, R27, P5 ;  /* 0x0000000109087824 */ /* 0x008fca00028e061b */
[----:B------:R2:W-:Y:S02]  /*cd80*/  STL [R1+0x1538], R8 ;  /* 0x0015380801007387 */ /* 0x0005e40000100800 */
[----:B--2---:R-:W-:-:S05]  /*cd90*/  IADD3 R8, P5, PT, R7, R3, RZ ;  /* 0x0000000307087210 */ /* 0x004fca0007fbe0ff */
[----:B------:R0:W-:Y:S02]  /*cda0*/  STL [R1+0x156c], R8 ;  /* 0x00156c0801007387 */ /* 0x0001e40000100800 */
[----:B0-----:R-:W-:Y:S02]  /*cdb0*/  IMAD.X R8, R9, 0x1, R4, P4 ;  /* 0x0000000109087824 */ /* 0x001fe400020e0604 */
[----:B------:R-:W2:Y:S04]  /*cdc0*/  LDL.LU R9, [R1+0x88] ;  /* 0x0000880001097983 */ /* 0x000ea80000300800 */
[----:B------:R0:W-:Y:S02]  /*cdd0*/  STL [R1+0x1540], R8 ;  /* 0x0015400801007387 */ /* 0x0001e40000100800 */
[----:B0-----:R-:W-:Y:S01]  /*cde0*/  IADD3 R8, P4, PT, R7, R2, RZ ;  /* 0x0000000207087210 */ /* 0x001fe20007f9e0ff */
[----:B------:R-:W-:-:S04]  /*cdf0*/  IMAD.X R7, R10, 0x1, R27, P3 ;  /* 0x000000010a077824 */ /* 0x000fc800018e061b */
[----:B------:R0:W-:Y:S04]  /*ce00*/  STL [R1+0x1574], R8 ;  /* 0x0015740801007387 */ /* 0x0001e80000100800 */
[----:B0-----:R-:W3:Y:S04]  /*ce10*/  LDL.LU R8, [R1+0x7c] ;  /* 0x00007c0001087983 */ /* 0x001ee80000300800 */
[----:B------:R4:W-:Y:S02]  /*ce20*/  STL [R1+0x1548], R7 ;  /* 0x0015480701007387 */ /* 0x0009e40000100800 */
[----:B----4-:R-:W-:-:S05]  /*ce30*/  IADD3 R7, P3, PT, R6, R3, RZ ;  /* 0x0000000306077210 */ /* 0x010fca0007f7e0ff */
[----:B------:R0:W-:Y:S02]  /*ce40*/  STL [R1+0x157c], R7 ;  /* 0x00157c0701007387 */ /* 0x0001e40000100800 */
[----:B0-----:R-:W-:Y:S02]  /*ce50*/  IMAD.X R7, R10, 0x1, R4, P1 ;  /* 0x000000010a077824 */ /* 0x001fe400008e0604 */
[----:B------:R-:W4:Y:S04]  /*ce60*/  LDL.LU R10, [R1+0x8c] ;  /* 0x00008c00010a7983 */ /* 0x000f280000300800 */
[----:B------:R0:W-:Y:S02]  /*ce70*/  STL [R1+0x1550], R7 ;  /* 0x0015500701007387 */ /* 0x0001e40000100800 */
[----:B0-----:R-:W-:Y:S01]  /*ce80*/  IADD3 R7, P1, PT, R6, R2, RZ ;  /* 0x0000000206077210 */ /* 0x001fe20007f3e0ff */
[----:B------:R-:W-:-:S04]  /*ce90*/  IMAD.X R6, R11, 0x1, R27, P0 ;  /* 0x000000010b067824 */ /* 0x000fc800000e061b */
[----:B------:R0:W-:Y:S04]  /*cea0*/  STL [R1+0x1584], R7 ;  /* 0x0015840701007387 */ /* 0x0001e80000100800 */
[----:B0-----:R-:W2:Y:S04]  /*ceb0*/  LDL.LU R7, [R1+0x78] ;  /* 0x0000780001077983 */ /* 0x001ea80000300800 */
[----:B------:R0:W-:Y:S02]  /*cec0*/  STL [R1+0x1558], R6 ;  /* 0x0015580601007387 */ /* 0x0001e40000100800 */
[----:B0-----:R-:W-:-:S05]  /*ced0*/  IADD3 R6, P0, PT, R13, R3, RZ ;  /* 0x000000030d067210 */ /* 0x001fca0007f1e0ff */
[----:B------:R0:W-:Y:S02]  /*cee0*/  STL [R1+0x158c], R6 ;  /* 0x00158c0601007387 */ /* 0x0001e40000100800 */
[----:B0-----:R-:W-:Y:S02]  /*cef0*/  IMAD.X R6, R11, 0x1, R4, P2 ;  /* 0x000000010b067824 */ /* 0x001fe400010e0604 */
[----:B------:R-:W2:Y:S04]  /*cf00*/  LDL.LU R11, [R1+0x94] ;  /* 0x00009400010b7983 */ /* 0x000ea80000300800 */
        /* <DEDUP_REMOVED lines=8> */
[----:B0-----:R-:W2:Y:S01]  /*cf90*/  LDL.LU R13, [R1+0x22b8] ;  /* 0x0022b800010d7983 */ /* 0x001ea20000300800 */
[----:B------:R-:W-:-:S05]  /*cfa0*/  IMAD.X R12, R12, 0x1, R4, P4 ;  /* 0x000000010c0c7824 */ /* 0x000fca00020e0604 */
[----:B------:R0:W-:Y:S02]  /*cfb0*/  STL [R1+0x1570], R12 ;  /* 0x0015700c01007387 */ /* 0x0001e40000100800 */
[----:B0-----:R-:W-:Y:S02]  /*cfc0*/  IADD3 R12, P4, PT, R5, R2, RZ ;  /* 0x00000002050c7210 */ /* 0x001fe40007f9e0ff */
[----:B------:R-:W3:Y:S04]  /*cfd0*/  LDL.LU R5, [R1+0x70] ;  /* 0x0000700001057983 */ /* 0x000ee80000300800 */
[----:B------:R2:W-:Y:S02]  /*cfe0*/  STL [R1+0x15a4], R12 ;  /* 0x0015a40c01007387 */ /* 0x0005e40000100800 */
[----:B--2---:R-:W-:-:S05]  /*cff0*/  IMAD.X R12, R13, 0x1, R27, P3 ;  /* 0x000000010d0c7824 */ /* 0x004fca00018e061b */
[----:B------:R0:W-:Y:S02]  /*d000*/  STL [R1+0x1578], R12 ;  /* 0x0015780c01007387 */ /* 0x0001e40000100800 */
[----:B0-----:R-:W-:-:S05]  /*d010*/  IADD3 R12, P3, PT, R11, R3, RZ ;  /* 0x000000030b0c7210 */ /* 0x001fca0007f7e0ff */
[----:B------:R0:W-:Y:S02]  /*d020*/  STL [R1+0x15ac], R12 ;  /* 0x0015ac0c01007387 */ /* 0x0001e40000100800 */
[----:B0-----:R-:W-:Y:S01]  /*d030*/  IMAD.X R12, R13, 0x1, R4, P1 ;  /* 0x000000010d0c7824 */ /* 0x001fe200008e0604 */
[----:B------:R-:W-:Y:S02]  /*d040*/  IADD3 R13, P1, PT, R11, R2, RZ ;  /* 0x000000020b0d7210 */ /* 0x000fe40007f3e0ff */
[----:B------:R-:W2:Y:S04]  /*d050*/  LDL.LU R11, [R1+0x6c] ;  /* 0x00006c00010b7983 */ /* 0x000ea80000300800 */
[----:B------:R0:W-:Y:S04]  /*d060*/  STL [R1+0x1580], R12 ;  /* 0x0015800c01007387 */ /* 0x0001e80000100800 */
[----:B------:R4:W-:Y:S01]  /*d070*/  STL [R1+0x15b4], R13 ;  /* 0x0015b40d01007387 */ /* 0x0009e20000100800 */
[----:B0-----:R-:W-:Y:S01]  /*d080*/  IMAD.X R12, R14, 0x1, R27, P0 ;  /* 0x000000010e0c7824 */ /* 0x001fe200000e061b */
[----:B----4-:R-:W-:-:S04]  /*d090*/  IADD3 R13, P0, PT, R10, R3, RZ ;  /* 0x000000030a0d7210 */ /* 0x010fc80007f1e0ff */
[----:B------:R0:W-:Y:S04]  /*d0a0*/  STL [R1+0x1588], R12 ;  /* 0x0015880c01007387 */ /* 0x0001e80000100800 */
[----:B------:R4:W-:Y:S01]  /*d0b0*/  STL [R1+0x15bc], R13 ;  /* 0x0015bc0d01007387 */ /* 0x0009e20000100800 */
[--C-:B0-----:R-:W-:Y:S01]  /*d0c0*/  IMAD.X R12, R14, 0x1, R4.reuse, P2 ;  /* 0x000000010e0c7824 */ /* 0x101fe200010e0604 */
[----:B----4-:R-:W-:Y:S02]  /*d0d0*/  IADD3 R13, P2, PT, R10, R2, RZ ;  /* 0x000000020a0d7210 */ /* 0x010fe40007f5e0ff */
[----:B------:R-:W4:Y:S04]  /*d0e0*/  LDL.LU R10, [R1+0x60] ;  /* 0x00006000010a7983 */ /* 0x000f280000300800 */
[----:B------:R0:W-:Y:S04]  /*d0f0*/  STL [R1+0x1590], R12 ;  /* 0x0015900c01007387 */ /* 0x0001e80000100800 */
[----:B------:R1:W-:Y:S01]  /*d100*/  STL [R1+0x15c4], R13 ;  /* 0x0015c40d01007387 */ /* 0x0003e20000100800 */
[----:B0-----:R-:W-:Y:S01]  /*d110*/  IMAD.X R12, R15, 0x1, R27, P5 ;  /* 0x000000010f0c7824 */ /* 0x001fe200028e061b */
[----:B------:R-:W-:Y:S01]  /*d120*/  IADD3 R14, P5, PT, R9, R3, RZ ;  /* 0x00000003090e7210 */ /* 0x000fe20007fbe0ff */
[----:B-1----:R-:W-:-:S03]  /*d130*/  IMAD.X R13, R15, 0x1, R4, P4 ;  /* 0x000000010f0d7824 */ /* 0x002fc600020e0604 */
[----:B------:R0:W-:Y:S04]  /*d140*/  STL [R1+0x1598], R12 ;  /* 0x0015980c01007387 */ /* 0x0001e80000100800 */
[----:B------:R-:W-:Y:S01]  /*d150*/  STL [R1+0x15cc], R14 ;  /* 0x0015cc0e01007387 */ /* 0x000fe20000100800 */
[----:B0-----:R-:W-:-:S03]  /*d160*/  IADD3 R12, P4, PT, R9, R2, RZ ;  /* 0x00000002090c7210 */ /* 0x001fc60007f9e0ff */
[----:B------:R-:W5:Y:S04]  /*d170*/  LDL.LU R9, [R1+0x5c] ;  /* 0x00005c0001097983 */ /* 0x000f680000300800 */
[----:B------:R0:W-:Y:S04]  /*d180*/  STL [R1+0x15a0], R13 ;  /* 0x0015a00d01007387 */ /* 0x0001e80000100800 */
[----:B------:R1:W-:Y:S01]  /*d190*/  STL [R1+0x15d4], R12 ;  /* 0x0015d40c01007387 */ /* 0x0003e20000100800 */
[----:B0-----:R-:W-:Y:S01]  /*d1a0*/  IMAD.X R13, R16, 0x1, R27, P3 ;  /* 0x00000001100d7824 */ /* 0x001fe200018e061b */
[----:B---3--:R-:W-:Y:S01]  /*d1b0*/  IADD3 R14, P3, PT, R8, R3, RZ ;  /* 0x00000003080e7210 */ /* 0x008fe20007f7e0ff */
[----:B-1----:R-:W-:-:S03]  /*d1c0*/  IMAD.X R12, R16, 0x1, R4, P1 ;  /* 0x00000001100c7824 */ /* 0x002fc600008e0604 */
[----:B------:R0:W-:Y:S04]  /*d1d0*/  STL [R1+0x15a8], R13 ;  /* 0x0015a80d01007387 */ /* 0x0001e80000100800 */
[----:B------:R1:W-:Y:S01]  /*d1e0*/  STL [R1+0x15dc], R14 ;  /* 0x0015dc0e01007387 */ /* 0x0003e20000100800 */
[----:B0-----:R-:W-:-:S03]  /*d1f0*/  IADD3 R13, P1, PT, R8, R2, RZ ;  /* 0x00000002080d7210 */ /* 0x001fc60007f3e0ff */
[----:B------:R-:W3:Y:S04]  /*d200*/  LDL.LU R8, [R1+0x58] ;  /* 0x0000580001087983 */ /* 0x000ee80000300800 */
[----:B------:R0:W-:Y:S01]  /*d210*/  STL [R1+0x15b0], R12 ;  /* 0x0015b00c01007387 */ /* 0x0001e20000100800 */
[----:B-1----:R-:W-:-:S03]  /*d220*/  IMAD.X R14, R17, 0x1, R4, P2 ;  /* 0x00000001110e7824 */ /* 0x002fc600010e0604 */
[----:B------:R1:W-:Y:S01]  /*d230*/  STL [R1+0x15e4], R13 ;  /* 0x0015e40d01007387 */ /* 0x0003e20000100800 */
[----:B0-----:R-:W-:Y:S01]  /*d240*/  IMAD.X R12, R17, 0x1, R27, P0 ;  /* 0x00000001110c7824 */ /* 0x001fe200000e061b */
[----:B-1----:R-:W-:-:S04]  /*d250*/  IADD3 R13, P0, PT, R7, R3, RZ ;  /* 0x00000003070d7210 */ /* 0x002fc80007f1e0ff */
[----:B------:R0:W-:Y:S04]  /*d260*/  STL [R1+0x15b8], R12 ;  /* 0x0015b80c01007387 */ /* 0x0001e80000100800 */
[----:B------:R1:W-:Y:S04]  /*d270*/  STL [R1+0x15ec], R13 ;  /* 0x0015ec0d01007387 */ /* 0x0003e80000100800 */
[----:B------:R-:W-:Y:S01]  /*d280*/  STL [R1+0x15c0], R14 ;  /* 0x0015c00e01007387 */ /* 0x000fe20000100800 */
[----:B0-----:R-:W-:-:S03]  /*d290*/  IADD3 R12, P2, PT, R7, R2, RZ ;  /* 0x00000002070c7210 */ /* 0x001fc60007f5e0ff */
[----:B------:R-:W3:Y:S01]  /*d2a0*/  LDL.LU R7, [R1+0x50] ;  /* 0x0000500001077983 */ /* 0x000ee20000300800 */
[----:B-1----:R-:W-:-:S03]  /*d2b0*/  IMAD.X R13, R18, 0x1, R27, P5 ;  /* 0x00000001120d7824 */ /* 0x002fc600028e061b */
[----:B------:R0:W-:Y:S04]  /*d2c0*/  STL [R1+0x15f4], R12 ;  /* 0x0015f40c01007387 */ /* 0x0001e80000100800 */
[----:B------:R1:W-:Y:S01]  /*d2d0*/  STL [R1+0x15c8], R13 ;  /* 0x0015c80d01007387 */ /* 0x0003e20000100800 */
[----:B0-----:R-:W-:Y:S01]  /*d2e0*/  IADD3 R12, P5, PT, R6, R3, RZ ;  /* 0x00000003060c7210 */ /* 0x001fe20007fbe0ff */
[----:B-1----:R-:W-:Y:S01]  /*d2f0*/  IMAD.X R13, R18, 0x1, R4, P4 ;  /* 0x00000001120d7824 */ /* 0x002fe200020e0604 */
[----:B------:R-:W-:-:S03]  /*d300*/  IADD3 R6, P4, PT, R6, R2, RZ ;  /* 0x0000000206067210 */ /* 0x000fc60007f9e0ff */
[----:B------:R0:W-:Y:S04]  /*d310*/  STL [R1+0x15fc], R12 ;  /* 0x0015fc0c01007387 */ /* 0x0001e80000100800 */
[----:B------:R1:W-:Y:S04]  /*d320*/  STL [R1+0x15d0], R13 ;  /* 0x0015d00d01007387 */ /* 0x0003e80000100800 */
[----:B------:R1:W-:Y:S01]  /*d330*/  STL [R1+0x1604], R6 ;  /* 0x0016040601007387 */ /* 0x0003e20000100800 */
[----:B0-----:R-:W-:Y:S01]  /*d340*/  IMAD.X R12, R19, 0x1, R27, P3 ;  /* 0x00000001130c7824 */ /* 0x001fe200018e061b */
[----:B-1----:R-:W-:-:S02]  /*d350*/  IADD3 R13, P3, PT, R5, R3, RZ ;  /* 0x00000003050d7210 */ /* 0x002fc40007f7e0ff */
[----:B------:R-:W3:Y:S04]  /*d360*/  LDL.LU R6, [R1+0x4c] ;  /* 0x00004c0001067983 */ /* 0x000ee80000300800 */
[----:B------:R0:W-:Y:S04]  /*d370*/  STL [R1+0x15d8], R12 ;  /* 0x0015d80c01007387 */ /* 0x0001e80000100800 */
[----:B------:R1:W-:Y:S01]  /*d380*/  STL [R1+0x160c], R13 ;  /* 0x00160c0d01007387 */ /* 0x0003e20000100800 */
[----:B0-----:R-:W-:Y:S01]  /*d390*/  IMAD.X R12, R19, 0x1, R4, P1 ;  /* 0x00000001130c7824 */ /* 0x001fe200008e0604 */
[----:B-1----:R-:W-:Y:S01]  /*d3a0*/  IADD3 R13, P1, PT, R5, R2, RZ ;  /* 0x00000002050d7210 */ /* 0x002fe20007f3e0ff */
[----:B------:R-:W-:-:S03]  /*d3b0*/  IMAD.X R5, R20, 0x1, R27, P0 ;  /* 0x0000000114057824 */ /* 0x000fc600000e061b */
[----:B------:R-:W-:Y:S04]  /*d3c0*/  STL [R1+0x15e0], R12 ;  /* 0x0015e00c01007387 */ /* 0x000fe80000100800 */
[----:B------:R0:W-:Y:S04]  /*d3d0*/  STL [R1+0x1614], R13 ;  /* 0x0016140d01007387 */ /* 0x0001e80000100800 */
[----:B------:R1:W-:Y:S01]  /*d3e0*/  STL [R1+0x15e8], R5 ;  /* 0x0015e80501007387 */ /* 0x0003e20000100800 */
[----:B0-----:R-:W-:-:S03]  /*d3f0*/  IMAD.X R13, R20, 0x1, R4, P2 ;  /* 0x00000001140d7824 */ /* 0x001fc600010e0604 */
[----:B-1----:R-:W3:Y:S01]  /*d400*/  LDL.LU R5, [R1+0x48] ;  /* 0x0000480001057983 */ /* 0x002ee20000300800 */
[----:B--2---:R-:W-:-:S05]  /*d410*/  IADD3 R12, P0, PT, R11, R3, RZ ;  /* 0x000000030b0c7210 */ /* 0x004fca0007f1e0ff */
[----:B------:R0:W-:Y:S04]  /*d420*/  STL [R1+0x161c], R12 ;  /* 0x00161c0c01007387 */ /* 0x0001e80000100800 */
[----:B------:R1:W-:Y:S01]  /*d430*/  STL [R1+0x15f0], R13 ;  /* 0x0015f00d01007387 */ /* 0x0003e20000100800 */
[----:B0-----:R-:W-:Y:S01]  /*d440*/  IADD3 R12, P2, PT, R11, R2, RZ ;  /* 0x000000020b0c7210 */ /* 0x001fe20007f5e0ff */
[----:B-1----:R-:W-:-:S04]  /*d450*/  IMAD.X R13, R21, 0x1, R27, P5 ;  /* 0x00000001150d7824 */ /* 0x002fc800028e061b */
[----:B------:R-:W-:Y:S04]  /*d460*/  STL [R1+0x1624], R12 ;  /* 0x0016240c01007387 */ /* 0x000fe80000100800 */
[----:B------:R-:W-:Y:S01]  /*d470*/  STL [R1+0x15f8], R13 ;  /* 0x0015f80d01007387 */ /* 0x000fe20000100800 */
[----:B----4-:R-:W-:-:S05]  /*d480*/  IADD3 R11, P5, PT, R10, R3, RZ ;  /* 0x000000030a0b7210 */ /* 0x010fca0007fbe0ff */
[----:B------:R0:W-:Y:S04]  /*d490*/  STL [R1+0x162c], R11 ;  /* 0x00162c0b01007387 */ /* 0x0001e80000100800 */
[----:B0-----:R-:W2:Y:S01]  /*d4a0*/  LDL.LU R11, [R1+0x44] ;  /* 0x00004400010b7983 */ /* 0x001ea20000300800 */
[----:B------:R-:W-:Y:S01]  /*d4b0*/  IMAD.X R12, R21, 0x1, R4, P4 ;  /* 0x00000001150c7824 */ /* 0x000fe200020e0604 */
[----:B------:R-:W-:-:S04]  /*d4c0*/  IADD3 R10, P4, PT, R10, R2, RZ ;  /* 0x000000020a0a7210 */ /* 0x000fc80007f9e0ff */
[----:B------:R0:W-:Y:S04]  /*d4d0*/  STL [R1+0x1600], R12 ;  /* 0x0016000c01007387 */ /* 0x0001e80000100800 */
[----:B------:R1:W-:Y:S01]  /*d4e0*/  STL [R1+0x1634], R10 ;  /* 0x0016340a01007387 */ /* 0x0003e20000100800 */
[C---:B0-----:R-:W-:Y:S01]  /*d4f0*/  IMAD.X R12, R22.reuse, 0x1, R27, P3 ;  /* 0x00000001160c7824 */ /* 0x041fe200018e061b */
[----:B-----5:R-:W-:Y:S01]  /*d500*/  IADD3 R13, P3, PT, R9, R3, RZ ;  /* 0x00000003090d7210 */ /* 0x020fe20007f7e0ff */
[----:B-1----:R-:W-:-:S03]  /*d510*/  IMAD.X R10, R22, 0x1, R4, P1 ;  /* 0x00000001160a7824 */ /* 0x002fc600008e0604 */
[----:B------:R0:W-:Y:S04]  /*d520*/  STL [R1+0x1608], R12 ;  /* 0x0016080c01007387 */ /* 0x0001e80000100800 */
[----:B------:R-:W-:Y:S01]  /*d530*/  STL [R1+0x163c], R13 ;  /* 0x00163c0d01007387 */ /* 0x000fe20000100800 */
[-C--:B0-----:R-:W-:Y:S01]  /*d540*/  IADD3 R12, P1, PT, R9, R2.reuse, RZ ;  /* 0x00000002090c7210 */ /* 0x081fe20007f3e0ff */
[C---:B------:R-:W-:Y:S02]  /*d550*/  IMAD.X R9, R23.reuse, 0x1, R27, P0 ;  /* 0x0000000117097824 */ /* 0x040fe400000e061b */
[----:B------:R0:W-:Y:S04]  /*d560*/  STL [R1+0x1610], R10 ;  /* 0x0016100a01007387 */ /* 0x0001e80000100800 */
[----:B0-----:R-:W4:Y:S04]  /*d570*/  LDL.LU R10, [R1+0x40] ;  /* 0x00004000010a7983 */ /* 0x001f280000300800 */
[----:B------:R3:W-:Y:S04]  /*d580*/  STL [R1+0x1644], R12 ;  /* 0x0016440c01007387 */ /* 0x0007e80000100800 */
[----:B------:R0:W-:Y:S01]  /*d590*/  STL [R1+0x1618], R9 ;  /* 0x0016180901007387 */ /* 0x0001e20000100800 */
[C---:B---3--:R-:W-:Y:S01]  /*d5a0*/  IADD3 R12, P0, PT, R8.reuse, R3, RZ ;  /* 0x00000003080c7210 */ /* 0x048fe20007f1e0ff */
[----:B0-----:R-:W-:Y:S01]  /*d5b0*/  IMAD.X R9, R23, 0x1, R4, P2 ;  /* 0x0000000117097824 */ /* 0x001fe200010e0604 */
[----:B------:R-:W-:-:S03]  /*d5c0*/  IADD3 R8, P2, PT, R8, R2, RZ ;  /* 0x0000000208087210 */ /* 0x000fc60007f5e0ff */
[----:B------:R0:W-:Y:S04]  /*d5d0*/  STL [R1+0x164c], R12 ;  /* 0x00164c0c01007387 */ /* 0x0001e80000100800 */
[----:B------:R-:W3:Y:S04]  /*d5e0*/  LDL.LU R16, [R1+0xc4] ;  /* 0x0000c40001107983 */ /* 0x000ee80000300800 */
[----:B------:R1:W-:Y:S01]  /*d5f0*/  STL [R1+0x1620], R9 ;  /* 0x0016200901007387 */ /* 0x0003e20000100800 */
[----:B0-----:R-:W-:-:S03]  /*d600*/  IMAD.X R12, R24, 0x1, R27, P5 ;  /* 0x00000001180c7824 */ /* 0x001fc600028e061b */
[----:B------:R0:W-:Y:S04]  /*d610*/  STL [R1+0x1654], R8 ;  /* 0x0016540801007387 */ /* 0x0001e80000100800 */
[----:B-1----:R-:W5:Y:S01]  /*d620*/  LDL.LU R9, [R1+0x3c] ;  /* 0x00003c0001097983 */ /* 0x002f620000300800 */
[----:B0-----:R-:W-:-:S03]  /*d630*/  IADD3 R8, P5, PT, R7, R3, RZ ;  /* 0x0000000307087210 */ /* 0x001fc60007fbe0ff */
[----:B------:R0:W-:Y:S04]  /*d640*/  STL [R1+0x1628], R12 ;  /* 0x0016280c01007387 */ /* 0x0001e80000100800 */
[----:B------:R1:W-:Y:S01]  /*d650*/  STL [R1+0x165c], R8 ;  /* 0x00165c0801007387 */ /* 0x0003e20000100800 */
[----:B0-----:R-:W-:Y:S01]  /*d660*/  IMAD.X R12, R24, 0x1, R4, P4 ;  /* 0x00000001180c7824 */ /* 0x001fe200020e0604 */
[----:B------:R-:W-:Y:S02]  /*d670*/  IADD3 R7, P4, PT, R7, R2, RZ ;  /* 0x0000000207077210 */ /* 0x000fe40007f9e0ff */
[----:B-1----:R-:W5:Y:S04]  /*d680*/  LDL.LU R8, [R1+0xd0] ;  /* 0x0000d00001087983 */ /* 0x002f680000300800 */
[----:B------:R0:W-:Y:S04]  /*d690*/  STL [R1+0x1630], R12 ;  /* 0x0016300c01007387 */ /* 0x0001e80000100800 */
[----:B------:R1:W-:Y:S01]  /*d6a0*/  STL [R1+0x1664], R7 ;  /* 0x0016640701007387 */ /* 0x0003e20000100800 */
[----:B0-----:R-:W-:Y:S01]  /*d6b0*/  IMAD.X R12, R25, 0x1, R27, P3 ;  /* 0x00000001190c7824 */ /* 0x001fe200018e061b */
[----:B------:R-:W-:-:S02]  /*d6c0*/  IADD3 R13, P3, PT, R6, R3, RZ ;  /* 0x00000003060d7210 */ /* 0x000fc40007f7e0ff */
[----:B-1----:R-:W5:Y:S04]  /*d6d0*/  LDL.LU R7, [R1+0x30] ;  /* 0x0000300001077983 */ /* 0x002f680000300800 */
[----:B------:R0:W-:Y:S04]  /*d6e0*/  STL [R1+0x1638], R12 ;  /* 0x0016380c01007387 */ /* 0x0001e80000100800 */
[----:B------:R-:W-:Y:S04]  /*d6f0*/  STL [R1+0x166c], R13 ;  /* 0x00166c0d01007387 */ /* 0x000fe80000100800 */
[----:B------:R-:W5:Y:S01]  /*d700*/  LDL.LU R15, [R1+0xdc] ;  /* 0x0000dc00010f7983 */ /* 0x000f620000300800 */
[----:B0-----:R-:W-:Y:S01]  /*d710*/  IMAD.X R12, R25, 0x1, R4, P1 ;  /* 0x00000001190c7824 */ /* 0x001fe200008e0604 */
[----:B------:R-:W-:-:S04]  /*d720*/  IADD3 R6, P1, PT, R6, R2, RZ ;  /* 0x0000000206067210 */ /* 0x000fc80007f3e0ff */
[----:B------:R0:W-:Y:S04]  /*d730*/  STL [R1+0x1640], R12 ;  /* 0x0016400c01007387 */ /* 0x0001e80000100800 */
[----:B------:R1:W-:Y:S01]  /*d740*/  STL [R1+0x1674], R6 ;  /* 0x0016740601007387 */ /* 0x0003e20000100800 */
[----:B0-----:R-:W-:-:S03]  /*d750*/  IMAD.X R12, R26, 0x1, R27, P0 ;  /* 0x000000011a0c7824 */ /* 0x001fc600000e061b */
[----:B-1----:R-:W5:Y:S01]  /*d760*/  LDL.LU R6, [R1+0x2c] ;  /* 0x00002c0001067983 */ /* 0x002f620000300800 */
[----:B------:R-:W-:-:S03]  /*d770*/  IADD3 R13, P0, PT, R5, R3, RZ ;  /* 0x00000003050d7210 */ /* 0x000fc60007f1e0ff */
        /* <DEDUP_REMOVED lines=8> */
[----:B-1----:R-:W5:Y:S04]  /*d800*/  LDL.LU R5, [R1+0x28] ;  /* 0x0000280001057983 */ /* 0x002f680000300800 */
[----:B------:R0:W-:Y:S02]  /*d810*/  STL [R1+0x1658], R12 ;  /* 0x0016580c01007387 */ /* 0x0001e40000100800 */
[----:B0-----:R-:W-:Y:S01]  /*d820*/  IMAD.X R12, R28, 0x1, R4, P4 ;  /* 0x000000011c0c7824 */ /* 0x001fe200020e0604 */
[C---:B--2---:R-:W-:Y:S02]  /*d830*/  IADD3 R13, P5, PT, R11.reuse, R3, RZ ;  /* 0x000000030b0d7210 */ /* 0x044fe40007fbe0ff */
[----:B------:R-:W-:-:S03]  /*d840*/  IADD3 R11, P4, PT, R11, R2, RZ ;  /* 0x000000020b0b7210 */ /* 0x000fc60007f9e0ff */
[----:B------:R0:W-:Y:S04]  /*d850*/  STL [R1+0x168c], R13 ;  /* 0x00168c0d01007387 */ /* 0x0001e80000100800 */
[----:B0-----:R-:W2:Y:S04]  /*d860*/  LDL.LU R13, [R1+0xf0] ;  /* 0x0000f000010d7983 */ /* 0x001ea80000300800 */
[----:B------:R0:W-:Y:S04]  /*d870*/  STL [R1+0x1660], R12 ;  /* 0x0016600c01007387 */ /* 0x0001e80000100800 */
[----:B------:R4:W-:Y:S04]  /*d880*/  STL [R1+0x1694], R11 ;  /* 0x0016940b01007387 */ /* 0x0009e80000100800 */
[----:B0-----:R-:W2:Y:S01]  /*d890*/  LDL.LU R12, [R1+0x24] ;  /* 0x00002400010c7983 */ /* 0x001ea20000300800 */
[----:B------:R-:W-:-:S05]  /*d8a0*/  SHF.R.S32.HI R29, RZ, 0x1f, R29 ;  /* 0x0000001fff1d7819 */ /* 0x000fca000001141d */
[----:B------:R-:W-:-:S05]  /*d8b0*/  IMAD.X R17, R29, 0x1, R27, P3 ;  /* 0x000000011d117824 */ /* 0x000fca00018e061b */
[----:B------:R0:W-:Y:S01]  /*d8c0*/  STL [R1+0x1668], R17 ;  /* 0x0016681101007387 */ /* 0x0001e20000100800 */
[C---:B----4-:R-:W-:Y:S01]  /*d8d0*/  IADD3 R11, P3, PT, R10.reuse, R3, RZ ;  /* 0x000000030a0b7210 */ /* 0x050fe20007f7e0ff */
[----:B0-----:R-:W-:Y:S01]  /*d8e0*/  IMAD.X R17, R29, 0x1, R4, P1 ;  /* 0x000000011d117824 */ /* 0x001fe200008e0604 */
[----:B------:R-:W-:-:S03]  /*d8f0*/  IADD3 R10, P1, PT, R10, R2, RZ ;  /* 0x000000020a0a7210 */ /* 0x000fc60007f3e0ff */
[----:B------:R0:W-:Y:S04]  /*d900*/  STL [R1+0x169c], R11 ;  /* 0x00169c0b01007387 */ /* 0x0001e80000100800 */
[----:B0-----:R-:W4:Y:S04]  /*d910*/  LDL.LU R11, [R1+0xfc] ;  /* 0x0000fc00010b7983 */ /* 0x001f280000300800 */
[----:B------:R3:W-:Y:S04]  /*d920*/  STL [R1+0x1670], R17 ;  /* 0x0016701101007387 */ /* 0x0007e80000100800 */
[----:B------:R0:W-:Y:S01]  /*d930*/  STL [R1+0x16a4], R10 ;  /* 0x0016a40a01007387 */ /* 0x0001e20000100800 */
[----:B---3--:R-:W-:-:S03]  /*d940*/  IMAD.X R17, R16, 0x1, R27, P0 ;  /* 0x0000000110117824 */ /* 0x008fc600000e061b */
[----:B0-----:R-:W3:Y:S01]  /*d950*/  LDL.LU R10, [R1+0x20] ;  /* 0x00002000010a7983 */ /* 0x001ee20000300800 */
[----:B-----5:R-:W-:-:S03]  /*d960*/  IADD3 R18, P0, PT, R9, R3, RZ ;  /* 0x0000000309127210 */ /* 0x020fc60007f1e0ff */
[----:B------:R0:W-:Y:S04]  /*d970*/  STL [R1+0x1678], R17 ;  /* 0x0016781101007387 */ /* 0x0001e80000100800 */
[----:B------:R-:W-:Y:S01]  /*d980*/  STL [R1+0x16ac], R18 ;  /* 0x0016ac1201007387 */ /* 0x000fe20000100800 */
[----:B0-----:R-:W-:Y:S01]  /*d990*/  IMAD.X R17, R16, 0x1, R4, P2 ;  /* 0x0000000110117824 */ /* 0x001fe200010e0604 */
[----:B------:R-:W-:Y:S02]  /*d9a0*/  IADD3 R9, P2, PT, R9, R2, RZ ;  /* 0x0000000209097210 */ /* 0x000fe40007f5e0ff */
[----:B------:R-:W5:Y:S04]  /*d9b0*/  LDL.LU R16, [R1+0x104] ;  /* 0x0001040001107983 */ /* 0x000f680000300800 */
[----:B------:R0:W-:Y:S04]  /*d9c0*/  STL [R1+0x1680], R17 ;  /* 0x0016801101007387 */ /* 0x0001e80000100800 */
[----:B------:R1:W-:Y:S01]  /*d9d0*/  STL [R1+0x16b4], R9 ;  /* 0x0016b40901007387 */ /* 0x0003e20000100800 */
[----:B0-----:R-:W-:-:S03]  /*d9e0*/  IMAD.X R17, R8, 0x1, R27, P5 ;  /* 0x0000000108117824 */ /* 0x001fc600028e061b */
[----:B-1----:R-:W5:Y:S01]  /*d9f0*/  LDL.LU R9, [R1+0x18] ;  /* 0x0000180001097983 */ /* 0x002f620000300800 */
[----:B------:R-:W-:-:S03]  /*da00*/  IADD3 R18, P5, PT, R7, R3, RZ ;  /* 0x0000000307127210 */ /* 0x000fc60007fbe0ff */
        /* <DEDUP_REMOVED lines=25> */
[----:B------:R-:W-:Y:S04]  /*dba0*/  STL [R1+0x16b0], R17 ;  /* 0x0016b01101007387 */ /* 0x000fe80000100800 */
[----:B------:R0:W-:Y:S04]  /*dbb0*/  STL [R1+0x16e4], R5 ;  /* 0x0016e40501007387 */ /* 0x0001e80000100800 */
[----:B0-----:R-:W5:Y:S01]  /*dbc0*/  LDL.LU R5, [R1+0xc] ;  /* 0x00000c0001057983 */ /* 0x001f620000300800 */
[----:B--2---:R-:W-:-:S05]  /*dbd0*/  IMAD.X R17, R13, 0x1, R27, P5 ;  /* 0x000000010d117824 */ /* 0x004fca00028e061b */
[----:B------:R0:W-:Y:S01]  /*dbe0*/  STL [R1+0x16b8], R17 ;  /* 0x0016b81101007387 */ /* 0x0001e20000100800 */
[C---:B------:R-:W-:Y:S01]  /*dbf0*/  IADD3 R18, P5, PT, R12.reuse, R3, RZ ;  /* 0x000000030c127210 */ /* 0x040fe20007fbe0ff */
[----:B0-----:R-:W-:Y:S01]  /*dc00*/  IMAD.X R17, R13, 0x1, R4, P4 ;  /* 0x000000010d117824 */ /* 0x001fe200020e0604 */
[----:B------:R-:W-:-:S03]  /*dc10*/  IADD3 R12, P4, PT, R12, R2, RZ ;  /* 0x000000020c0c7210 */ /* 0x000fc60007f9e0ff */
[----:B------:R-:W-:Y:S04]  /*dc20*/  STL [R1+0x16ec], R18 ;  /* 0x0016ec1201007387 */ /* 0x000fe80000100800 */
[----:B------:R-:W2:Y:S04]  /*dc30*/  LDL.LU R13, [R1+0x11c] ;  /* 0x00011c00010d7983 */ /* 0x000ea80000300800 */
[----:B------:R-:W-:Y:S04]  /*dc40*/  STL [R1+0x16c0], R17 ;  /* 0x0016c01101007387 */ /* 0x000fe80000100800 */
[----:B------:R0:W-:Y:S04]  /*dc50*/  STL [R1+0x16f4], R12 ;  /* 0x0016f40c01007387 */ /* 0x0001e80000100800 */
[----:B0-----:R-:W2:Y:S01]  /*dc60*/  LDL.LU R12, [R1+0x8] ;  /* 0x00000800010c7983 */ /* 0x001ea20000300800 */
[----:B----4-:R-:W-:-:S05]  /*dc70*/  IMAD.X R17, R11, 0x1, R27, P3 ;  /* 0x000000010b117824 */ /* 0x010fca00018e061b */
[----:B------:R0:W-:Y:S02]  /*dc80*/  STL [R1+0x16c8], R17 ;  /* 0x0016c81101007387 */ /* 0x0001e40000100800 */
[----:B0-----:R-:W-:Y:S01]  /*dc90*/  IMAD.X R17, R11, 0x1, R4, P1 ;  /* 0x000000010b117824 */ /* 0x001fe200008e0604 */
[C---:B---3--:R-:W-:Y:S02]  /*dca0*/  IADD3 R18, P3, PT, R10.reuse, R3, RZ ;  /* 0x000000030a127210 */ /* 0x048fe40007f7e0ff */
[----:B------:R-:W-:-:S03]  /*dcb0*/  IADD3 R10, P1, PT, R10, R2, RZ ;  /* 0x000000020a0a7210 */ /* 0x000fc60007f3e0ff */
[----:B------:R-:W-:Y:S04]  /*dcc0*/  STL [R1+0x16fc], R18 ;  /* 0x0016fc1201007387 */ /* 0x000fe80000100800 */
[----:B------:R-:W3:Y:S04]  /*dcd0*/  LDL.LU R11, [R1+0x12c] ;  /* 0x00012c00010b7983 */ /* 0x000ee80000300800 */
[----:B------:R5:W-:Y:S04]  /*dce0*/  STL [R1+0x16d0], R17 ;  /* 0x0016d01101007387 */ /* 0x000be80000100800 */
[----:B------:R0:W-:Y:S01]  /*dcf0*/  STL [R1+0x1704], R10 ;  /* 0x0017040a01007387 */ /* 0x0001e20000100800 */
[----:B-----5:R-:W-:-:S03]  /*dd00*/  IMAD.X R17, R16, 0x1, R27, P0 ;  /* 0x0000000110117824 */ /* 0x020fc600000e061b */
[----:B0-----:R-:W4:Y:S04]  /*dd10*/  LDL.LU R10, [R1+0x4] ;  /* 0x00000400010a7983 */ /* 0x001f280000300800 */
[----:B------:R0:W-:Y:S01]  /*dd20*/  STL [R1+0x16d8], R17 ;  /* 0x0016d81101007387 */ /* 0x0001e20000100800 */
[----:B------:R-:W-:-:S05]  /*dd30*/  IADD3 R18, P0, PT, R9, R3, RZ ;  /* 0x0000000309127210 */ /* 0x000fca0007f1e0ff */
[----:B------:R-:W-:Y:S01]  /*dd40*/  STL [R1+0x170c], R18 ;  /* 0x00170c1201007387 */ /* 0x000fe20000100800 */
[----:B0-----:R-:W-:Y:S01]  /*dd50*/  IMAD.X R17, R16, 0x1, R4, P2 ;  /* 0x0000000110117824 */ /* 0x001fe200010e0604 */
[----:B------:R-:W-:Y:S02]  /*dd60*/  IADD3 R9, P2, PT, R9, R2, RZ ;  /* 0x0000000209097210 */ /* 0x000fe40007f5e0ff */
[----:B------:R-:W5:Y:S04]  /*dd70*/  LDL.LU R16, [R1+0x130] ;  /* 0x0001300001107983 */ /* 0x000f680000300800 */
[----:B------:R0:W-:Y:S04]  /*dd80*/  STL [R1+0x16e0], R17 ;  /* 0x0016e01101007387 */ /* 0x0001e80000100800 */
[----:B------:R1:W-:Y:S01]  /*dd90*/  STL [R1+0x1714], R9 ;  /* 0x0017140901007387 */ /* 0x0003e20000100800 */
[----:B0-----:R-:W-:-:S03]  /*dda0*/  IMAD.X R17, R8, 0x1, R27, P5 ;  /* 0x0000000108117824 */ /* 0x001fc600028e061b */
[----:B-1----:R-:W5:Y:S04]  /*ddb0*/  LDL.LU R9, [R1+0x9c] ;  /* 0x00009c0001097983 */ /* 0x002f680000300800 */
[----:B------:R0:W-:Y:S01]  /*ddc0*/  STL [R1+0x16e8], R17 ;  /* 0x0016e81101007387 */ /* 0x0001e20000100800 */
[C---:B------:R-:W-:Y:S01]  /*ddd0*/  IADD3 R18, P5, PT, R7.reuse, R3, RZ ;  /* 0x0000000307127210 */ /* 0x040fe20007fbe0ff */
[----:B0-----:R-:W-:Y:S01]  /*dde0*/  IMAD.X R17, R8, 0x1, R4, P4 ;  /* 0x0000000108117824 */ /* 0x001fe200020e0604 */
[----:B------:R-:W-:-:S03]  /*ddf0*/  IADD3 R7, P4, PT, R7, R2, RZ ;  /* 0x0000000207077210 */ /* 0x000fc60007f9e0ff */
[----:B------:R-:W-:Y:S04]  /*de00*/  STL [R1+0x171c], R18 ;  /* 0x00171c1201007387 */ /* 0x000fe80000100800 */
        /* <DEDUP_REMOVED lines=25> */
[----:B------:R0:W-:Y:S02]  /*dfa0*/  STL [R1+0x1718], R17 ;  /* 0x0017181101007387 */ /* 0x0001e40000100800 */
[----:B0-----:R-:W-:Y:S01]  /*dfb0*/  IMAD.X R17, R13, 0x1, R4, P4 ;  /* 0x000000010d117824 */ /* 0x001fe200020e0604 */
[C---:B------:R-:W-:Y:S02]  /*dfc0*/  IADD3 R18, P5, PT, R12.reuse, R3, RZ ;  /* 0x000000030c127210 */ /* 0x040fe40007fbe0ff */
[----:B------:R-:W-:-:S03]  /*dfd0*/  IADD3 R12, P4, PT, R12, R2, RZ ;  /* 0x000000020c0c7210 */ /* 0x000fc60007f9e0ff */
[----:B------:R-:W-:Y:S04]  /*dfe0*/  STL [R1+0x174c], R18 ;  /* 0x00174c1201007387 */ /* 0x000fe80000100800 */
[----:B------:R-:W2:Y:S04]  /*dff0*/  LDL.LU R13, [R1+0x140] ;  /* 0x00014000010d7983 */ /* 0x000ea80000300800 */
[----:B------:R-:W-:Y:S04]  /*e000*/  STL [R1+0x1720], R17 ;  /* 0x0017201101007387 */ /* 0x000fe80000100800 */
[----:B------:R0:W-:Y:S04]  /*e010*/  STL [R1+0x1754], R12 ;  /* 0x0017540c01007387 */ /* 0x0001e80000100800 */
[----:B0-----:R-:W2:Y:S01]  /*e020*/  LDL.LU R12, [R1+0xac] ;  /* 0x0000ac00010c7983 */ /* 0x001ea20000300800 */
[----:B---3--:R-:W-:-:S05]  /*e030*/  IMAD.X R17, R11, 0x1, R27, P3 ;  /* 0x000000010b117824 */ /* 0x008fca00018e061b */
[----:B------:R0:W-:Y:S02]  /*e040*/  STL [R1+0x1728], R17 ;  /* 0x0017281101007387 */ /* 0x0001e40000100800 */
[----:B0-----:R-:W-:Y:S02]  /*e050*/  IMAD.X R17, R11, 0x1, R4, P1 ;  /* 0x000000010b117824 */ /* 0x001fe400008e0604 */
[----:B------:R-:W3:Y:S01]  /*e060*/  LDL.LU R11, [R1+0x144] ;  /* 0x00014400010b7983 */ /* 0x000ee20000300800 */
[----:B----4-:R-:W-:-:S05]  /*e070*/  IADD3 R18, P3, PT, R10, R3, RZ ;  /* 0x000000030a127210 */ /* 0x010fca0007f7e0ff */
[----:B------:R0:W-:Y:S04]  /*e080*/  STL [R1+0x175c], R18 ;  /* 0x00175c1201007387 */ /* 0x0001e80000100800 */
[----:B------:R5:W-:Y:S01]  /*e090*/  STL [R1+0x1730], R17 ;  /* 0x0017301101007387 */ /* 0x000be20000100800 */
[----:B0-----:R-:W-:-:S03]  /*e0a0*/  IADD3 R18, P1, PT, R10, R2, RZ ;  /* 0x000000020a127210 */ /* 0x001fc60007f3e0ff */
[----:B------:R-:W4:Y:S01]  /*e0b0*/  LDL.LU R10, [R1+0xb0] ;  /* 0x0000b000010a7983 */ /* 0x000f220000300800 */
[----:B-----5:R-:W-:-:S03]  /*e0c0*/  IMAD.X R17, R16, 0x1, R27, P0 ;  /* 0x0000000110117824 */ /* 0x020fc600000e061b */
[----:B------:R0:W-:Y:S04]  /*e0d0*/  STL [R1+0x1764], R18 ;  /* 0x0017641201007387 */ /* 0x0001e80000100800 */
[----:B------:R1:W-:Y:S01]  /*e0e0*/  STL [R1+0x1738], R17 ;  /* 0x0017381101007387 */ /* 0x0003e20000100800 */
[C---:B0-----:R-:W-:Y:S01]  /*e0f0*/  IADD3 R18, P0, PT, R9.reuse, R3, RZ ;  /* 0x0000000309127210 */ /* 0x041fe20007f1e0ff */
[----:B-1----:R-:W-:Y:S02]  /*e100*/  IMAD.X R17, R16, 0x1, R4, P2 ;  /* 0x0000000110117824 */ /* 0x002fe400010e0604 */
[----:B------:R-:W5:Y:S04]  /*e110*/  LDL.LU R16, [R1+0x148] ;  /* 0x0001480001107983 */ /* 0x000f680000300800 */
[----:B------:R0:W-:Y:S04]  /*e120*/  STL [R1+0x176c], R18 ;  /* 0x00176c1201007387 */ /* 0x0001e80000100800 */
[----:B------:R1:W-:Y:S01]  /*e130*/  STL [R1+0x1740], R17 ;  /* 0x0017401101007387 */ /* 0x0003e20000100800 */
[----:B0-----:R-:W-:-:S03]  /*e140*/  IADD3 R18, P2, PT, R9, R2, RZ ;  /* 0x0000000209127210 */ /* 0x001fc60007f5e0ff */
[----:B------:R-:W5:Y:S01]  /*e150*/  LDL.LU R9, [R1+0xb4] ;  /* 0x0000b40001097983 */ /* 0x000f620000300800 */
[----:B-1----:R-:W-:-:S03]  /*e160*/  IMAD.X R17, R8, 0x1, R27, P5 ;  /* 0x0000000108117824 */ /* 0x002fc600028e061b */
        /* <DEDUP_REMOVED lines=23> */
[----:B-1----:R-:W-:Y:S01]  /*e2e0*/  IMAD.X R17, R14, 0x1, R4, P2 ;  /* 0x000000010e117824 */ /* 0x002fe200010e0604 */
[----:B------:R-:W-:-:S03]  /*e2f0*/  IADD3 R14, P2, PT, R5, R2, RZ ;  /* 0x00000002050e7210 */ /* 0x000fc60007f5e0ff */
[----:B------:R-:W-:Y:S04]  /*e300*/  STL [R1+0x179c], R18 ;  /* 0x00179c1201007387 */ /* 0x000fe80000100800 */
[----:B------:R-:W5:Y:S04]  /*e310*/  LDL.LU R5, [R1+0x154] ;  /* 0x0001540001057983 */ /* 0x000f680000300800 */
[----:B------:R-:W-:Y:S04]  /*e320*/  STL [R1+0x1770], R17 ;  /* 0x0017701101007387 */ /* 0x000fe80000100800 */
[----:B------:R0:W-:Y:S04]  /*e330*/  STL [R1+0x17a4], R14 ;  /* 0x0017a40e01007387 */ /* 0x0001e80000100800 */
[----:B0-----:R-:W5:Y:S01]  /*e340*/  LDL.LU R14, [R1+0xc0] ;  /* 0x0000c000010e7983 */ /* 0x001f620000300800 */
[----:B--2---:R-:W-:-:S02]  /*e350*/  IMAD.X R18, R13, 0x1, R27, P5 ;  /* 0x000000010d127824 */ /* 0x004fc400028e061b */
[----:B------:R-:W-:-:S03]  /*e360*/  IMAD.X R13, R13, 0x1, R4, P4 ;  /* 0x000000010d0d7824 */ /* 0x000fc600020e0604 */
[----:B------:R-:W-:Y:S01]  /*e370*/  STL [R1+0x1778], R18 ;  /* 0x0017781201007387 */ /* 0x000fe20000100800 */
[----:B------:R-:W-:-:S05]  /*e380*/  IADD3 R17, P5, PT, R12, R3, RZ ;  /* 0x000000030c117210 */ /* 0x000fca0007fbe0ff */
[----:B------:R-:W-:Y:S04]  /*e390*/  STL [R1+0x17ac], R17 ;  /* 0x0017ac1101007387 */ /* 0x000fe80000100800 */
[----:B------:R0:W-:Y:S04]  /*e3a0*/  STL [R1+0x1780], R13 ;  /* 0x0017800d01007387 */ /* 0x0001e80000100800 */
[----:B0-----:R-:W2:Y:S01]  /*e3b0*/  LDL.LU R13, [R1+0x158] ;  /* 0x00015800010d7983 */ /* 0x001ea20000300800 */
[----:B------:R-:W-:Y:S01]  /*e3c0*/  IADD3 R12, P4, PT, R12, R2, RZ ;  /* 0x000000020c0c7210 */ /* 0x000fe20007f9e0ff */
[----:B---3--:R-:W-:-:S04]  /*e3d0*/  IMAD.X R17, R11, 0x1, R27, P3 ;  /* 0x000000010b117824 */ /* 0x008fc800018e061b */
[----:B------:R0:W-:Y:S01]  /*e3e0*/  STL [R1+0x17b4], R12 ;  /* 0x0017b40c01007387 */ /* 0x0001e20000100800 */
[----:B------:R-:W-:-:S03]  /*e3f0*/  IMAD.X R11, R11, 0x1, R4, P1 ;  /* 0x000000010b0b7824 */ /* 0x000fc600008e0604 */
[----:B0-----:R-:W3:Y:S04]  /*e400*/  LDL.LU R12, [R1+0xc8] ;  /* 0x0000c800010c7983 */ /* 0x001ee80000300800 */
[----:B------:R4:W-:Y:S02]  /*e410*/  STL [R1+0x1788], R17 ;  /* 0x0017881101007387 */ /* 0x0009e40000100800 */
[C---:B----4-:R-:W-:Y:S02]  /*e420*/  IADD3 R17, P3, PT, R10.reuse, R3, RZ ;  /* 0x000000030a117210 */ /* 0x050fe40007f7e0ff */
[----:B------:R-:W-:-:S03]  /*e430*/  IADD3 R10, P1, PT, R10, R2, RZ ;  /* 0x000000020a0a7210 */ /* 0x000fc60007f3e0ff */
[----:B------:R5:W-:Y:S04]  /*e440*/  STL [R1+0x17bc], R17 ;  /* 0x0017bc1101007387 */ /* 0x000be80000100800 */
[----:B------:R0:W-:Y:S01]  /*e450*/  STL [R1+0x1790], R11 ;  /* 0x0017900b01007387 */ /* 0x0001e20000100800 */
[----:B-----5:R-:W-:-:S03]  /*e460*/  IMAD.X R17, R16, 0x1, R27, P0 ;  /* 0x0000000110117824 */ /* 0x020fc600000e061b */
[----:B0-----:R-:W4:Y:S01]  /*e470*/  LDL.LU R11, [R1+0x15c] ;  /* 0x00015c00010b7983 */ /* 0x001f220000300800 */
[----:B------:R-:W-:-:S03]  /*e480*/  IMAD.X R18, R16, 0x1, R4, P2 ;  /* 0x0000000110127824 */ /* 0x000fc600010e0604 */
[----:B------:R0:W-:Y:S01]  /*e490*/  STL [R1+0x17c4], R10 ;  /* 0x0017c40a01007387 */ /* 0x0001e20000100800 */
[----:B------:R-:W-:-:S03]  /*e4a0*/  IADD3 R19, P0, PT, R9, R3, RZ ;  /* 0x0000000309137210 */ /* 0x000fc60007f1e0ff */
[----:B0-----:R-:W5:Y:S04]  /*e4b0*/  LDL.LU R10, [R1+0xcc] ;  /* 0x0000cc00010a7983 */ /* 0x001f680000300800 */
[----:B------:R0:W-:Y:S04]  /*e4c0*/  STL [R1+0x1798], R17 ;  /* 0x0017981101007387 */ /* 0x0001e80000100800 */
[----:B------:R-:W-:Y:S01]  /*e4d0*/  STL [R1+0x17cc], R19 ;  /* 0x0017cc1301007387 */ /* 0x000fe20000100800 */
[----:B0-----:R-:W-:-:S03]  /*e4e0*/  IADD3 R17, P2, PT, R9, R2, RZ ;  /* 0x0000000209117210 */ /* 0x001fc60007f5e0ff */
[----:B------:R-:W-:Y:S01]  /*e4f0*/  STL [R1+0x17a0], R18 ;  /* 0x0017a01201007387 */ /* 0x000fe20000100800 */
[----:B------:R-:W-:-:S03]  /*e500*/  IMAD.X R16, R8, 0x1, R27, P5 ;  /* 0x0000000108107824 */ /* 0x000fc600028e061b */
[----:B------:R-:W5:Y:S04]  /*e510*/  LDL.LU R9, [R1+0x160] ;  /* 0x0001600001097983 */ /* 0x000f680000300800 */
[----:B------:R0:W-:Y:S01]  /*e520*/  STL [R1+0x17d4], R17 ;  /* 0x0017d41101007387 */ /* 0x0001e20000100800 */
[----:B------:R-:W-:-:S03]  /*e530*/  IMAD.X R8, R8, 0x1, R4, P4 ;  /* 0x0000000108087824 */ /* 0x000fc600020e0604 */
[----:B0-----:R-:W5:Y:S04]  /*e540*/  LDL.LU R17, [R1+0xd4] ;  /* 0x0000d40001117983 */ /* 0x001f680000300800 */
[----:B------:R0:W-:Y:S02]  /*e550*/  STL [R1+0x17a8], R16 ;  /* 0x0017a81001007387 */ /* 0x0001e40000100800 */
[C---:B0-----:R-:W-:Y:S02]  /*e560*/  IADD3 R16, P5, PT, R7.reuse, R3, RZ ;  /* 0x0000000307107210 */ /* 0x041fe40007fbe0ff */
[----:B------:R-:W-:-:S03]  /*e570*/  IADD3 R7, P4, PT, R7, R2, RZ ;  /* 0x0000000207077210 */ /* 0x000fc60007f9e0ff */
[----:B------:R0:W-:Y:S04]  /*e580*/  STL [R1+0x17dc], R16 ;  /* 0x0017dc1001007387 */ /* 0x0001e80000100800 */
[----:B------:R1:W-:Y:S01]  /*e590*/  STL [R1+0x17b0], R8 ;  /* 0x0017b00801007387 */ /* 0x0003e20000100800 */
[C---:B------:R-:W-:Y:S02]  /*e5a0*/  IMAD.X R18, R15.reuse, 0x1, R4, P1 ;  /* 0x000000010f127824 */ /* 0x040fe400008e0604 */
[----:B0-----:R-:W-:Y:S01]  /*e5b0*/  IMAD.X R16, R15, 0x1, R27, P3 ;  /* 0x000000010f107824 */ /* 0x001fe200018e061b */
[----:B-1----:R-:W5:Y:S04]  /*e5c0*/  LDL.LU R8, [R1+0x164] ;  /* 0x0001640001087983 */ /* 0x002f680000300800 */
[----:B------:R0:W-:Y:S01]  /*e5d0*/  STL [R1+0x17e4], R7 ;  /* 0x0017e40701007387 */ /* 0x0001e20000100800 */
[----:B------:R-:W-:-:S02]  /*e5e0*/  IADD3 R19, P3, PT, R6, R3, RZ ;  /* 0x0000000306137210 */ /* 0x000fc40007f7e0ff */
[----:B------:R-:W-:Y:S01]  /*e5f0*/  IADD3 R15, P1, PT, R6, R2, RZ ;  /* 0x00000002060f7210 */ /* 0x000fe20007f3e0ff */
[----:B0-----:R-:W5:Y:S04]  /*e600*/  LDL.LU R7, [R1+0xd8] ;  /* 0x0000d80001077983 */ /* 0x001f680000300800 */
[----:B------:R0:W-:Y:S04]  /*e610*/  STL [R1+0x17b8], R16 ;  /* 0x0017b81001007387 */ /* 0x0001e80000100800 */
[----:B0-----:R-:W5:Y:S04]  /*e620*/  LDL.LU R16, [R1+0x168] ;  /* 0x0001680001107983 */ /* 0x001f680000300800 */
[----:B------:R-:W-:Y:S04]  /*e630*/  STL [R1+0x17ec], R19 ;  /* 0x0017ec1301007387 */ /* 0x000fe80000100800 */
[----:B------:R0:W-:Y:S04]  /*e640*/  STL [R1+0x17c0], R18 ;  /* 0x0017c01201007387 */ /* 0x0001e80000100800 */
[----:B------:R-:W5:Y:S04]  /*e650*/  LDL.LU R6, [R1+0xe0] ;  /* 0x0000e00001067983 */ /* 0x000f680000300800 */
[----:B------:R1:W-:Y:S01]  /*e660*/  STL [R1+0x17f4], R15 ;  /* 0x0017f40f01007387 */ /* 0x0003e20000100800 */
[----:B0-----:R-:W-:-:S05]  /*e670*/  IMAD.X R18, R5, 0x1, R27, P0 ;  /* 0x0000000105127824 */ /* 0x001fca00000e061b */
[----:B------:R0:W-:Y:S01]  /*e680*/  STL [R1+0x17c8], R18 ;  /* 0x0017c81201007387 */ /* 0x0001e20000100800 */
[C---:B-1----:R-:W-:Y:S01]  /*e690*/  IADD3 R15, P0, PT, R14.reuse, R3, RZ ;  /* 0x000000030e0f7210 */ /* 0x042fe20007f1e0ff */
[----:B0-----:R-:W-:Y:S02]  /*e6a0*/  IMAD.X R18, R5, 0x1, R4, P2 ;  /* 0x0000000105127824 */ /* 0x001fe400010e0604 */
[----:B------:R-:W5:Y:S04]  /*e6b0*/  LDL.LU R5, [R1+0x16c] ;  /* 0x00016c0001057983 */ /* 0x000f680000300800 */
[----:B------:R0:W-:Y:S04]  /*e6c0*/  STL [R1+0x17fc], R15 ;  /* 0x0017fc0f01007387 */ /* 0x0001e80000100800 */
[----:B0-----:R-:W5:Y:S04]  /*e6d0*/  LDL.LU R15, [R1+0xe8] ;  /* 0x0000e800010f7983 */ /* 0x001f680000300800 */
[----:B------:R0:W-:Y:S02]  /*e6e0*/  STL [R1+0x17d0], R18 ;  /* 0x0017d01201007387 */ /* 0x0001e40000100800 */
[----:B0-----:R-:W-:-:S05]  /*e6f0*/  IADD3 R18, P2, PT, R14, R2, RZ ;  /* 0x000000020e127210 */ /* 0x001fca0007f5e0ff */
[----:B------:R-:W-:Y:S01]  /*e700*/  STL [R1+0x1804], R18 ;  /* 0x0018041201007387 */ /* 0x000fe20000100800 */
[----:B--2---:R-:W-:-:S05]  /*e710*/  IMAD.X R14, R13, 0x1, R27, P5 ;  /* 0x000000010d0e7824 */ /* 0x004fca00028e061b */
[----:B------:R0:W-:Y:S04]  /*e720*/  STL [R1+0x17d8], R14 ;  /* 0x0017d80e01007387 */ /* 0x0001e80000100800 */
[----:B0-----:R-:W2:Y:S01]  /*e730*/  LDL.LU R14, [R1+0x170] ;  /* 0x00017000010e7983 */ /* 0x001ea20000300800 */
[----:B---3--:R-:W-:Y:S01]  /*e740*/  IADD3 R19, P5, PT, R12, R3, RZ ;  /* 0x000000030c137210 */ /* 0x008fe20007fbe0ff */
[----:B------:R-:W-:-:S04]  /*e750*/  IMAD.X R18, R13, 0x1, R4, P4 ;  /* 0x000000010d127824 */ /* 0x000fc800020e0604 */
[----:B------:R-:W-:Y:S04]  /*e760*/  STL [R1+0x180c], R19 ;  /* 0x00180c1301007387 */ /* 0x000fe80000100800 */
[----:B------:R-:W3:Y:S04]  /*e770*/  LDL.LU R13, [R1+0xec] ;  /* 0x0000ec00010d7983 */ /* 0x000ee80000300800 */
[----:B------:R0:W-:Y:S02]  /*e780*/  STL [R1+0x17e0], R18 ;  /* 0x0017e01201007387 */ /* 0x0001e40000100800 */
[----:B0-----:R-:W-:-:S05]  /*e790*/  IADD3 R18, P4, PT, R12, R2, RZ ;  /* 0x000000020c127210 */ /* 0x001fca0007f9e0ff */
[----:B------:R0:W-:Y:S01]  /*e7a0*/  STL [R1+0x1814], R18 ;  /* 0x0018141201007387 */ /* 0x0001e20000100800 */
[C---:B----4-:R-:W-:Y:S02]  /*e7b0*/  IMAD.X R12, R11.reuse, 0x1, R27, P3 ;  /* 0x000000010b0c7824 */ /* 0x050fe400018e061b */
[----:B0-----:R-:W-:-:S03]  /*e7c0*/  IMAD.X R18, R11, 0x1, R4, P1 ;  /* 0x000000010b127824 */ /* 0x001fc600008e0604 */
[----:B------:R0:W-:Y:S01]  /*e7d0*/  STL [R1+0x17e8], R12 ;  /* 0x0017e80c01007387 */ /* 0x0001e20000100800 */
[----:B-----5:R-:W-:-:S03]  /*e7e0*/  IADD3 R19, P3, PT, R10, R3, RZ ;  /* 0x000000030a137210 */ /* 0x020fc60007f7e0ff */
[----:B0-----:R-:W4:Y:S04]  /*e7f0*/  LDL.LU R12, [R1+0x174] ;  /* 0x00017400010c7983 */ /* 0x001f280000300800 */
[----:B------:R-:W-:Y:S04]  /*e800*/  STL [R1+0x181c], R19 ;  /* 0x00181c1301007387 */ /* 0x000fe80000100800 */
[----:B------:R-:W5:Y:S04]  /*e810*/  LDL.LU R11, [R1+0xf4] ;  /* 0x0000f400010b7983 */ /* 0x000f680000300800 */
[----:B------:R0:W-:Y:S02]  /*e820*/  STL [R1+0x17f0], R18 ;  /* 0x0017f01201007387 */ /* 0x0001e40000100800 */
[----:B0-----:R-:W-:Y:S01]  /*e830*/  IADD3 R18, P1, PT, R10, R2, RZ ;  /* 0x000000020a127210 */ /* 0x001fe20007f3e0ff */
[----:B------:R-:W-:-:S04]  /*e840*/  IMAD.X R10, R9, 0x1, R27, P0 ;  /* 0x00000001090a7824 */ /* 0x000fc800000e061b */
[----:B------:R0:W-:Y:S01]  /*e850*/  STL [R1+0x1824], R18 ;  /* 0x0018241201007387 */ /* 0x0001e20000100800 */
[----:B------:R-:W-:-:S03]  /*e860*/  IADD3 R19, P0, PT, R17, R3, RZ ;  /* 0x0000000311137210 */ /* 0x000fc60007f1e0ff */
[----:B------:R1:W-:Y:S01]  /*e870*/  STL [R1+0x17f8], R10 ;  /* 0x0017f80a01007387 */ /* 0x0003e20000100800 */
[----:B0-----:R-:W-:-:S03]  /*e880*/  IMAD.X R18, R9, 0x1, R4, P2 ;  /* 0x0000000109127824 */ /* 0x001fc600010e0604 */
[----:B-1----:R-:W5:Y:S04]  /*e890*/  LDL.LU R10, [R1+0x178] ;  /* 0x00017800010a7983 */ /* 0x002f680000300800 */
[----:B------:R0:W-:Y:S04]  /*e8a0*/  STL [R1+0x182c], R19 ;  /* 0x00182c1301007387 */ /* 0x0001e80000100800 */
[----:B------:R-:W5:Y:S04]  /*e8b0*/  LDL.LU R9, [R1+0xf8] ;  /* 0x0000f80001097983 */ /* 0x000f680000300800 */
[----:B------:R1:W-:Y:S01]  /*e8c0*/  STL [R1+0x1800], R18 ;  /* 0x0018001201007387 */ /* 0x0003e20000100800 */
[----:B0-----:R-:W-:Y:S01]  /*e8d0*/  IADD3 R19, P2, PT, R17, R2, RZ ;  /* 0x0000000211137210 */ /* 0x001fe20007f5e0ff */
[----:B-1----:R-:W-:-:S02]  /*e8e0*/  IMAD.X R18, R8, 0x1, R27, P5 ;  /* 0x0000000108127824 */ /* 0x002fc400028e061b */
[----:B------:R-:W-:Y:S02]  /*e8f0*/  IMAD.X R8, R8, 0x1, R4, P4 ;  /* 0x0000000108087824 */ /* 0x000fe400020e0604 */
[----:B------:R-:W-:Y:S04]  /*e900*/  STL [R1+0x1834], R19 ;  /* 0x0018341301007387 */ /* 0x000fe80000100800 */
[----:B------:R-:W-:Y:S01]  /*e910*/  STL [R1+0x1808], R18 ;  /* 0x0018081201007387 */ /* 0x000fe20000100800 */
[C---:B------:R-:W-:Y:S02]  /*e920*/  IADD3 R17, P5, PT, R7.reuse, R3, RZ ;  /* 0x0000000307117210 */ /* 0x040fe40007fbe0ff */
[----:B------:R-:W-:-:S03]  /*e930*/  IADD3 R7, P4, PT, R7, R2, RZ ;  /* 0x0000000207077210 */ /* 0x000fc60007f9e0ff */
[----:B------:R0:W-:Y:S04]  /*e940*/  STL [R1+0x183c], R17 ;  /* 0x00183c1101007387 */ /* 0x0001e80000100800 */
[----:B------:R1:W-:Y:S01]  /*e950*/  STL [R1+0x1810], R8 ;  /* 0x0018100801007387 */ /* 0x0003e20000100800 */
[----:B0-----:R-:W-:-:S03]  /*e960*/  IMAD.X R17, R16, 0x1, R27, P3 ;  /* 0x0000000110117824 */ /* 0x001fc600018e061b */
[----:B-1----:R-:W5:Y:S04]  /*e970*/  LDL.LU R8, [R1+0x17c] ;  /* 0x00017c0001087983 */ /* 0x002f680000300800 */
[----:B------:R0:W-:Y:S01]  /*e980*/  STL [R1+0x1844], R7 ;  /* 0x0018440701007387 */ /* 0x0001e20000100800 */
[----:B------:R-:W-:-:S03]  /*e990*/  IADD3 R18, P3, PT, R6, R3, RZ ;  /* 0x0000000306127210 */ /* 0x000fc60007f7e0ff */
[----:B0-----:R-:W5:Y:S04]  /*e9a0*/  LDL.LU R7, [R1+0x100] ;  /* 0x0001000001077983 */ /* 0x001f680000300800 */
[----:B------:R0:W-:Y:S04]  /*e9b0*/  STL [R1+0x1818], R17 ;  /* 0x0018181101007387 */ /* 0x0001e80000100800 */
[----:B------:R-:W-:Y:S01]  /*e9c0*/  STL [R1+0x184c], R18 ;  /* 0x00184c1201007387 */ /* 0x000fe20000100800 */
[----:B0-----:R-:W-:Y:S01]  /*e9d0*/  IMAD.X R17, R16, 0x1, R4, P1 ;  /* 0x0000000110117824 */ /* 0x001fe200008e0604 */
[----:B------:R-:W-:Y:S01]  /*e9e0*/  IADD3 R6, P1, PT, R6, R2, RZ ;  /* 0x0000000206067210 */ /* 0x000fe20007f3e0ff */
[----:B------:R-:W-:-:S03]  /*e9f0*/  IMAD.X R16, R5, 0x1, R27, P0 ;  /* 0x0000000105107824 */ /* 0x000fc600000e061b */
[----:B------:R0:W-:Y:S04]  /*ea00*/  STL [R1+0x1820], R17 ;  /* 0x0018201101007387 */ /* 0x0001e80000100800 */
[----:B------:R1:W-:Y:S01]  /*ea10*/  STL [R1+0x1854], R6 ;  /* 0x0018540601007387 */ /* 0x0003e20000100800 */
[----:B0-----:R-:W-:-:S03]  /*ea20*/  IADD3 R17, P0, PT, R15, R3, RZ ;  /* 0x000000030f117210 */ /* 0x001fc60007f1e0ff */
[----:B-1----:R-:W5:Y:S04]  /*ea30*/  LDL.LU R6, [R1+0x180] ;  /* 0x0001800001067983 */ /* 0x002f680000300800 */
[----:B------:R0:W-:Y:S04]  /*ea40*/  STL [R1+0x1828], R16 ;  /* 0x0018281001007387 */ /* 0x0001e80000100800 */
[----:B------:R1:W-:Y:S01]  /*ea50*/  STL [R1+0x185c], R17 ;  /* 0x00185c1101007387 */ /* 0x0003e20000100800 */
[----:B0-----:R-:W-:-:S03]  /*ea60*/  IMAD.X R16, R5, 0x1, R4, P2 ;  /* 0x0000000105107824 */ /* 0x001fc600010e0604 */
[----:B------:R-:W5:Y:S01]  /*ea70*/  LDL.LU R5, [R1+0x108] ;  /* 0x0001080001057983 */ /* 0x000f620000300800 */
[----:B-1----:R-:W-:-:S03]  /*ea80*/  IADD3 R17, P2, PT, R15, R2, RZ ;  /* 0x000000020f117210 */ /* 0x002fc60007f5e0ff */
[----:B------:R2:W-:Y:S04]  /*ea90*/  STL [R1+0x1830], R16 ;  /* 0x0018301001007387 */ /* 0x0005e80000100800 */
[----:B------:R-:W-:Y:S04]  /*eaa0*/  STL [R1+0x1864], R17 ;  /* 0x0018641101007387 */ /* 0x000fe80000100800 */
[----:B------:R-:W5:Y:S01]  /*eab0*/  LDL.LU R21, [R1+0x184] ;  /* 0x0001840001157983 */ /* 0x000f620000300800 */
[----:B--2---:R-:W-:-:S05]  /*eac0*/  IMAD.X R16, R14, 0x1, R27, P5 ;  /* 0x000000010e107824 */ /* 0x004fca00028e061b */
[----:B------:R0:W-:Y:S04]  /*ead0*/  STL [R1+0x1838], R16 ;  /* 0x0018381001007387 */ /* 0x0001e80000100800 */
[----:B------:R-:W2:Y:S01]  /*eae0*/  LDL.LU R20, [R1+0x10c] ;  /* 0x00010c0001147983 */ /* 0x000ea20000300800 */
[----:B---3--:R-:W-:-:S05]  /*eaf0*/  IADD3 R15, P5, PT, R13, R3, RZ ;  /* 0x000000030d0f7210 */ /* 0x008fca0007fbe0ff */
[----:B------:R1:W-:Y:S01]  /*eb00*/  STL [R1+0x186c], R15 ;  /* 0x00186c0f01007387 */ /* 0x0003e20000100800 */
[----:B0-----:R-:W-:-:S05]  /*eb10*/  IMAD.X R16, R14, 0x1, R4, P4 ;  /* 0x000000010e107824 */ /* 0x001fca00020e0604 */
[----:B------:R-:W-:Y:S01]  /*eb20*/  STL [R1+0x1840], R16 ;  /* 0x0018401001007387 */ /* 0x000fe20000100800 */
[----:B-1----:R-:W-:-:S05]  /*eb30*/  IADD3 R15, P4, PT, R13, R2, RZ ;  /* 0x000000020d0f7210 */ /* 0x002fca0007f9e0ff */
[----:B------:R-:W-:Y:S01]  /*eb40*/  STL [R1+0x1874], R15 ;  /* 0x0018740f01007387 */ /* 0x000fe20000100800 */
[C---:B----4-:R-:W-:Y:S02]  /*eb50*/  IMAD.X R14, R12.reuse, 0x1, R27, P3 ;  /* 0x000000010c0e7824 */ /* 0x050fe400018e061b */
[----:B------:R-:W-:Y:S01]  /*eb60*/  IMAD.X R12, R12, 0x1, R4, P1 ;  /* 0x000000010c0c7824 */ /* 0x000fe200008e0604 */
[C---:B-----5:R-:W-:Y:S02]  /*eb70*/  IADD3 R13, P3, PT, R11.reuse, R3, RZ ;  /* 0x000000030b0d7210 */ /* 0x060fe40007f7e0ff */
[----:B------:R-:W-:Y:S01]  /*eb80*/  STL [R1+0x1848], R14 ;  /* 0x0018480e01007387 */ /* 0x000fe20000100800 */
[----:B------:R-:W-:-:S03]  /*eb90*/  IADD3 R11, P1, PT, R11, R2, RZ ;  /* 0x000000020b0b7210 */ /* 0x000fc60007f3e0ff */
[----:B------:R-:W-:Y:S04]  /*eba0*/  STL [R1+0x187c], R13 ;  /* 0x00187c0d01007387 */ /* 0x000fe80000100800 */
[----:B------:R-:W3:Y:S04]  /*ebb0*/  LDL.LU R19, [R1+0x188] ;  /* 0x0001880001137983 */ /* 0x000ee80000300800 */
[----:B------:R0:W-:Y:S04]  /*ebc0*/  STL [R1+0x1850], R12 ;  /* 0x0018500c01007387 */ /* 0x0001e80000100800 */
[----:B------:R-:W4:Y:S04]  /*ebd0*/  LDL.LU R18, [R1+0x120] ;  /* 0x0001200001127983 */ /* 0x000f280000300800 */
[----:B------:R1:W-:Y:S04]  /*ebe0*/  STL [R1+0x1884], R11 ;  /* 0x0018840b01007387 */ /* 0x0003e80000100800 */
[----:B------:R-:W5:Y:S01]  /*ebf0*/  LDL.LU R17, [R1+0x18c] ;  /* 0x00018c0001117983 */ /* 0x000f620000300800 */
[----:B0-----:R-:W-:-:S02]  /*ec00*/  IMAD.X R12, R10, 0x1, R27, P0 ;  /* 0x000000010a0c7824 */ /* 0x001fc400000e061b */
[----:B------:R-:W-:-:S03]  /*ec10*/  IMAD.X R10, R10, 0x1, R4, P2 ;  /* 0x000000010a0a7824 */ /* 0x000fc600010e0604 */
[----:B------:R-:W-:Y:S01]  /*ec20*/  STL [R1+0x1858], R12 ;  /* 0x0018580c01007387 */ /* 0x000fe20000100800 */
[----:B-1----:R-:W-:-:S03]  /*ec30*/  IADD3 R11, P0, PT, R9, R3, RZ ;  /* 0x00000003090b7210 */ /* 0x002fc60007f1e0ff */
[----:B------:R-:W5:Y:S01]  /*ec40*/  LDL.LU R16, [R1+0x124] ;  /* 0x0001240001107983 */ /* 0x000f620000300800 */
[----:B------:R-:W-:-:S03]  /*ec50*/  IADD3 R9, P2, PT, R9, R2, RZ ;  /* 0x0000000209097210 */ /* 0x000fc60007f5e0ff */
[----:B------:R-:W-:Y:S04]  /*ec60*/  STL [R1+0x188c], R11 ;  /* 0x00188c0b01007387 */ /* 0x000fe80000100800 */
[----:B------:R-:W5:Y:S04]  /*ec70*/  LDL.LU R15, [R1+0x190] ;  /* 0x00019000010f7983 */ /* 0x000f680000300800 */
[----:B------:R0:W-:Y:S04]  /*ec80*/  STL [R1+0x1860], R10 ;  /* 0x0018600a01007387 */ /* 0x0001e80000100800 */
[----:B------:R-:W5:Y:S04]  /*ec90*/  LDL.LU R14, [R1+0x128] ;  /* 0x00012800010e7983 */ /* 0x000f680000300800 */
[----:B------:R1:W-:Y:S01]  /*eca0*/  STL [R1+0x1894], R9 ;  /* 0x0018940901007387 */ /* 0x0003e20000100800 */
[----:B0-----:R-:W-:-:S02]  /*ecb0*/  IMAD.X R10, R8, 0x1, R27, P5 ;  /* 0x00000001080a7824 */ /* 0x001fc400028e061b */
[----:B------:R-:W-:-:S03]  /*ecc0*/  IMAD.X R8, R8, 0x1, R4, P4 ;  /* 0x0000000108087824 */ /* 0x000fc600020e0604 */
[----:B------:R0:W-:Y:S04]  /*ecd0*/  STL [R1+0x1868], R10 ;  /* 0x0018680a01007387 */ /* 0x0001e80000100800 */
[----:B------:R-:W5:Y:S01]  /*ece0*/  LDL.LU R13, [R1+0x194] ;  /* 0x00019400010d7983 */ /* 0x000f620000300800 */
[C---:B-1----:R-:W-:Y:S02]  /*ecf0*/  IADD3 R9, P5, PT, R7.reuse, R3, RZ ;  /* 0x0000000307097210 */ /* 0x042fe40007fbe0ff */
[----:B------:R-:W-:-:S03]  /*ed00*/  IADD3 R7, P4, PT, R7, R2, RZ ;  /* 0x0000000207077210 */ /* 0x000fc60007f9e0ff */
[----:B------:R-:W-:Y:S04]  /*ed10*/  STL [R1+0x189c], R9 ;  /* 0x00189c0901007387 */ /* 0x000fe80000100800 */
[----:B------:R-:W5:Y:S04]  /*ed20*/  LDL R12, [R1+0x8c4] ;  /* 0x0008c400010c7983 */ /* 0x000f680000100800 */
[----:B------:R1:W-:Y:S04]  /*ed30*/  STL [R1+0x1870], R8 ;  /* 0x0018700801007387 */ /* 0x0003e80000100800 */
[----:B------:R-:W5:Y:S04]  /*ed40*/  LDL R11, [R1+0x8bc] ;  /* 0x0008bc00010b7983 */ /* 0x000f680000100800 */
[----:B------:R1:W-:Y:S04]  /*ed50*/  STL [R1+0x18a4], R7 ;  /* 0x0018a40701007387 */ /* 0x0003e80000100800 */
[----:B0-----:R-:W5:Y:S01]  /*ed60*/  LDL R10, [R1+0x8b4] ;  /* 0x0008b400010a7983 */ /* 0x001f620000100800 */
[----:B-1----:R-:W-:-:S05]  /*ed70*/  IMAD.X R8, R6, 0x1, R27, P3 ;  /* 0x0000000106087824 */ /* 0x002fca00018e061b */
[----:B------:R0:W-:Y:S04]  /*ed80*/  STL [R1+0x1878], R8 ;  /* 0x0018780801007387 */ /* 0x0001e80000100800 */
[----:B------:R-:W5:Y:S01]  /*ed90*/  LDL R9, [R1+0x8ac] ;  /* 0x0008ac0001097983 */ /* 0x000f620000100800 */
[----:B------:R-:W-:Y:S01]  /*eda0*/  IADD3 R7, P3, PT, R5, R3, RZ ;  /* 0x0000000305077210 */ /* 0x000fe20007f7e0ff */
[----:B0-----:R-:W-:-:S04]  /*edb0*/  IMAD.X R8, R6, 0x1, R4, P1 ;  /* 0x0000000106087824 */ /* 0x001fc800008e0604 */
[----:B------:R0:W-:Y:S04]  /*edc0*/  STL [R1+0x18ac], R7 ;  /* 0x0018ac0701007387 */ /* 0x0001e80000100800 */
[----:B------:R1:W-:Y:S01]  /*edd0*/  STL [R1+0x1880], R8 ;  /* 0x0018800801007387 */ /* 0x0003e20000100800 */
[----:B------:R-:W-:Y:S01]  /*ede0*/  IMAD.X R6, R21, 0x1, R27, P0 ;  /* 0x0000000115067824 */ /* 0x000fe200000e061b */
[----:B0-----:R-:W-:-:S05]  /*edf0*/  IADD3 R7, P1, PT, R5, R2, RZ ;  /* 0x0000000205077210 */ /* 0x001fca0007f3e0ff */
[----:B------:R0:W-:Y:S04]  /*ee00*/  STL [R1+0x18b4], R7 ;  /* 0x0018b40701007387 */ /* 0x0001e80000100800 */
[----:B-1----:R-:W5:Y:S04]  /*ee10*/  LDL R8, [R1+0x8c0] ;  /* 0x0008c00001087983 */ /* 0x002f680000100800 */
[----:B------:R1:W-:Y:S04]  /*ee20*/  STL [R1+0x1888], R6 ;  /* 0x0018880601007387 */ /* 0x0003e80000100800 */
[----:B0-----:R-:W5:Y:S01]  /*ee30*/  LDL R7, [R1+0x8b8] ;  /* 0x0008b80001077983 */ /* 0x001f620000100800 */
[----:B--2---:R-:W-:-:S05]  /*ee40*/  IADD3 R5, P0, PT, R20, R3, RZ ;  /* 0x0000000314057210 */ /* 0x004fca0007f1e0ff */
[----:B------:R0:W-:Y:S04]  /*ee50*/  STL [R1+0x18bc], R5 ;  /* 0x0018bc0501007387 */ /* 0x0001e80000100800 */
[----:B-1----:R-:W2:Y:S04]  /*ee60*/  LDL R6, [R1+0x8b0] ;  /* 0x0008b00001067983 */ /* 0x002ea80000100800 */
[----:B0-----:R-:W2:Y:S01]  /*ee70*/  LDL R5, [R1+0x8a8] ;  /* 0x0008a80001057983 */ /* 0x001ea20000100800 */
[----:B------:R-:W-:Y:S01]  /*ee80*/  IMAD.X R21, R21, 0x1, R4, P2 ;  /* 0x0000000115157824 */ /* 0x000fe200010e0604 */
[----:B------:R-:W-:-:S04]  /*ee90*/  IADD3 R20, P2, PT, R20, R2, RZ ;  /* 0x0000000214147210 */ /* 0x000fc80007f5e0ff */
[----:B------:R-:W-:Y:S04]  /*eea0*/  STL [R1+0x1890], R21 ;  /* 0x0018901501007387 */ /* 0x000fe80000100800 */
[----:B------:R0:W-:Y:S01]  /*eeb0*/  STL [R1+0x18c0], R20 ;  /* 0x0018c01401007387 */ /* 0x0001e20000100800 */
[C-C-:B---3--:R-:W-:Y:S02]  /*eec0*/  IMAD.X R22, R19.reuse, 0x1, R27.reuse, P5 ;  /* 0x0000000113167824 */ /* 0x148fe400028e061b */
[----:B0-----:R-:W-:Y:S01]  /*eed0*/  IMAD.X R20, R19, 0x1, R4, P4 ;  /* 0x0000000113147824 */ /* 0x001fe200020e0604 */
[C---:B----4-:R-:W-:Y:S02]  /*eee0*/  IADD3 R21, P5, PT, R18.reuse, R3, RZ ;  /* 0x0000000312157210 */ /* 0x050fe40007fbe0ff */
[----:B------:R-:W-:Y:S01]  /*eef0*/  IADD3 R19, P4, PT, R18, R2, RZ ;  /* 0x0000000212137210 */ /* 0x000fe20007f9e0ff */
[----:B------:R-:W-:Y:S01]  /*ef00*/  STL [R1+0x1898], R22 ;  /* 0x0018981601007387 */ /* 0x000fe20000100800 */
[----:B-----5:R-:W-:-:S03]  /*ef10*/  IMAD.X R18, R17, 0x1, R27, P3 ;  /* 0x0000000111127824 */ /* 0x020fc600018e061b */
[----:B------:R-:W-:Y:S04]  /*ef20*/  STL [R1+0x18c4], R21 ;  /* 0x0018c41501007387 */ /* 0x000fe80000100800 */
[----:B------:R0:W-:Y:S04]  /*ef30*/  STL [R1+0x18a0], R20 ;  /* 0x0018a01401007387 */ /* 0x0001e80000100800 */
[----:B------:R1:W-:Y:S04]  /*ef40*/  STL [R1+0x18c8], R19 ;  /* 0x0018c81301007387 */ /* 0x0003e80000100800 */
[----:B------:R3:W-:Y:S01]  /*ef50*/  STL [R1+0x18a8], R18 ;  /* 0x0018a81201007387 */ /* 0x0007e20000100800 */
[C---:B0-----:R-:W-:Y:S01]  /*ef60*/  IADD3 R20, P3, PT, R16.reuse, R3, RZ ;  /* 0x0000000310147210 */ /* 0x041fe20007f7e0ff */
[----:B-1----:R-:W-:Y:S01]  /*ef70*/  IMAD.X R19, R17, 0x1, R4, P1 ;  /* 0x0000000111137824 */ /* 0x002fe200008e0604 */
[----:B---3--:R-:W-:-:S03]  /*ef80*/  IADD3 R18, P1, PT, R16, R2, RZ ;  /* 0x0000000210127210 */ /* 0x008fc60007f3e0ff */
[----:B------:R-:W-:Y:S01]  /*ef90*/  STL [R1+0x18cc], R20 ;  /* 0x0018cc1401007387 */ /* 0x000fe20000100800 */
[C---:B------:R-:W-:Y:S02]  /*efa0*/  IMAD.X R17, R15.reuse, 0x1, R27, P0 ;  /* 0x000000010f117824 */ /* 0x040fe400000e061b */
[----:B------:R-:W-:Y:S01]  /*efb0*/  IMAD.X R15, R15, 0x1, R4, P2 ;  /* 0x000000010f0f7824 */ /* 0x000fe200010e0604 */
[----:B------:R-:W-:Y:S01]  /*efc0*/  STL [R1+0x18b0], R19 ;  /* 0x0018b01301007387 */ /* 0x000fe20000100800 */
[----:B------:R-:W-:-:S03]  /*efd0*/  IADD3 R16, P0, PT, R14, R3, RZ ;  /* 0x000000030e107210 */ /* 0x000fc60007f1e0ff */
[----:B------:R-:W-:Y:S01]  /*efe0*/  STL [R1+0x18d0], R18 ;  /* 0x0018d01201007387 */ /* 0x000fe20000100800 */
[----:B------:R-:W-:-:S03]  /*eff0*/  IADD3 R3, P2, PT, R14, R2, RZ ;  /* 0x000000020e037210 */ /* 0x000fc60007f5e0ff */
[----:B------:R-:W-:Y:S01]  /*f000*/  STL [R1+0x18b8], R17 ;  /* 0x0018b81101007387 */ /* 0x000fe20000100800 */
[----:B------:R-:W-:-:S03]  /*f010*/  SHF.R.S32.HI R2, RZ, 0x1f, R14 ;  /* 0x0000001fff027819 */ /* 0x000fc6000001140e */
[----:B------:R-:W-:Y:S04]  /*f020*/  STL [R1+0x14f4], R16 ;  /* 0x0014f41001007387 */ /* 0x000fe80000100800 */
[----:B------:R0:W-:Y:S04]  /*f030*/  STL [R1+0x14f0], R15 ;  /* 0x0014f00f01007387 */ /* 0x0001e80000100800 */
[----:B------:R1:W-:Y:S01]  /*f040*/  STL [R1+0x14dc], R3 ;  /* 0x0014dc0301007387 */ /* 0x0003e20000100800 */
[----:B------:R-:W-:Y:S01]  /*f050*/  USHF.R.S32.HI UR25, URZ, 0x1f, UR12 ;  /* 0x0000001fff197899 */ /* 0x000fe2000801140c */
[----:B0-----:R-:W-:-:S02]  /*f060*/  IMAD.X R15, R13, 0x1, R27, P5 ;  /* 0x000000010d0f7824 */ /* 0x001fc400028e061b */
[----:B-1----:R-:W-:-:S03]  /*f070*/  IMAD.X R3, R13, 0x1, R4, P4 ;  /* 0x000000010d037824 */ /* 0x002fc600020e0604 */
[----:B------:R-:W-:Y:S01]  /*f080*/  STL [R1+0x14cc], R15 ;  /* 0x0014cc0f01007387 */ /* 0x000fe20000100800 */
[----:B------:R-:W-:-:S05]  /*f090*/  IADD3 R14, P5, PT, R12, UR12, RZ ;  /* 0x0000000c0c0e7c10 */ /* 0x000fca000ffbe0ff */
[----:B------:R0:W-:Y:S01]  /*f0a0*/  STL [R1+0x14e0], R14 ;  /* 0x0014e00e01007387 */ /* 0x0001e20000100800 */
[----:B------:R-:W-:-:S03]  /*f0b0*/  IADD3 R13, P4, PT, R11, UR12, RZ ;  /* 0x0000000c0b0d7c10 */ /* 0x000fc6000ff9e0ff */
[----:B------:R1:W-:Y:S01]  /*f0c0*/  STL [R1+0x14d0], R3 ;  /* 0x0014d00301007387 */ /* 0x0003e20000100800 */
[----:B0-----:R-:W-:-:S03]  /*f0d0*/  IMAD.X R14, R0, 0x1, R27, P3 ;  /* 0x00000001000e7824 */ /* 0x001fc600018e061b */
[----:B------:R0:W-:Y:S01]  /*f0e0*/  STL [R1+0x14e4], R13 ;  /* 0x0014e40d01007387 */ /* 0x0001e20000100800 */
[----:B-1----:R-:W-:-:S03]  /*f0f0*/  IADD3 R3, P3, PT, R10, UR12, RZ ;  /* 0x0000000c0a037c10 */ /* 0x002fc6000ff7e0ff */
[----:B------:R-:W-:Y:S01]  /*f100*/  STL [R1+0x14d4], R14 ;  /* 0x0014d40e01007387 */ /* 0x000fe20000100800 */
[----:B0-----:R-:W-:-:S03]  /*f110*/  IMAD.X R13, R0, 0x1, R4, P1 ;  /* 0x00000001000d7824 */ /* 0x001fc600008e0604 */
[----:B------:R-:W3:Y:S04]  /*f120*/  LDL.LU R0, [R1+0x22b4] ;  /* 0x0022b40001007983 */ /* 0x000ee80000300800 */
[----:B------:R0:W-:Y:S04]  /*f130*/  STL [R1+0x14e8], R3 ;  /* 0x0014e80301007387 */ /* 0x0001e80000100800 */
[----:B------:R1:W-:Y:S01]  /*f140*/  STL [R1+0x14d8], R13 ;  /* 0x0014d80d01007387 */ /* 0x0003e20000100800 */
[----:B0-----:R-:W-:Y:S01]  /*f150*/  IADD3 R3, P1, PT, R9, UR12, RZ ;  /* 0x0000000c09037c10 */ /* 0x001fe2000ff3e0ff */
[----:B------:R-:W0:Y:S01]  /*f160*/  LDCU UR12, c[0x0][0x3a8] ;  /* 0x00007500ff0c77ac */ /* 0x000e220008000800 */
[----:B-1----:R-:W-:-:S03]  /*f170*/  IMAD.X R13, R2, 0x1, R27, P0 ;  /* 0x00000001020d7824 */ /* 0x002fc600000e061b */
[----:B------:R1:W-:Y:S04]  /*f180*/  STL [R1+0x14ec], R3 ;  /* 0x0014ec0301007387 */ /* 0x0003e80000100800 */
[----:B------:R-:W-:Y:S01]  /*f190*/  STL [R1+0x14c8], R13 ;  /* 0x0014c80d01007387 */ /* 0x000fe20000100800 */
[----:B-1----:R-:W-:Y:S01]  /*f1a0*/  IMAD.X R3, R2, 0x1, R4, P2 ;  /* 0x0000000102037824 */ /* 0x002fe200010e0604 */
[----:B------:R-:W-:-:S04]  /*f1b0*/  IADD3.X R2, PT, PT, R8, UR25, RZ, P5, !PT ;  /* 0x0000001908027c10 */ /* 0x000fc8000affe4ff */
[----:B------:R2:W-:Y:S04]  /*f1c0*/  STL [R1+0xc94], R3 ;  /* 0x000c940301007387 */ /* 0x0005e80000100800 */
[----:B------:R1:W-:Y:S01]  /*f1d0*/  STL [R1+0xc98], R2 ;  /* 0x000c980201007387 */ /* 0x0003e20000100800 */
[----:B------:R-:W-:-:S05]  /*f1e0*/  IADD3.X R4, PT, PT, R7, UR25, RZ, P4, !PT ;  /* 0x0000001907047c10 */ /* 0x000fca000a7fe4ff */
[----:B------:R4:W-:Y:S01]  /*f1f0*/  STL [R1+0xc9c], R4 ;  /* 0x000c9c0401007387 */ /* 0x0009e20000100800 */
[----:B--2---:R-:W-:Y:S02]  /*f200*/  IADD3.X R3, PT, PT, R6, UR25, RZ, P3, !PT ;  /* 0x0000001906037c10 */ /* 0x004fe40009ffe4ff */
[----:B-1----:R-:W-:-:S03]  /*f210*/  IADD3.X R2, PT, PT, R5, UR25, RZ, P1, !PT ;  /* 0x0000001905027c10 */ /* 0x002fc60008ffe4ff */
[----:B------:R1:W-:Y:S01]  /*f220*/  STL [R1+0xca0], R3 ;  /* 0x000ca00301007387 */ /* 0x0003e20000100800 */
[----:B----4-:R-:W-:Y:S01]  /*f230*/  IADD3 R4, P1, PT, R11, UR10, RZ ;  /* 0x0000000a0b047c10 */ /* 0x010fe2000ff3e0ff */
[----:B------:R-:W-:Y:S02]  /*f240*/  USHF.R.S32.HI UR25, URZ, 0x1f, UR10 ;  /* 0x0000001fff197899 */ /* 0x000fe4000801140a */
[----:B------:R2:W-:Y:S01]  /*f250*/  STL [R1+0xca4], R2 ;  /* 0x000ca40201007387 */ /* 0x0005e20000100800 */
[----:B-1----:R-:W-:Y:S02]  /*f260*/  IADD3 R3, P0, PT, R12, UR10, RZ ;  /* 0x0000000a0c037c10 */ /* 0x002fe4000ff1e0ff */
[----:B--2---:R-:W-:-:S03]  /*f270*/  IADD3 R2, P2, PT, R10, UR10, RZ ;  /* 0x0000000a0a027c10 */ /* 0x004fc6000ff5e0ff */
[----:B------:R1:W-:Y:S04]  /*f280*/  STL [R1+0xcac], R3 ;  /* 0x000cac0301007387 */ /* 0x0003e80000100800 */
[----:B------:R2:W-:Y:S04]  /*f290*/  STL [R1+0xcb4], R4 ;  /* 0x000cb40401007387 */ /* 0x0005e80000100800 */
[----:B------:R4:W-:Y:S01]  /*f2a0*/  STL [R1+0xcbc], R2 ;  /* 0x000cbc0201007387 */ /* 0x0009e20000100800 */
[----:B-1----:R-:W-:Y:S01]  /*f2b0*/  IADD3 R3, P3, PT, R9, UR10, RZ ;  /* 0x0000000a09037c10 */ /* 0x002fe2000ff7e0ff */
[----:B------:R-:W1:Y:S01]  /*f2c0*/  LDCU UR10, c[0x0][0x3a8] ;  /* 0x00007500ff0a77ac */ /* 0x000e620008000800 */
[----:B--2---:R-:W-:-:S02]  /*f2d0*/  IADD3.X R4, PT, PT, R7, UR25, RZ, P1, !PT ;  /* 0x0000001907047c10 */ /* 0x004fc40008ffe4ff */
[----:B----4-:R-:W-:Y:S01]  /*f2e0*/  IADD3.X R2, PT, PT, R8, UR25, RZ, P0, !PT ;  /* 0x0000001908027c10 */ /* 0x010fe200087fe4ff */
[----:B------:R2:W-:Y:S04]  /*f2f0*/  STL [R1+0xcc4], R3 ;  /* 0x000cc40301007387 */ /* 0x0005e80000100800 */
[----:B------:R4:W-:Y:S01]  /*f300*/  STL [R1+0xca8], R2 ;  /* 0x000ca80201007387 */ /* 0x0009e20000100800 */
[----:B--2---:R-:W-:-:S03]  /*f310*/  IADD3.X R3, PT, PT, R6, UR25, RZ, P2, !PT ;  /* 0x0000001906037c10 */ /* 0x004fc600097fe4ff */
[----:B------:R-:W-:Y:S01]  /*f320*/  STL [R1+0xcb0], R4 ;  /* 0x000cb00401007387 */ /* 0x000fe20000100800 */
[----:B----4-:R-:W-:-:S03]  /*f330*/  IADD3.X R2, PT, PT, R5, UR25, RZ, P3, !PT ;  /* 0x0000001905027c10 */ /* 0x010fc60009ffe4ff */
[----:B------:R-:W-:Y:S04]  /*f340*/  STL [R1+0xcb8], R3 ;  /* 0x000cb80301007387 */ /* 0x000fe80000100800 */
[----:B------:R2:W-:Y:S04]  /*f350*/  STL [R1+0xcc0], R2 ;  /* 0x000cc00201007387 */ /* 0x0005e80000100800 */
        /* <DEDUP_REMOVED lines=246> */
[----:B------:R-:W-:Y:S01]  /*102c0*/  STL [R1+0x334], RZ ;  /* 0x000334ff01007387 */ /* 0x000fe20000100800 */
[----:B--2---:R-:W-:-:S03]  /*102d0*/  IADD3 R2, P4, PT, R12, UR5, RZ ;  /* 0x000000050c027c10 */ /* 0x004fc6000ff9e0ff */
[----:B------:R-:W-:Y:S04]  /*102e0*/  STL [R1+0x338], RZ ;  /* 0x000338ff01007387 */ /* 0x000fe80000100800 */
[----:B------:R-:W-:Y:S04]  /*102f0*/  STL [R1+0x33c], RZ ;  /* 0x00033cff01007387 */ /* 0x000fe80000100800 */
[----:B------:R-:W-:Y:S04]  /*10300*/  STL [R1+0x320], RZ ;  /* 0x000320ff01007387 */ /* 0x000fe80000100800 */
[----:B------:R-:W-:Y:S01]  /*10310*/  STL [R1+0x324], RZ ;  /* 0x000324ff01007387 */ /* 0x000fe20000100800 */
[----:B------:R-:W-:-:S03]  /*10320*/  IADD3 R4, P1, PT, R11, UR5, RZ ;  /* 0x000000050b047c10 */ /* 0x000fc6000ff3e0ff */
[----:B------:R-:W-:Y:S01]  /*10330*/  STL [R1+0x328], RZ ;  /* 0x000328ff01007387 */ /* 0x000fe20000100800 */
[----:B------:R-:W-:-:S03]  /*10340*/  IADD3 R3, P3, PT, R10, UR5, RZ ;  /* 0x000000050a037c10 */ /* 0x000fc6000ff7e0ff */
[----:B------:R-:W-:Y:S04]  /*10350*/  STL [R1+0x32c], RZ ;  /* 0x00032cff01007387 */ /* 0x000fe80000100800 */
[----:B------:R-:W-:Y:S04]  /*10360*/  STL [R1+0x340], RZ ;  /* 0x000340ff01007387 */ /* 0x000fe80000100800 */
[----:B------:R-:W-:Y:S04]  /*10370*/  STL [R1+0x344], RZ ;  /* 0x000344ff01007387 */ /* 0x000fe80000100800 */
[----:B------:R2:W-:Y:S04]  /*10380*/  STL [R1+0xccc], R2 ;  /* 0x000ccc0201007387 */ /* 0x0005e80000100800 */
[----:B------:R4:W-:Y:S01]  /*10390*/  STL [R1+0xcd4], R4 ;  /* 0x000cd40401007387 */ /* 0x0009e20000100800 */
[----:B--2---:R-:W-:-:S03]  /*103a0*/  IADD3 R2, P5, PT, R9, UR5, RZ ;  /* 0x0000000509027c10 */ /* 0x004fc6000ffbe0ff */
[----:B------:R2:W-:Y:S01]  /*103b0*/  STL [R1+0xcdc], R3 ;  /* 0x000cdc0301007387 */ /* 0x0005e20000100800 */
[----:B------:R-:W-:-:S03]  /*103c0*/  USHF.R.S32.HI UR5, URZ, 0x1f, UR5 ;  /* 0x0000001fff057899 */ /* 0x000fc60008011405 */
[----:B------:R5:W-:Y:S01]  /*103d0*/  STL [R1+0xce4], R2 ;  /* 0x000ce40201007387 */ /* 0x000be20000100800 */
[----:B----4-:R-:W-:Y:S02]  /*103e0*/  IADD3 R4, P2, PT, R10, UR8, RZ ;  /* 0x000000080a047c10 */ /* 0x010fe4000ff5e0ff */
[----:B--2---:R-:W-:Y:S01]  /*103f0*/  IADD3 R3, P6, PT, R12, UR8, RZ ;  /* 0x000000080c037c10 */ /* 0x004fe2000ffde0ff */
[----:B------:R-:W-:Y:S01]  /*10400*/  STL [R1+0x348], RZ ;  /* 0x000348ff01007387 */ /* 0x000fe20000100800 */
[----:B-----5:R-:W-:-:S03]  /*10410*/  IADD3 R2, P0, PT, R11, UR8, RZ ;  /* 0x000000080b027c10 */ /* 0x020fc6000ff1e0ff */
[----:B------:R2:W-:Y:S04]  /*10420*/  STL [R1+0xcec], R3 ;  /* 0x000cec0301007387 */ /* 0x0005e80000100800 */
[----:B------:R4:W-:Y:S01]  /*10430*/  STL [R1+0xcf4], R2 ;  /* 0x000cf40201007387 */ /* 0x0009e20000100800 */
[----:B--2---:R-:W-:-:S03]  /*10440*/  IADD3.X R3, PT, PT, R8, UR5, RZ, P4, !PT ;  /* 0x0000000508037c10 */ /* 0x004fc6000a7fe4ff */
[----:B------:R2:W-:Y:S01]  /*10450*/  STL [R1+0xcfc], R4 ;  /* 0x000cfc0401007387 */ /* 0x0005e20000100800 */
[----:B----4-:R-:W-:-:S03]  /*10460*/  IADD3 R2, P4, PT, R9, UR8, RZ ;  /* 0x0000000809027c10 */ /* 0x010fc6000ff9e0ff */
[----:B------:R4:W-:Y:S04]  /*10470*/  STL [R1+0xcc8], R3 ;  /* 0x000cc80301007387 */ /* 0x0009e80000100800 */
[----:B------:R5:W-:Y:S01]  /*10480*/  STL [R1+0xd04], R2 ;  /* 0x000d040201007387 */ /* 0x000be20000100800 */
[----:B--2---:R-:W-:Y:S02]  /*10490*/  IADD3.X R4, PT, PT, R7, UR5, RZ, P1, !PT ;  /* 0x0000000507047c10 */ /* 0x004fe40008ffe4ff */
[----:B----4-:R-:W-:-:S03]  /*104a0*/  IADD3.X R3, PT, PT, R6, UR5, RZ, P3, !PT ;  /* 0x0000000506037c10 */ /* 0x010fc60009ffe4ff */
[----:B------:R-:W-:Y:S01]  /*104b0*/  STL [R1+0xcd0], R4 ;  /* 0x000cd00401007387 */ /* 0x000fe20000100800 */
[----:B-----5:R-:W-:-:S03]  /*104c0*/  IADD3.X R2, PT, PT, R5, UR5, RZ, P5, !PT ;  /* 0x0000000505027c10 */ /* 0x020fc6000affe4ff */
[----:B------:R2:W-:Y:S01]  /*104d0*/  STL [R1+0xcd8], R3 ;  /* 0x000cd80301007387 */ /* 0x0005e20000100800 */
[----:B------:R-:W-:-:S03]  /*104e0*/  USHF.R.S32.HI UR8, URZ, 0x1f, UR8 ;  /* 0x0000001fff087899 */ /* 0x000fc60008011408 */
[----:B------:R4:W-:Y:S01]  /*104f0*/  STL [R1+0xce0], R2 ;  /* 0x000ce00201007387 */ /* 0x0009e20000100800 */
[----:B--2---:R-:W-:Y:S02]  /*10500*/  IADD3 R3, P5, PT, R12, UR9, RZ ;  /* 0x000000090c037c10 */ /* 0x004fe4000ffbe0ff */
[----:B----4-:R-:W-:-:S03]  /*10510*/  IADD3 R2, P1, PT, R11, UR9, RZ ;  /* 0x000000090b027c10 */ /* 0x010fc6000ff3e0ff */
[----:B------:R2:W-:Y:S01]  /*10520*/  STL [R1+0xd0c], R3 ;  /* 0x000d0c0301007387 */ /* 0x0005e20000100800 */
[----:B------:R-:W-:-:S03]  /*10530*/  IADD3 R4, P3, PT, R10, UR9, RZ ;  /* 0x000000090a047c10 */ /* 0x000fc6000ff7e0ff */
        /* <DEDUP_REMOVED lines=55> */
[----:B------:R4:W-:Y:S01]  /*108b0*/  STL [R1+0xd48], R3 ;  /* 0x000d480301007387 */ /* 0x0009e20000100800 */
[----:B------:R-:W-:-:S03]  /*108c0*/  USHF.R.S32.HI UR25, URZ, 0x1f, UR11 ;  /* 0x0000001fff197899 */ /* 0x000fc6000801140b */
[----:B------:R5:W-:Y:S01]  /*108d0*/  STL [R1+0xd84], R2 ;  /* 0x000d840201007387 */ /* 0x000be20000100800 */
[----:B--2---:R-:W-:Y:S02]  /*108e0*/  IADD3.X R4, PT, PT, R7, UR8, RZ, P1, !PT ;  /* 0x0000000807047c10 */ /* 0x004fe40008ffe4ff */
[----:B----4-:R-:W-:-:S03]  /*108f0*/  IADD3.X R3, PT, PT, R6, UR8, RZ, P3, !PT ;  /* 0x0000000806037c10 */ /* 0x010fc60009ffe4ff */
[----:B------:R2:W-:Y:S01]  /*10900*/  STL [R1+0xd50], R4 ;  /* 0x000d500401007387 */ /* 0x0005e20000100800 */
[----:B-----5:R-:W-:Y:S01]  /*10910*/  IADD3.X R2, PT, PT, R5, UR8, RZ, P4, !PT ;  /* 0x0000000805027c10 */ /* 0x020fe2000a7fe4ff */
[----:B------:R-:W-:Y:S02]  /*10920*/  ULEA.HI UR25, UR25, UR11, URZ, 0x7 ;  /* 0x0000000b19197291 */ /* 0x000fe4000f8f38ff */
[----:B------:R4:W-:Y:S01]  /*10930*/  STL [R1+0xd58], R3 ;  /* 0x000d580301007387 */ /* 0x0009e20000100800 */
[----:B------:R-:W-:-:S03]  /*10940*/  USHF.R.S32.HI UR11, URZ, 0x1f, UR29 ;  /* 0x0000001fff0b7899 */ /* 0x000fc6000801141d */
[----:B------:R5:W-:Y:S01]  /*10950*/  STL [R1+0xd60], R2 ;  /* 0x000d600201007387 */ /* 0x000be20000100800 */
[----:B--2---:R-:W-:Y:S02]  /*10960*/  IADD3 R4, P3, PT, R10, UR71, RZ ;  /* 0x000000470a047c10 */ /* 0x004fe4000ff7e0ff */
[----:B----4-:R-:W-:Y:S02]  /*10970*/  IADD3 R3, P4, PT, R12, UR71, RZ ;  /* 0x000000470c037c10 */ /* 0x010fe4000ff9e0ff */
        /* <DEDUP_REMOVED lines=384> */
[----:B------:R2:W-:Y:S01]  /*12180*/  STL [R1+0x1030], R4 ;  /* 0x0010300401007387 */ /* 0x0005e20000100800 */
[----:B-----5:R-:W-:-:S03]  /*12190*/  IADD3.X R2, PT, PT, R5, UR41, RZ, P5, !PT ;  /* 0x0000002905027c10 */ /* 0x020fc6000affe4ff */
[----:B------:R4:W-:Y:S04]  /*121a0*/  STL [R1+0x1038], R3 ;  /* 0x0010380301007387 */ /* 0x0009e80000100800 */
[----:B------:R5:W-:Y:S01]  /*121b0*/  STL [R1+0x1040], R2 ;  /* 0x0010400201007387 */ /* 0x000be20000100800 */
[----:B--2---:R-:W-:Y:S02]  /*121c0*/  IADD3 R4, P6, PT, R10, UR31, RZ ;  /* 0x0000001f0a047c10 */ /* 0x004fe4000ffde0ff */
[----:B----4-:R-:W-:Y:S02]  /*121d0*/  IADD3 R3, P5, PT, R12, UR31, RZ ;  /* 0x0000001f0c037c10 */ /* 0x010fe4000ffbe0ff */
[----:B-----5:R-:W-:-:S03]  /*121e0*/  IADD3 R2, P3, PT, R11, UR31, RZ ;  /* 0x0000001f0b027c10 */ /* 0x020fc6000ff7e0ff */
[----:B------:R2:W-:Y:S04]  /*121f0*/  STL [R1+0x106c], R3 ;  /* 0x00106c0301007387 */ /* 0x0005e80000100800 */
[----:B------:R4:W-:Y:S04]  /*12200*/  STL [R1+0x1074], R2 ;  /* 0x0010740201007387 */ /* 0x0009e80000100800 */
[----:B------:R5:W-:Y:S04]  /*12210*/  STL [R1+0x107c], R4 ;  /* 0x00107c0401007387 */ /* 0x000be80000100800 */
[----:B------:R-:W3:Y:S01]  /*12220*/  LDL R13, [R1+0x994] ;  /* 0x00099400010d7983 */ /* 0x000ee20000100800 */
[----:B------:R-:W-:-:S06]  /*12230*/  USHF.R.S32.HI UR55, URZ, 0x1f, UR35 ;  /* 0x0000001fff377899 */ /* 0x000fcc0008011423 */
[----:B--2---:R-:W-:Y:S02]  /*12240*/  IADD3.X R3, PT, PT, R8, UR55, RZ, P2, !PT ;  /* 0x0000003708037c10 */ /* 0x004fe400097fe4ff */
[----:B----4-:R-:W-:Y:S02]  /*12250*/  IADD3 R2, P2, PT, R9, UR31, RZ ;  /* 0x0000001f09027c10 */ /* 0x010fe4000ff5e0ff */
[----:B-----5:R-:W-:Y:S01]  /*12260*/  IADD3.X R4, PT, PT, R7, UR55, RZ, P4, !PT ;  /* 0x0000003707047c10 */ /* 0x020fe2000a7fe4ff */
[----:B------:R2:W-:Y:S04]  /*12270*/  STL [R1+0x1048], R3 ;  /* 0x0010480301007387 */ /* 0x0005e80000100800 */
[----:B------:R4:W-:Y:S01]  /*12280*/  STL [R1+0x1084], R2 ;  /* 0x0010840201007387 */ /* 0x0009e20000100800 */
[----:B--2---:R-:W-:-:S03]  /*12290*/  IADD3.X R3, PT, PT, R6, UR55, RZ, P0, !PT ;  /* 0x0000003706037c10 */ /* 0x004fc600087fe4ff */
[----:B------:R-:W-:Y:S01]  /*122a0*/  STL [R1+0x1050], R4 ;  /* 0x0010500401007387 */ /* 0x000fe20000100800 */
[----:B----4-:R-:W-:-:S03]  /*122b0*/  IADD3.X R2, PT, PT, R5, UR55, RZ, P1, !PT ;  /* 0x0000003705027c10 */ /* 0x010fc60008ffe4ff */
        /* <DEDUP_REMOVED lines=15> */
[----:B----4-:R-:W-:Y:S02]  /*123b0*/  IADD3.X R3, PT, PT, R5, UR33, RZ, P2, !PT ;  /* 0x0000002105037c10 */ /* 0x010fe400097fe4ff */
[----:B-----5:R-:W-:Y:S01]  /*123c0*/  IADD3.X R2, PT, PT, R6, UR33, RZ, P6, !PT ;  /* 0x0000002106027c10 */ /* 0x020fe2000b7fe4ff */
[----:B------:R2:W-:Y:S04]  /*123d0*/  STL [R1+0x1070], R4 ;  /* 0x0010700401007387 */ /* 0x0005e80000100800 */
[----:B------:R4:W-:Y:S04]  /*123e0*/  STL [R1+0x1078], R2 ;  /* 0x0010780201007387 */ /* 0x0009e80000100800 */
[----:B------:R5:W-:Y:S01]  /*123f0*/  STL [R1+0x1080], R3 ;  /* 0x0010800301007387 */ /* 0x000be20000100800 */
[----:B--2---:R-:W-:-:S02]  /*12400*/  IADD3.X R4, PT, PT, R7, UR5, RZ, P1, !PT ;  /* 0x0000000507047c10 */ /* 0x004fc40008ffe4ff */
[----:B----4-:R-:W-:Y:S02]  /*12410*/  IADD3.X R2, PT, PT, R8, UR5, RZ, P4, !PT ;  /* 0x0000000508027c10 */ /* 0x010fe4000a7fe4ff */
[----:B-----5:R-:W-:-:S03]  /*12420*/  IADD3.X R3, PT, PT, R6, UR5, RZ, P0, !PT ;  /* 0x0000000506037c10 */ /* 0x020fc600087fe4ff */
[----:B------:R2:W-:Y:S04]  /*12430*/  STL [R1+0x1088], R2 ;  /* 0x0010880201007387 */ /* 0x0005e80000100800 */
[----:B------:R4:W-:Y:S04]  /*12440*/  STL [R1+0x1090], R4 ;  /* 0x0010900401007387 */ /* 0x0009e80000100800 */
[----:B------:R5:W-:Y:S01]  /*12450*/  STL [R1+0x1098], R3 ;  /* 0x0010980301007387 */ /* 0x000be20000100800 */
[----:B--2---:R-:W-:Y:S02]  /*12460*/  IADD3.X R2, PT, PT, R5, UR5, RZ, P5, !PT ;  /* 0x0000000505027c10 */ /* 0x004fe4000affe4ff */
[----:B----4-:R-:W-:-:S03]  /*12470*/  IADD3 R4, P1, PT, R11, UR19, RZ ;  /* 0x000000130b047c10 */ /* 0x010fc6000ff3e0ff */
[----:B------:R2:W-:Y:S01]  /*12480*/  STL [R1+0x10a0], R2 ;  /* 0x0010a00201007387 */ /* 0x0005e20000100800 */
[----:B-----5:R-:W-:-:S03]  /*12490*/  IADD3 R3, P5, PT, R12, UR19, RZ ;  /* 0x000000130c037c10 */ /* 0x020fc6000ffbe0ff */
[----:B------:R-:W-:Y:S04]  /*124a0*/  STL [R1+0x34c], RZ ;  /* 0x00034cff01007387 */ /* 0x000fe80000100800 */
[----:B------:R4:W-:Y:S01]  /*124b0*/  STL [R1+0x10ac], R3 ;  /* 0x0010ac0301007387 */ /* 0x0009e20000100800 */
[----:B--2---:R-:W-:-:S03]  /*124c0*/  IADD3 R2, P0, PT, R10, UR19, RZ ;  /* 0x000000130a027c10 */ /* 0x004fc6000ff1e0ff */
[----:B------:R3:W-:Y:S01]  /*124d0*/  STL [R1+0x10b4], R4 ;  /* 0x0010b40401007387 */ /* 0x0007e20000100800 */
[----:B----4-:R-:W-:-:S03]  /*124e0*/  IADD3 R3, P4, PT, R9, UR19, RZ ;  /* 0x0000001309037c10 */ /* 0x010fc6000ff9e0ff */
[----:B------:R-:W-:Y:S04]  /*124f0*/  STL [R1+0x10bc], R2 ;  /* 0x0010bc0201007387 */ /* 0x000fe80000100800 */
[----:B------:R2:W-:Y:S01]  /*12500*/  STL [R1+0x10c4], R3 ;  /* 0x0010c40301007387 */ /* 0x0005e20000100800 */
[C---:B---3--:R-:W-:Y:S02]  /*12510*/  LOP3.LUT R4, R0.reuse, 0x210, RZ, 0x3c, !PT ;  /* 0x0000021000047812 */ /* 0x048fe400078e3cff */
[C---:B------:R-:W-:Y:S02]  /*12520*/  LOP3.LUT R4, R0.reuse, 0x40, RZ, 0x3c, !PT ;  /* 0x0000004000047812 */ /* 0x040fe400078e3cff */
[----:B--2---:R-:W-:-:S05]  /*12530*/  LOP3.LUT R3, R0, 0x20, RZ, 0x3c, !PT ;  /* 0x0000002000037812 */ /* 0x004fca00078e3cff */
[----:B------:R2:W-:Y:S01]  /*12540*/  STL [R1+0x22a8], R3 ;  /* 0x0022a80301007387 */ /* 0x0005e20000100800 */
[----:B------:R-:W-:Y:S01]  /*12550*/  USHF.R.S32.HI UR21, URZ, 0x1f, UR19 ;  /* 0x0000001fff157899 */ /* 0x000fe20008011413 */
[----:B--2---:R-:W-:Y:S01]  /*12560*/  LOP3.LUT R3, R0, 0x250, RZ, 0x3c, !PT ;  /* 0x0000025000037812 */ /* 0x004fe200078e3cff */
[----:B------:R-:W-:Y:S02]  /*12570*/  USHF.R.S32.HI UR37, URZ, 0x1f, UR6 ;  /* 0x0000001fff257899 */ /* 0x000fe40008011406 */
[----:B------:R-:W-:Y:S02]  /*12580*/  USHF.R.S32.HI UR15, URZ, 0x1f, UR7 ;  /* 0x0000001fff0f7899 */ /* 0x000fe40008011407 */
[----:B------:R-:W-:Y:S02]  /*12590*/  USHF.R.S32.HI UR47, URZ, 0x1f, UR26 ;  /* 0x0000001fff2f7899 */ /* 0x000fe4000801141a */
[----:B------:R-:W-:Y:S02]  /*125a0*/  USHF.R.S32.HI UR73, URZ, 0x1f, UR27 ;  /* 0x0000001fff497899 */ /* 0x000fe4000801141b */
[----:B------:R-:W-:-:S02]  /*125b0*/  USHF.R.S32.HI UR17, URZ, 0x1f, UR77 ;  /* 0x0000001fff117899 */ /* 0x000fc4000801144d */
[----:B------:R-:W-:Y:S02]  /*125c0*/  USHF.R.S32.HI UR72, URZ, 0x1f, UR76 ;  /* 0x0000001fff487899 */ /* 0x000fe4000801144c */
[----:B------:R-:W-:Y:S01]  /*125d0*/  USHF.R.S32.HI UR9, URZ, 0x1f, UR24 ;  /* 0x0000001fff097899 */ /* 0x000fe20008011418 */
[----:B------:R-:W-:Y:S02]  /*125e0*/  LOP3.LUT R2, R13, 0x40, RZ, 0x3c, !PT ;  /* 0x000000400d027812 */ /* 0x000fe400078e3cff */
[----:B------:R-:W-:-:S05]  /*125f0*/  LOP3.LUT R2, R0, 0x230, RZ, 0x3c, !PT ;  /* 0x0000023000027812 */ /* 0x000fca00078e3cff */
[----:B------:R2:W-:Y:S04]  /*12600*/  STL [R1+0x22a4], R2 ;  /* 0x0022a40201007387 */ /* 0x0005e80000100800 */
[----:B------:R3:W-:Y:S01]  /*12610*/  STL [R1+0x22a0], R4 ;  /* 0x0022a00401007387 */ /* 0x0007e20000100800 */
[----:B--2---:R-:W-:-:S03]  /*12620*/  LOP3.LUT R2, R0, 0x60, RZ, 0x3c, !PT ;  /* 0x0000006000027812 */ /* 0x004fc600078e3cff */
[----:B------:R2:W-:Y:S01]  /*12630*/  STL [R1+0x229c], R3 ;  /* 0x00229c0301007387 */ /* 0x0005e20000100800 */
[----:B---3--:R-:W-:-:S03]  /*12640*/  LOP3.LUT R4, R0, 0x270, RZ, 0x3c, !PT ;  /* 0x0000027000047812 */ /* 0x008fc600078e3cff */
[----:B------:R3:W-:Y:S01]  /*12650*/  STL [R1+0x2298], R2 ;  /* 0x0022980201007387 */ /* 0x0007e20000100800 */
[----:B--2---:R-:W-:-:S03]  /*12660*/  IADD3 R3, P3, PT, R12, UR6, RZ ;  /* 0x000000060c037c10 */ /* 0x004fc6000ff7e0ff */
[----:B------:R2:W-:Y:S01]  /*12670*/  STL [R1+0x2294], R4 ;  /* 0x0022940401007387 */ /* 0x0005e20000100800 */
[----:B---3--:R-:W-:-:S03]  /*12680*/  IADD3 R2, P2, PT, R11, UR6, RZ ;  /* 0x000000060b027c10 */ /* 0x008fc6000ff5e0ff */
[----:B------:R3:W-:Y:S04]  /*12690*/  STL [R1+0x10cc], R3 ;  /* 0x0010cc0301007387 */ /* 0x0007e80000100800 */
[----:B------:R4:W-:Y:S01]  /*126a0*/  STL [R1+0x10d4], R2 ;  /* 0x0010d40201007387 */ /* 0x0009e20000100800 */
[----:B--2---:R-:W-:Y:S02]  /*126b0*/  IADD3 R4, P6, PT, R10, UR6, RZ ;  /* 0x000000060a047c10 */ /* 0x004fe4000ffde0ff */
[----:B---3--:R-:W-:-:S03]  /*126c0*/  IADD3.X R3, PT, PT, R8, UR21, RZ, P5, !PT ;  /* 0x0000001508037c10 */ /* 0x008fc6000affe4ff */
[----:B------:R2:W-:Y:S01]  /*126d0*/  STL [R1+0x10dc], R4 ;  /* 0x0010dc0401007387 */ /* 0x0005e20000100800 */
[----:B----4-:R-:W-:-:S03]  /*126e0*/  IADD3 R2, P5, PT, R9, UR6, RZ ;  /* 0x0000000609027c10 */ /* 0x010fc6000ffbe0ff */
[----:B------:R3:W-:Y:S04]  /*126f0*/  STL [R1+0x10a8], R3 ;  /* 0x0010a80301007387 */ /* 0x0007e80000100800 */
[----:B------:R4:W-:Y:S01]  /*12700*/  STL [R1+0x10e4], R2 ;  /* 0x0010e40201007387 */ /* 0x0009e20000100800 */
[----:B--2---:R-:W-:Y:S02]  /*12710*/  IADD3.X R4, PT, PT, R7, UR21, RZ, P1, !PT ;  /* 0x0000001507047c10 */ /* 0x004fe40008ffe4ff */
[----:B---3--:R-:W-:-:S03]  /*12720*/  IADD3 R3, P1, PT, R12, UR7, RZ ;  /* 0x000000070c037c10 */ /* 0x008fc6000ff3e0ff */
[----:B------:R2:W-:Y:S01]  /*12730*/  STL [R1+0x10b0], R4 ;  /* 0x0010b00401007387 */ /* 0x0005e20000100800 */
[----:B----4-:R-:W-:-:S03]  /*12740*/  IADD3.X R2, PT, PT, R6, UR21, RZ, P0, !PT ;  /* 0x0000001506027c10 */ /* 0x010fc600087fe4ff */
        /* <DEDUP_REMOVED lines=108> */
[----:B------:R3:W-:Y:S01]  /*12e10*/  STL [R1+0x11c4], R3 ;  /* 0x0011c40301007387 */ /* 0x0007e20000100800 */
[----:B------:R-:W-:-:S03]  /*12e20*/  USHF.R.S32.HI UR69, URZ, 0x1f, UR70 ;  /* 0x0000001fff457899 */ /* 0x000fc60008011446 */
        /* <DEDUP_REMOVED lines=17> */
[----:B------:R3:W-:Y:S01]  /*12f40*/  STL [R1+0x11b0], R3 ;  /* 0x0011b00301007387 */ /* 0x0007e20000100800 */
[----:B------:R-:W-:-:S03]  /*12f50*/  USHF.R.S32.HI UR71, URZ, 0x1f, UR68 ;  /* 0x0000001fff477899 */ /* 0x000fc60008011444 */
        /* <DEDUP_REMOVED lines=16> */
[----:B----4-:R-:W-:Y:S01]  /*13060*/  IADD3.X R2, PT, PT, R6, UR71, RZ, P4, !PT ;  /* 0x0000004706027c10 */ /* 0x010fe2000a7fe4ff */
[----:B------:R-:W-:Y:S02]  /*13070*/  USHF.R.S32.HI UR65, URZ, 0x1f, UR66 ;  /* 0x0000001fff417899 */ /* 0x000fe40008011442 */
        /* <DEDUP_REMOVED lines=362> */
[----:B0-----:R-:W-:-:S03]  /*14720*/  IADD3 R2, P3, PT, R10, UR12, RZ ;  /* 0x0000000c0a027c10 */ /* 0x001fc6000ff7e0ff */
[----:B------:R1:W-:Y:S01]  /*14730*/  STL [R1+0x1480], R3 ;  /* 0x0014800301007387 */ /* 0x0003e20000100800 */
[----:B------:R-:W-:-:S03]  /*14740*/  USHF.R.S32.HI UR16, URZ, 0x1f, UR16 ;  /* 0x0000001fff107899 */ /* 0x000fc60008011410 */
[----:B------:R0:W-:Y:S01]  /*14750*/  STL [R1+0x14bc], R2 ;  /* 0x0014bc0201007387 */ /* 0x0001e20000100800 */
[----:B--2---:R-:W-:Y:S02]  /*14760*/  IADD3.X R4, PT, PT, R8, UR74, RZ, P2, !PT ;  /* 0x0000004a08047c10 */ /* 0x004fe400097fe4ff */
[----:B-1----:R-:W-:-:S03]  /*14770*/  IADD3 R3, P2, PT, R9, UR10, RZ ;  /* 0x0000000a09037c10 */ /* 0x002fc6000ff5e0ff */
[----:B------:R1:W-:Y:S01]  /*14780*/  STL [R1+0x1488], R4 ;  /* 0x0014880401007387 */ /* 0x0003e20000100800 */
[----:B0-----:R-:W-:-:S03]  /*14790*/  IADD3.X R2, PT, PT, R7, UR74, RZ, P6, !PT ;  /* 0x0000004a07027c10 */ /* 0x001fc6000b7fe4ff */
[----:B------:R0:W-:Y:S04]  /*147a0*/  STL [R1+0x14c4], R3 ;  /* 0x0014c40301007387 */ /* 0x0001e80000100800 */
[----:B------:R2:W-:Y:S01]  /*147b0*/  STL [R1+0x1490], R2 ;  /* 0x0014900201007387 */ /* 0x0005e20000100800 */
[----:B-1----:R-:W-:Y:S02]  /*147c0*/  IADD3.X R4, PT, PT, R6, UR74, RZ, P5, !PT ;  /* 0x0000004a06047c10 */ /* 0x002fe4000affe4ff */
[----:B0-----:R-:W-:-:S03]  /*147d0*/  IADD3.X R3, PT, PT, R5, UR74, RZ, P1, !PT ;  /* 0x0000004a05037c10 */ /* 0x001fc60008ffe4ff */
[----:B------:R0:W-:Y:S01]  /*147e0*/  STL [R1+0x1498], R4 ;  /* 0x0014980401007387 */ /* 0x0001e20000100800 */
[----:B--2---:R-:W-:-:S03]  /*147f0*/  IADD3.X R2, PT, PT, R8, UR16, RZ, P0, !PT ;  /* 0x0000001008027c10 */ /* 0x004fc600087fe4ff */
[----:B------:R1:W-:Y:S04]  /*14800*/  STL [R1+0x14a0], R3 ;  /* 0x0014a00301007387 */ /* 0x0003e80000100800 */
[----:B------:R2:W-:Y:S01]  /*14810*/  STL [R1+0x14a8], R2 ;  /* 0x0014a80201007387 */ /* 0x0005e20000100800 */
[----:B0-----:R-:W-:Y:S02]  /*14820*/  IADD3.X R4, PT, PT, R7, UR16, RZ, P4, !PT ;  /* 0x0000001007047c10 */ /* 0x001fe4000a7fe4ff */
[----:B-1----:R-:W-:Y:S02]  /*14830*/  IADD3.X R3, PT, PT, R6, UR16, RZ, P3, !PT ;  /* 0x0000001006037c10 */ /* 0x002fe40009ffe4ff */
[----:B--2---:R-:W-:Y:S01]  /*14840*/  IADD3.X R2, PT, PT, R5, UR16, RZ, P2, !PT ;  /* 0x0000001005027c10 */ /* 0x004fe200097fe4ff */
[----:B------:R0:W-:Y:S04]  /*14850*/  STL [R1+0x14b0], R4 ;  /* 0x0014b00401007387 */ /* 0x0001e80000100800 */
[----:B------:R0:W-:Y:S04]  /*14860*/  STL [R1+0x14c0], R2 ;  /* 0x0014c00201007387 */ /* 0x0001e80000100800 */
[----:B------:R0:W-:Y:S01]  /*14870*/  STL [R1+0x14b8], R3 ;  /* 0x0014b80301007387 */ /* 0x0001e20000100800 */
[----:B------:R-:W-:-:S02]  /*14880*/  USHF.L.U32 UR75, UR75, 0x7, URZ ;  /* 0x000000074b4b7899 */ /* 0x000fc400080006ff */
[----:B------:R-:W-:Y:S02]  /*14890*/  USHF.R.S32.HI UR25, URZ, 0x7, UR25 ;  /* 0x00000007ff197899 */ /* 0x000fe40008011419 */
[----:B------:R-:W-:-:S12]  /*148a0*/  USHF.R.S32.HI UR19, URZ, 0x1f, UR75 ;  /* 0x0000001fff137899 */ /* 0x000fd8000801144b */
.L_x_1:
[----:B-1----:R-:W2:Y:S01]  /*148b0*/  LDL R5, [R1+0x8a8] ;  /* 0x0008a80001057983 */ /* 0x002ea20000100800 */
[----:B0-----:R-:W0:Y:S03]  /*148c0*/  LDC R2, c[0x0][0x3a0] ;  /* 0x0000e800ff027b82 */ /* 0x001e260000000800 */
[----:B--2---:R1:W-:Y:S04]  /*148d0*/  STL [R1+0x3890], R5 ;  /* 0x0038900501007387 */ /* 0x0043e80000100800 */
[----:B------:R-:W2:Y:S04]  /*148e0*/  LDL R4, [R1+0x8ac] ;  /* 0x0008ac0001047983 */ /* 0x000ea80000100800 */
[----:B-1----:R-:W0:Y:S04]  /*148f0*/  LDL R5, [R1+0xbec] ;  /* 0x000bec0001057983 */ /* 0x002e280000100800 */
[----:B------:R-:W-:Y:S04]  /*14900*/  STL [R1+0x3198], R11 ;  /* 0x0031980b01007387 */ /* 0x000fe80000100800 */
        /* <DEDUP_REMOVED lines=447> */
[----:B------:R1:W-:Y:S04]  /*16500*/  STL [R1+0x388c], R10 ;  /* 0x00388c0a01007387 */ /* 0x0003e80000100800 */
        /* <DEDUP_REMOVED lines=24> */
[----:B-----5:R-:W-:Y:S04]  /*16690*/  STL [R1+0x2e90], R0 ;  /* 0x002e900001007387 */ /* 0x020fe80000100800 */
        /* <DEDUP_REMOVED lines=42> */
[----:B------:R-:W-:Y:S01]  /*16940*/  STL [R1+0x2fdc], R0 ;  /* 0x002fdc0001007387 */ /* 0x000fe20000100800 */
[----:B0-----:R-:W-:-:S03]  /*16950*/  IMAD R2, R5, -0x80, R2 ;  /* 0xffffff8005027824 */ /* 0x001fc600078e0202 */
[----:B------:R-:W-:Y:S04]  /*16960*/  STL [R1+0x2fe4], R0 ;  /* 0x002fe40001007387 */ /* 0x000fe80000100800 */
[----:B------:R-:W-:Y:S04]  /*16970*/  STL [R1+0x2fec], R0 ;  /* 0x002fec0001007387 */ /* 0x000fe80000100800 */
[----:B------:R-:W-:Y:S04]  /*16980*/  STL [R1+0x2ff0], R0 ;  /* 0x002ff00001007387 */ /* 0x000fe80000100800 */
[----:B------:R-:W-:Y:S04]  /*16990*/  STL [R1+0x2ff8], R0 ;  /* 0x002ff80001007387 */ /* 0x000fe80000100800 */
[----:B------:R-:W2:Y:S01]  /*169a0*/  LDL.LU R5, [R1+0x3890] ;  /* 0x0038900001057983 */ /* 0x000ea20000300800 */
[----:B------:R-:W-:-:S02]  /*169b0*/  ISETP.GT.AND P0, PT, R2, RZ, PT ;  /* 0x000000ff0200720c */ /* 0x000fc40003f04270 */
[----:B-1----:R-:W-:-:S11]  /*169c0*/  PRMT R10, RZ, 0x7610, R10 ;  /* 0x00007610ff0a7816 */ /* 0x002fd6000000000a */
[----:B--2---:R-:W2:Y:S04]  /*169d0*/  @P0 LDG.E.U8 R10, desc[UR42][R4.64] ;  /* 0x0000002a040a0981 */ /* 0x004ea8000c1e1100 */
[----:B--2---:R0:W-:Y:S04]  /*169e0*/  STL [R1+0xbd0], R10 ;  /* 0x000bd00a01007387 */ /* 0x0041e80000100800 */
[----:B0-----:R-:W2:Y:S04]  /*169f0*/  LDL.LU R10, [R1+0x388c] ;  /* 0x00388c00010a7983 */ /* 0x001ea80000300800 */
[----:B------:R-:W3:Y:S04]  /*16a00*/  LDL R4, [R1+0x8b0] ;  /* 0x0008b00001047983 */ /* 0x000ee80000100800 */
[----:B------:R-:W3:Y:S01]  /*16a10*/  LDL R5, [R1+0x8b4] ;  /* 0x0008b40001057983 */ /* 0x000ee20000100800 */
[----:B------:R-:W-:-:S02]  /*16a20*/  PRMT R11, RZ, 0x7610, R11 ;  /* 0x00007610ff0b7816 */ /* 0x000fc4000000000b */
[----:B---3--:R-:W-:-:S04]  /*16a30*/  @P0 LOP3.LUT R5, R5, R4, RZ, 0x3c, !PT ;  /* 0x0000000405050212 */ /* 0x008fc800078e3cff */
[----:B------:R-:W-:-:S04]  /*16a40*/  @P0 LOP3.LUT R4, R5, R4, RZ, 0x3c, !PT ;  /* 0x0000000405040212 */ /* 0x000fc800078e3cff */
[----:B------:R-:W-:-:S05]  /*16a50*/  @P0 LOP3.LUT R5, R5, R4, RZ, 0x3c, !PT ;  /* 0x0000000405050212 */ /* 0x000fca00078e3cff */
[----:B------:R-:W3:Y:S04]  /*16a60*/  @P0 LDG.E.U8 R11, desc[UR42][R4.64] ;  /* 0x0000002a040b0981 */ /* 0x000ee8000c1e1100 */
[----:B---3--:R0:W-:Y:S04]  /*16a70*/  STL [R1+0xbcc], R11 ;  /* 0x000bcc0b01007387 */ /* 0x0081e80000100800 */
[----:B0-----:R-:W3:Y:S04]  /*16a80*/  LDL.LU R11, [R1+0x3888] ;  /* 0x00388800010b7983 */ /* 0x001ee80000300800 */
[----:B------:R-:W4:Y:S04]  /*16a90*/  LDL R4, [R1+0x8b8] ;  /* 0x0008b80001047983 */ /* 0x000f280000100800 */
[----:B------:R-:W4:Y:S01]  /*16aa0*/  LDL R5, [R1+0x8bc] ;  /* 0x0008bc0001057983 */ /* 0x000f220000100800 */
[----:B--2---:R-:W-:-:S02]  /*16ab0*/  PRMT R10, RZ, 0x7610, R10 ;  /* 0x00007610ff0a7816 */ /* 0x004fc4000000000a */
[----:B----4-:R-:W-:-:S04]  /*16ac0*/  @P0 LOP3.LUT R5, R5, R4, RZ, 0x3c, !PT ;  /* 0x0000000405050212 */ /* 0x010fc800078e3cff */
[----:B------:R-:W-:-:S04]  /*16ad0*/  @P0 LOP3.LUT R4, R5, R4, RZ, 0x3c, !PT ;  /* 0x0000000405040212 */ /* 0x000fc800078e3cff */
[----:B------:R-:W-:-:S05]  /*16ae0*/  @P0 LOP3.LUT R5, R5, R4, RZ, 0x3c, !PT ;  /* 0x0000000405050212 */ /* 0x000fca00078e3cff */
[----:B------:R-:W2:Y:S04]  /*16af0*/  @P0 LDG.E.U8 R10, desc[UR42][R4.64] ;  /* 0x0000002a040a0981 */ /* 0x000ea8000c1e1100 */
[----:B--2---:R0:W-:Y:S04]  /*16b00*/  STL [R1+0xbc8], R10 ;  /* 0x000bc80a01007387 */ /* 0x0041e80000100800 */
[----:B0-----:R-:W2:Y:S04]  /*16b10*/  LDL.LU R10, [R1+0x3884] ;  /* 0x00388400010a7983 */ /* 0x001ea80000300800 */
[----:B------:R-:W4:Y:S04]  /*16b20*/  LDL R4, [R1+0x8c0] ;  /* 0x0008c00001047983 */ /* 0x000f280000100800 */
[----:B------:R-:W4:Y:S01]  /*16b30*/  LDL R5, [R1+0x8c4] ;  /* 0x0008c40001057983 */ /* 0x000f220000100800 */
[----:B---3--:R-:W-:-:S02]  /*16b40*/  PRMT R11, RZ, 0x7610, R11 ;  /* 0x00007610ff0b7816 */ /* 0x008fc4000000000b */
[----:B----4-:R-:W-:-:S04]  /*16b50*/  @P0 LOP3.LUT R5, R5, R4, RZ, 0x3c, !PT ;  /* 0x0000000405050212 */ /* 0x010fc800078e3cff */
[----:B------:R-:W-:-:S04]  /*16b60*/  @P0 LOP3.LUT R4, R5, R4, RZ, 0x3c, !PT ;  /* 0x0000000405040212 */ /* 0x000fc800078e3cff */
[----:B------:R-:W-:-:S05]  /*16b70*/  @P0 LOP3.LUT R5, R5, R4, RZ, 0x3c, !PT ;  /* 0x0000000405050212 */ /* 0x000fca00078e3cff */
[----:B------:R-:W3:Y:S01]  /*16b80*/  @P0 LDG.E.U8 R11, desc[UR42][R4.64] ;  /* 0x0000002a040b0981 */ /* 0x000ee2000c1e1100 */
[----:B------:R-:W-:-:S03]  /*16b90*/  ISETP.GT.AND P1, PT, R2, 0x1, PT ;  /* 0x000000010200780c */ /* 0x000fc60003f24270 */
        /* <DEDUP_REMOVED lines=4105> */
[----:B------:R0:W3:Y:S04]  /*26c30*/  @P1 LDG.E.U8 R11, desc[UR42][R4.64] ;  /* 0x0000002a040b1981 */ /* 0x0000e8000c1e1100 */
[----:B------:R-:W0:Y:S04]  /*26c40*/  LDL R4, [R1+0x1b0c] ;  /* 0x001b0c0001047983 */ /* 0x000e280000100800 */
[----:B------:R-:W0:Y:S01]  /*26c50*/  LDL R5, [R1+0x1b10] ;  /* 0x001b100001057983 */ /* 0x000e220000100800 */
[----:B------:R-:W-:Y:S02]  /*26c60*/  ISETP.GT.AND P0, PT, R2, 0x6e, PT ;  /* 0x0000006e0200780c */ /* 0x000fe40003f04270 */
[----:B--2---:R-:W-:-:S11]  /*26c70*/  PRMT R10, RZ, 0x7610, R10 ;  /* 0x00007610ff0a7816 */ /* 0x004fd6000000000a */
[----:B0-----:R-:W-:-:S04]  /*26c80*/  @P0 LOP3.LUT R5, R5, R4, RZ, 0x3c, !PT ;  /* 0x0000000405050212 */ /* 0x001fc800078e3cff */
[----:B------:R-:W-:-:S04]  /*26c90*/  @P0 LOP3.LUT R4, R5, R4, RZ, 0x3c, !PT ;  /* 0x0000000405040212 */ /* 0x000fc800078e3cff */
[----:B------:R-:W-:-:S05]  /*26ca0*/  @P0 LOP3.LUT R5, R5, R4, RZ, 0x3c, !PT ;  /* 0x0000000405050212 */ /* 0x000fca00078e3cff */
[----:B------:R-:W2:Y:S04]  /*26cb0*/  @P0 LDG.E.U8 R10, desc[UR42][R4.64] ;  /* 0x0000002a040a0981 */ /* 0x000ea8000c1e1100 */
[----:B---3--:R0:W-:Y:S04]  /*26cc0*/  STL [R1+0xbc], R11 ;  /* 0x0000bc0b01007387 */ /* 0x0081e80000100800 */
[----:B0-----:R-:W3:Y:S04]  /*26cd0*/  LDL R11, [R1+0x1ae8] ;  /* 0x001ae800010b7983 */ /* 0x001ee80000100800 */
[----:B--2---:R0:W-:Y:S04]  /*26ce0*/  STL [R1+0xb8], R10 ;  /* 0x0000b80a01007387 */ /* 0x0041e80000100800 */
[----:B0-----:R-:W2:Y:S04]  /*26cf0*/  LDL.LU R10, [R1+0x3190] ;  /* 0x00319000010a7983 */ /* 0x001ea80000300800 */
[----:B------:R-:W4:Y:S04]  /*26d00*/  LDL R4, [R1+0x1b04] ;  /* 0x001b040001047983 */ /* 0x000f280000100800 */
[----:B------:R-:W4:Y:S01]  /*26d10*/  LDL R5, [R1+0x1b08] ;  /* 0x001b080001057983 */ /* 0x000f220000100800 */
[----:B------:R-:W-:-:S02]  /*26d20*/  PRMT R28, RZ, 0x7610, R28 ;  /* 0x00007610ff1c7816 */ /* 0x000fc4000000001c */
[----:B----4-:R-:W-:-:S04]  /*26d30*/  @P0 LOP3.LUT R5, R5, R4, RZ, 0x3c, !PT ;  /* 0x0000000405050212 */ /* 0x010fc800078e3cff */
[----:B------:R-:W-:-:S04]  /*26d40*/  @P0 LOP3.LUT R4, R5, R4, RZ, 0x3c, !PT ;  /* 0x0000000405040212 */ /* 0x000fc800078e3cff */
[----:B------:R-:W-:-:S05]  /*26d50*/  @P0 LOP3.LUT R5, R5, R4, RZ, 0x3c, !PT ;  /* 0x0000000405050212 */ /* 0x000fca00078e3cff */
[----:B------:R-:W4:Y:S04]  /*26d60*/  @P0 LDG.E.U8 R28, desc[UR42][R4.64] ;  /* 0x0000002a041c0981 */ /* 0x000f28000c1e1100 */
[----:B----4-:R0:W-:Y:S04]  /*26d70*/  STL [R1+0xb4], R28 ;  /* 0x0000b41c01007387 */ /* 0x0101e80000100800 */
[----:B0-----:R-:W4:Y:S04]  /*26d80*/  LDL.LU R28, [R1+0x318c] ;  /* 0x00318c00011c7983 */ /* 0x001f280000300800 */
[----:B------:R-:W3:Y:S04]  /*26d90*/  LDL R4, [R1+0x1afc] ;  /* 0x001afc0001047983 */ /* 0x000ee80000100800 */
[----:B------:R-:W3:Y:S01]  /*26da0*/  LDL R5, [R1+0x1b00] ;  /* 0x001b000001057983 */ /* 0x000ee20000100800 */
[----:B--2---:R-:W-:-:S02]  /*26db0*/  PRMT R10, RZ, 0x7610, R10 ;  /* 0x00007610ff0a7816 */ /* 0x004fc4000000000a */
[----:B---3--:R-:W-:-:S04]  /*26dc0*/  @P0 LOP3.LUT R5, R5, R4, RZ, 0x3c, !PT ;  /* 0x0000000405050212 */ /* 0x008fc800078e3cff */
[----:B------:R-:W-:-:S04]  /*26dd0*/  @P0 LOP3.LUT R4, R5, R4, RZ, 0x3c, !PT ;  /* 0x0000000405040212 */ /* 0x000fc800078e3cff */
[----:B------:R-:W-:-:S05]  /*26de0*/  @P0 LOP3.LUT R5, R5, R4, RZ, 0x3c, !PT ;  /* 0x0000000405050212 */ /* 0x000fca00078e3cff */
[----:B------:R-:W2:Y:S04]  /*26df0*/  @P0 LDG.E.U8 R10, desc[UR42][R4.64] ;  /* 0x0000002a040a0981 */ /* 0x000ea8000c1e1100 */
[----:B--2---:R0:W-:Y:S04]  /*26e00*/  STL [R1+0xb0], R10 ;  /* 0x0000b00a01007387 */ /* 0x0041e80000100800 */
[----:B0-----:R-:W2:Y:S04]  /*26e10*/  LDL.LU R10, [R1+0x3188] ;  /* 0x00318800010a7983 */ /* 0x001ea80000300800 */
[----:B------:R-:W3:Y:S04]  /*26e20*/  LDL R4, [R1+0x1af4] ;  /* 0x001af40001047983 */ /* 0x000ee80000100800 */
[----:B------:R-:W3:Y:S01]  /*26e30*/  LDL R5, [R1+0x1af8] ;  /* 0x001af80001057983 */ /* 0x000ee20000100800 */
[----:B----4-:R-:W-:-:S02]  /*26e40*/  PRMT R28, RZ, 0x7610, R28 ;  /* 0x00007610ff1c7816 */ /* 0x010fc4000000001c */
[----:B---3--:R-:W-:-:S04]  /*26e50*/  @P0 LOP3.LUT R5, R5, R4, RZ, 0x3c, !PT ;  /* 0x0000000405050212 */ /* 0x008fc800078e3cff */
        /* <DEDUP_REMOVED lines=8> */
[----:B------:R-:W-:-:S02]  /*26ee0*/  PRMT R14, RZ, 0x7610, R14 ;  /* 0x00007610ff0e7816 */ /* 0x000fc4000000000e */
[----:B----4-:R-:W-:-:S04]  /*26ef0*/  @P1 LOP3.LUT R5, R5, R4, RZ, 0x3c, !PT ;  /* 0x0000000405051212 */ /* 0x010fc800078e3cff */
[----:B------:R-:W-:-:S04]  /*26f00*/  @P1 LOP3.LUT R4, R5, R4, RZ, 0x3c, !PT ;  /* 0x0000000405041212 */ /* 0x000fc800078e3cff */
[----:B------:R-:W-:-:S05]  /*26f10*/  @P1 LOP3.LUT R5, R5, R4, RZ, 0x3c, !PT ;  /* 0x0000000405051212 */ /* 0x000fca00078e3cff */
[----:B------:R-:W4:Y:S01]  /*26f20*/  @P1 LDG.E.U8 R14, desc[UR42][R4.64] ;  /* 0x0000002a040e1981 */ /* 0x000f22000c1e1100 */
[----:B------:R-:W-:-:S03]  /*26f30*/  PRMT R7, RZ, 0x7610, R7 ;  /* 0x00007610ff077816 */ /* 0x000fc60000000007 */
[----:B----4-:R0:W-:Y:S04]  /*26f40*/  STL [R1+0xa8], R14 ;  /* 0x0000a80e01007387 */ /* 0x0101e80000100800 */
[----:B0-----:R-:W4:Y:S04]  /*26f50*/  LDL.LU R14, [R1+0x3180] ;  /* 0x00318000010e7983 */ /* 0x001f280000300800 */
[----:B------:R-:W2:Y:S01]  /*26f60*/  LDL R5, [R1+0x1ae4] ;  /* 0x001ae40001057983 */ /* 0x000ea20000100800 */
[----:B------:R-:W-:-:S03]  /*26f70*/  @P1 IMAD.MOV.U32 R4, RZ, RZ, R11 ;  /* 0x000000ffff041224 */ /* 0x000fc600078e000b */
[----:B------:R-:W3:Y:S04]  /*26f80*/  LDL R11, [R1+0x1aa0] ;  /* 0x001aa000010b7983 */ /* 0x000ee80000100800 */
[----:B--2---:R-:W2:Y:S04]  /*26f90*/  @P1 LDG.E.U8 R7, desc[UR42][R4.64] ;  /* 0x0000002a04071981 */ /* 0x004ea8000c1e1100 */
[----:B--2---:R0:W-:Y:S04]  /*26fa0*/  STL [R1+0xa4], R7 ;  /* 0x0000a40701007387 */ /* 0x0041e80000100800 */
[----:B0-----:R-:W2:Y:S04]  /*26fb0*/  LDL.LU R7, [R1+0x317c] ;  /* 0x00317c0001077983 */ /* 0x001ea80000300800 */
[----:B------:R-:W2:Y:S04]  /*26fc0*/  LDL R4, [R1+0x1adc] ;  /* 0x001adc0001047983 */ /* 0x000ea80000100800 */
[----:B------:R-:W2:Y:S01]  /*26fd0*/  LDL R5, [R1+0x1ae0] ;  /* 0x001ae00001057983 */ /* 0x000ea20000100800 */
[----:B------:R-:W-:-:S02]  /*26fe0*/  PRMT R13, RZ, 0x7610, R13 ;  /* 0x00007610ff0d7816 */ /* 0x000fc4000000000d */
[----:B--2---:R-:W-:-:S04]  /*26ff0*/  @P1 LOP3.LUT R5, R5, R4, RZ, 0x3c, !PT ;  /* 0x0000000405051212 */ /* 0x004fc800078e3cff */
[----:B------:R-:W-:-:S04]  /*27000*/  @P1 LOP3.LUT R4, R5, R4, RZ, 0x3c, !PT ;  /* 0x0000000405041212 */ /* 0x000fc800078e3cff */
[----:B------:R-:W-:-:S05]  /*27010*/  @P1 LOP3.LUT R5, R5, R4, RZ, 0x3c, !PT ;  /* 0x0000000405051212 */ /* 0x000fca00078e3cff */
[----:B------:R-:W2:Y:S04]  /*27020*/  @P1 LDG.E.U8 R13, desc[UR42][R4.64] ;  /* 0x0000002a040d1981 */ /* 0x000ea8000c1e1100 */
        /* <DEDUP_REMOVED lines=8> */
[----:B------:R-:W2:Y:S01]  /*270b0*/  @P1 LDG.E.U8 R6, desc[UR42][R4.64] ;  /* 0x0000002a04061981 */ /* 0x000ea2000c1e1100 */
[----:B------:R-:W-:-:S03]  /*270c0*/  ISETP.GT.AND P0, PT, R2, 0x71, PT ;  /* 0x000000710200780c */ /* 0x000fc60003f04270 */
        /* <DEDUP_REMOVED lines=18> */
[----:B------:R-:W-:-:S03]  /*271f0*/  PRMT R10, RZ, 0x7610, R10 ;  /* 0x00007610ff0a7816 */ /* 0x000fc6000000000a */
[----:B--2---:R0:W-:Y:S04]  /*27200*/  STL [R1+0x84], R24 ;  /* 0x0000841801007387 */ /* 0x0041e80000100800 */
[----:B0-----:R-:W2:Y:S04]  /*27210*/  LDL.LU R24, [R1+0x316c] ;  /* 0x00316c0001187983 */ /* 0x001ea80000300800 */
[----:B------:R-:W2:Y:S01]  /*27220*/  LDL R5, [R1+0x1a9c] ;  /* 0x001a9c0001057983 */ /* 0x000ea20000100800 */
[----:B---3--:R-:W-:Y:S01]  /*27230*/  @P0 IMAD.MOV.U32 R4, RZ, RZ, R11 ;  /* 0x000000ffff040224 */ /* 0x008fe200078e000b */
[----:B------:R-:W-:-:S02]  /*27240*/  PRMT R22, RZ, 0x7610, R22 ;  /* 0x00007610ff167816 */ /* 0x000fc40000000016 */
[----:B------:R-:W3:Y:S04]  /*27250*/  LDL R11, [R1+0x199c] ;  /* 0x00199c00010b7983 */ /* 0x000ee80000100800 */
[----:B--2---:R0:W2:Y:S04]  /*27260*/  @P0 LDG.E.U8 R10, desc[UR42][R4.64] ;  /* 0x0000002a040a0981 */ /* 0x0040a8000c1e1100 */
[----:B------:R-:W0:Y:S04]  /*27270*/  LDL R4, [R1+0x1a94] ;  /* 0x001a940001047983 */ /* 0x000e280000100800 */
[----:B------:R-:W0:Y:S02]  /*27280*/  LDL R5, [R1+0x1a98] ;  /* 0x001a980001057983 */ /* 0x000e240000100800 */
[----:B0-----:R-:W-:-:S04]  /*27290*/  @P0 LOP3.LUT R5, R5, R4, RZ, 0x3c, !PT ;  /* 0x0000000405050212 */ /* 0x001fc800078e3cff */
[----:B------:R-:W-:-:S04]  /*272a0*/  @P0 LOP3.LUT R4, R5, R4, RZ, 0x3c, !PT ;  /* 0x0000000405040212 */ /* 0x000fc800078e3cff */
[----:B------:R-:W-:-:S05]  /*272b0*/  @P0 LOP3.LUT R5, R5, R4, RZ, 0x3c, !PT ;  /* 0x0000000405050212 */ /* 0x000fca00078e3cff */
[----:B------:R-:W3:Y:S04]  /*272c0*/  @P0 LDG.E.U8 R22, desc[UR42][R4.64] ;  /* 0x0000002a04160981 */ /* 0x000ee8000c1e1100 */
[----:B--2---:R0:W-:Y:S04]  /*272d0*/  STL [R1+0x80], R10 ;  /* 0x0000800a01007387 */ /* 0x0041e80000100800 */
[----:B0-----:R-:W2:Y:S04]  /*272e0*/  LDL R10, [R1+0x19a0] ;  /* 0x0019a000010a7983 */ /* 0x001ea80000100800 */
[----:B---3--:R0:W-:Y:S04]  /*272f0*/  STL [R1+0x7c], R22 ;  /* 0x00007c1601007387 */ /* 0x0081e80000100800 */
[----:B0-----:R-:W3:Y:S04]  /*27300*/  LDL.LU R22, [R1+0x3168] ;  /* 0x0031680001167983 */ /* 0x001ee80000300800 */
[----:B------:R-:W2:Y:S04]  /*27310*/  LDL R4, [R1+0x1a8c] ;  /* 0x001a8c0001047983 */ /* 0x000ea80000100800 */
[----:B------:R-:W2:Y:S01]  /*27320*/  LDL R5, [R1+0x1a90] ;  /* 0x001a900001057983 */ /* 0x000ea20000100800 */
[----:B------:R-:W-:-:S02]  /*27330*/  ISETP.GT.AND P1, PT, R2, 0x72, PT ;  /* 0x000000720200780c */ /* 0x000fc40003f24270 */
[----:B------:R-:W-:-:S11]  /*27340*/  PRMT R20, RZ, 0x7610, R20 ;  /* 0x00007610ff147816 */ /* 0x000fd60000000014 */
        /* <DEDUP_REMOVED lines=28> */
[----:B------:R-:W-:Y:S02]  /*27510*/  PRMT R8, RZ, 0x7610, R8 ;  /* 0x00007610ff087816 */ /* 0x000fe40000000008 */
[----:B--2---:R-:W-:-:S04]  /*27520*/  @P2 LOP3.LUT R5, R5, R4, RZ, 0x3c, !PT ;  /* 0x0000000405052212 */ /* 0x004fc800078e3cff */
[----:B------:R-:W-:-:S04]  /*27530*/  @P2 LOP3.LUT R4, R5, R4, RZ, 0x3c, !PT ;  /* 0x0000000405042212 */ /* 0x000fc800078e3cff */
[----:B------:R-:W-:-:S05]  /*27540*/  @P2 LOP3.LUT R5, R5, R4, RZ, 0x3c, !PT ;  /* 0x0000000405052212 */ /* 0x000fca00078e3cff */
[----:B------:R0:W2:Y:S02]  /*27550*/  @P2 LDG.E.U8 R15, desc[UR42][R4.64] ;  /* 0x0000002a040f2981 */ /* 0x0000a4000c1e1100 */
[----:B0-----:R-:W-:Y:S02]  /*27560*/  @P2 IMAD.MOV.U32 R4, RZ, RZ, R10 ;  /* 0x000000ffff042224 */ /* 0x001fe400078e000a */
[----:B------:R-:W-:-:S05]  /*27570*/  @P2 IMAD.MOV.U32 R5, RZ, RZ, R11 ;  /* 0x000000ffff052224 */ /* 0x000fca00078e000b */
[----:B------:R-:W3:Y:S04]  /*27580*/  @P2 LDG.E.U8 R8, desc[UR42][R4.64] ;  /* 0x0000002a04082981 */ /* 0x000ee8000c1e1100 */
[----:B--2---:R0:W-:Y:S04]  /*27590*/  STL [R1+0x4], R15 ;  /* 0x0000040f01007387 */ /* 0x0041e80000100800 */
[----:B0-----:R-:W2:Y:S04]  /*275a0*/  LDL.LU R15, [R1+0x3158] ;  /* 0x00315800010f7983 */ /* 0x001ea80000300800 */
[----:B------:R-:W2:Y:S04]  /*275b0*/  LDL R11, [R1+0x1a64] ;  /* 0x001a6400010b7983 */ /* 0x000ea80000100800 */
[----:B------:R-:W2:Y:S04]  /*275c0*/  LDL R10, [R1+0x1a68] ;  /* 0x001a6800010a7983 */ /* 0x000ea80000100800 */
[----:B---3--:R0:W-:Y:S04]  /*275d0*/  STL [R1], R8 ;  /* 0x0000000801007387 */ /* 0x0081e80000100800 */
[----:B0-----:R-:W3:Y:S04]  /*275e0*/  LDL.LU R8, [R1+0x3154] ;  /* 0x0031540001087983 */ /* 0x001ee80000300800 */
[----:B------:R-:W2:Y:S04]  /*275f0*/  LDL R4, [R1+0x1994] ;  /* 0x0019940001047983 */ /* 0x000ea80000100800 */
[----:B------:R-:W2:Y:S01]  /*27600*/  LDL R5, [R1+0x1998] ;  /* 0x0019980001057983 */ /* 0x000ea20000100800 */
[----:B------:R-:W-:-:S02]  /*27610*/  PRMT R28, RZ, 0x7610, R28 ;  /* 0x00007610ff1c7816 */ /* 0x000fc4000000001c */
[----:B--2---:R-:W-:-:S04]  /*27620*/  @P2 LOP3.LUT R5, R5, R4, RZ, 0x3c, !PT ;  /* 0x0000000405052212 */ /* 0x004fc800078e3cff */
[----:B------:R-:W-:-:S04]  /*27630*/  @P2 LOP3.LUT R4, R5, R4, RZ, 0x3c, !PT ;  /* 0x0000000405042212 */ /* 0x000fc800078e3cff */
[----:B------:R-:W-:-:S05]  /*27640*/  @P2 LOP3.LUT R5, R5, R4, RZ, 0x3c, !PT ;  /* 0x0000000405052212 */ /* 0x000fca00078e3cff */
[----:B------:R0:W2:Y:S04]  /*27650*/  @P2 LDG.E.U8 R28, desc[UR42][R4.64] ;  /* 0x0000002a041c2981 */ /* 0x0000a8000c1e1100 */
[----:B------:R-:W0:Y:S04]  /*27660*/  LDL R4, [R1+0x1a7c] ;  /* 0x001a7c0001047983 */ /* 0x000e280000100800 */
[----:B------:R-:W0:Y:S01]  /*27670*/  LDL R5, [R1+0x1a80] ;  /* 0x001a800001057983 */ /* 0x000e220000100800 */
[----:B------:R-:W-:Y:S02]  /*27680*/  PRMT R19, RZ, 0x7610, R19 ;  /* 0x00007610ff137816 */ /* 0x000fe40000000013 */
[----:B0-----:R-:W-:-:S04]  /*27690*/  @P1 LOP3.LUT R5, R5, R4, RZ, 0x3c, !PT ;  /* 0x0000000405051212 */ /* 0x001fc800078e3cff */
[----:B------:R-:W-:-:S04]  /*276a0*/  @P1 LOP3.LUT R4, R5, R4, RZ, 0x3c, !PT ;  /* 0x0000000405041212 */ /* 0x000fc800078e3cff */
[----:B------:R-:W-:-:S05]  /*276b0*/  @P1 LOP3.LUT R5, R5, R4, RZ, 0x3c, !PT ;  /* 0x0000000405051212 */ /* 0x000fca00078e3cff */
[----:B------:R-:W3:Y:S04]  /*276c0*/  @P1 LDG.E.U8 R19, desc[UR42][R4.64] ;  /* 0x0000002a04131981 */ /* 0x000ee8000c1e1100 */
[----:B--2---:R-:W-:Y:S04]  /*276d0*/  STL [R1+0x3120], R28 ;  /* 0x0031201c01007387 */ /* 0x004fe80000100800 */
[----:B---3--:R0:W-:Y:S04]  /*276e0*/  STL [R1+0x70], R19 ;  /* 0x0000701301007387 */ /* 0x0081e80000100800 */
[----:B0-----:R-:W2:Y:S04]  /*276f0*/  LDL.LU R19, [R1+0x3150] ;  /* 0x0031500001137983 */ /* 0x001ea80000300800 */
[----:B------:R-:W3:Y:S04]  /*27700*/  LDL R4, [R1+0x1a74] ;  /* 0x001a740001047983 */ /* 0x000ee80000100800 */
[----:B------:R-:W3:Y:S01]  /*27710*/  LDL R5, [R1+0x1a78] ;  /* 0x001a780001057983 */ /* 0x000ee20000100800 */
[----:B------:R-:W-:-:S02]  /*27720*/  PRMT R18, RZ, 0x7610, R18 ;  /* 0x00007610ff127816 */ /* 0x000fc40000000012 */
[----:B---3--:R-:W-:-:S04]  /*27730*/  @P1 LOP3.LUT R5, R5, R4, RZ, 0x3c, !PT ;  /* 0x0000000405051212 */ /* 0x008fc800078e3cff */
[----:B------:R-:W-:-:S04]  /*27740*/  @P1 LOP3.LUT R4, R5, R4, RZ, 0x3c, !PT ;  /* 0x0000000405041212 */ /* 0x000fc800078e3cff */
[----:B------:R-:W-:-:S05]  /*27750*/  @P1 LOP3.LUT R5, R5, R4, RZ, 0x3c, !PT ;  /* 0x0000000405051212 */ /* 0x000fca00078e3cff */
[----:B------:R-:W3:Y:S01]  /*27760*/  @P1 LDG.E.U8 R18, desc[UR42][R4.64] ;  /* 0x0000002a04121981 */ /* 0x000ee2000c1e1100 */
[----:B------:R-:W-:-:S03]  /*27770*/  ISETP.GT.AND P0, PT, R2, 0x73, PT ;  /* 0x000000730200780c */ /* 0x000fc60003f04270 */
[----:B---3--:R0:W-:Y:S04]  /*27780*/  STL [R1+0x6c], R18 ;  /* 0x00006c1201007387 */ /* 0x0081e80000100800 */
[----:B0-----:R-:W3:Y:S04]  /*27790*/  LDL.LU R18, [R1+0x314c] ;  /* 0x00314c0001127983 */ /* 0x001ee80000300800 */
        /* <DEDUP_REMOVED lines=15> */
[----:B---3--:R0:W-:Y:S04]  /*27890*/  STL [R1+0x64], R3 ;  /* 0x0000640301007387 */ /* 0x0081e80000100800 */
[----:B0-----:R-:W3:Y:S04]  /*278a0*/  LDL.LU R3, [R1+0x3144] ;  /* 0x0031440001037983 */ /* 0x001ee80000300800 */
        /* <DEDUP_REMOVED lines=11> */
[----:B----4-:R-:W-:-:S02]  /*27960*/  PRMT R14, RZ, 0x7610, R14 ;  /* 0x00007610ff0e7816 */ /* 0x010fc4000000000e */
[----:B--2---:R-:W-:-:S04]  /*27970*/  @P0 LOP3.LUT R5, R5, R4, RZ, 0x3c, !PT ;  /* 0x0000000405050212 */ /* 0x004fc800078e3cff */
[----:B------:R-:W-:-:S04]  /*27980*/  @P0 LOP3.LUT R4, R5, R4, RZ, 0x3c, !PT ;  /* 0x0000000405040212 */ /* 0x000fc800078e3cff */
[----:B------:R-:W-:-:S05]  /*27990*/  @P0 LOP3.LUT R5, R5, R4, RZ, 0x3c, !PT ;  /* 0x0000000405050212 */ /* 0x000fca00078e3cff */
[----:B------:R0:W2:Y:S04]  /*279a0*/  @P0 LDG.E.U8 R14, desc[UR42][R4.64] ;  /* 0x0000002a040e0981 */ /* 0x0000a8000c1e1100 */
[----:B------:R-:W0:Y:S04]  /*279b0*/  LDL R4, [R1+0x1a4c] ;  /* 0x001a4c0001047983 */ /* 0x000e280000100800 */
[----:B------:R-:W0:Y:S01]  /*279c0*/  LDL R5, [R1+0x1a50] ;  /* 0x001a500001057983 */ /* 0x000e220000100800 */
[----:B------:R-:W-:Y:S02]  /*279d0*/  ISETP.GT.AND P1, PT, R2, 0x74, PT ;  /* 0x000000740200780c */ /* 0x000fe40003f24270 */
[----:B------:R-:W-:-:S11]  /*279e0*/  PRMT R21, RZ, 0x7610, R21 ;  /* 0x00007610ff157816 */ /* 0x000fd60000000015 */
[----:B0-----:R-:W-:-:S04]  /*279f0*/  @P1 LOP3.LUT R5, R5, R4, RZ, 0x3c, !PT ;  /* 0x0000000405051212 */ /* 0x001fc800078e3cff */
[----:B------:R-:W-:-:S04]  /*27a00*/  @P1 LOP3.LUT R4, R5, R4, RZ, 0x3c, !PT ;  /* 0x0000000405041212 */ /* 0x000fc800078e3cff */
[----:B------:R-:W-:-:S05]  /*27a10*/  @P1 LOP3.LUT R5, R5, R4, RZ, 0x3c, !PT ;  /* 0x0000000405051212 */ /* 0x000fca00078e3cff */
[----:B------:R-:W4:Y:S04]  /*27a20*/  @P1 LDG.E.U8 R21, desc[UR42][R4.64] ;  /* 0x0000002a04151981 */ /* 0x000f28000c1e1100 */
[----:B--2---:R0:W-:Y:S04]  /*27a30*/  STL [R1+0x5c], R14 ;  /* 0x00005c0e01007387 */ /* 0x0041e80000100800 */
[----:B0-----:R-:W2:Y:S04]  /*27a40*/  LDL R14, [R1+0x1a30] ;  /* 0x001a3000010e7983 */ /* 0x001ea80000100800 */
[----:B----4-:R0:W-:Y:S04]  /*27a50*/  STL [R1+0x58], R21 ;  /* 0x0000581501007387 */ /* 0x0101e80000100800 */
[----:B0-----:R-:W4:Y:S04]  /*27a60*/  LDL.LU R21, [R1+0x313c] ;  /* 0x00313c0001157983 */ /* 0x001f280000300800 */
        /* <DEDUP_REMOVED lines=20> */
[----:B------:R-:W-:Y:S02]  /*27bb0*/  ISETP.GT.AND P0, PT, R2, 0x75, PT ;  /* 0x000000750200780c */ /* 0x000fe40003f04270 */
[----:B--2---:R-:W-:-:S04]  /*27bc0*/  @P1 LOP3.LUT R5, R5, R4, RZ, 0x3c, !PT ;  /* 0x0000000405051212 */ /* 0x004fc800078e3cff */
[----:B------:R-:W-:-:S04]  /*27bd0*/  @P1 LOP3.LUT R4, R5, R4, RZ, 0x3c, !PT ;  /* 0x0000000405041212 */ /* 0x000fc800078e3cff */
[----:B------:R-:W-:-:S05]  /*27be0*/  @P1 LOP3.LUT R5, R5, R4, RZ, 0x3c, !PT ;  /* 0x0000000405051212 */ /* 0x000fca00078e3cff */
[----:B------:R0:W2:Y:S04]  /*27bf0*/  @P1 LDG.E.U8 R7, desc[UR42][R4.64] ;  /* 0x0000002a04071981 */ /* 0x0000a8000c1e1100 */
[----:B------:R-:W3:Y:S01]  /*27c00*/  LDL R5, [R1+0x1a2c] ;  /* 0x001a2c0001057983 */ /* 0x000ee20000100800 */
[----:B------:R-:W-:Y:S01]  /*27c10*/  PRMT R13, RZ, 0x7610, R13 ;  /* 0x00007610ff0d7816 */ /* 0x000fe2000000000d */
[----:B0-----:R-:W-:Y:S02]  /*27c20*/  @P0 IMAD.MOV.U32 R4, RZ, RZ, R14 ;  /* 0x000000ffff040224 */ /* 0x001fe400078e000e */
[----:B--2---:R0:W-:Y:S01]  /*27c30*/  STL [R1+0x4c], R7 ;  /* 0x00004c0701007387 */ /* 0x0041e20000100800 */
[----:B------:R-:W-:Y:S02]  /*27c40*/  PRMT R27, RZ, 0x7610, R27 ;  /* 0x00007610ff1b7816 */ /* 0x000fe4000000001b */
[----:B------:R-:W-:Y:S01]  /*27c50*/  PRMT R29, RZ, 0x7610, R29 ;  /* 0x00007610ff1d7816 */ /* 0x000fe2000000001d */
[----:B------:R-:W2:Y:S04]  /*27c60*/  LDL R14, [R1+0x198c] ;  /* 0x00198c00010e7983 */ /* 0x000ea80000100800 */
[----:B---3--:R1:W3:Y:S04]  /*27c70*/  @P0 LDG.E.U8 R13, desc[UR42][R4.64] ;  /* 0x0000002a040d0981 */ /* 0x0082e8000c1e1100 */
[----:B0-----:R-:W2:Y:S04]  /*27c80*/  LDL R7, [R1+0x1a18] ;  /* 0x001a180001077983 */ /* 0x001ea80000100800 */
[----:B------:R-:W1:Y:S04]  /*27c90*/  LDL R4, [R1+0x1a24] ;  /* 0x001a240001047983 */ /* 0x000e680000100800 */
[----:B------:R-:W1:Y:S02]  /*27ca0*/  LDL R5, [R1+0x1a28] ;  /* 0x001a280001057983 */ /* 0x000e640000100800 */
[----:B-1----:R-:W-:-:S04]  /*27cb0*/  @P0 LOP3.LUT R5, R5, R4, RZ, 0x3c, !PT ;  /* 0x0000000405050212 */ /* 0x002fc800078e3cff */
[----:B------:R-:W-:-:S04]  /*27cc0*/  @P0 LOP3.LUT R4, R5, R4, RZ, 0x3c, !PT ;  /* 0x0000000405040212 */ /* 0x000fc800078e3cff */
[----:B------:R-:W-:-:S05]  /*27cd0*/  @P0 LOP3.LUT R5, R5, R4, RZ, 0x3c, !PT ;  /* 0x0000000405050212 */ /* 0x000fca00078e3cff */
[----:B------:R0:W2:Y:S02]  /*27ce0*/  @P0 LDG.E.U8 R27, desc[UR42][R4.64] ;  /* 0x0000002a041b0981 */ /* 0x0000a4000c1e1100 */
[----:B0-----:R-:W-:Y:S02]  /*27cf0*/  @P0 IMAD.MOV.U32 R4, RZ, RZ, R10 ;  /* 0x000000ffff040224 */ /* 0x001fe400078e000a */
[----:B------:R-:W-:-:S05]  /*27d00*/  @P0 IMAD.MOV.U32 R5, RZ, RZ, R11 ;  /* 0x000000ffff050224 */ /* 0x000fca00078e000b */
[----:B------:R-:W4:Y:S04]  /*27d10*/  @P0 LDG.E.U8 R29, desc[UR42][R4.64] ;  /* 0x0000002a041d0981 */ /* 0x000f28000c1e1100 */
[----:B---3--:R0:W-:Y:S04]  /*27d20*/  STL [R1+0x48], R13 ;  /* 0x0000480d01007387 */ /* 0x0081e80000100800 */
[----:B0-----:R-:W3:Y:S04]  /*27d30*/  LDL R13, [R1+0x1990] ;  /* 0x00199000010d7983 */ /* 0x001ee80000100800 */
[----:B--2---:R0:W-:Y:S04]  /*27d40*/  STL [R1+0x44], R27 ;  /* 0x0000441b01007387 */ /* 0x0041e80000100800 */
[----:B0-----:R-:W2:Y:S04]  /*27d50*/  LDL.LU R27, [R1+0x3130] ;  /* 0x00313000011b7983 */ /* 0x001ea80000300800 */
[----:B------:R-:W2:Y:S04]  /*27d60*/  LDL R11, [R1+0x1984] ;  /* 0x00198400010b7983 */ /* 0x000ea80000100800 */
[----:B------:R-:W2:Y:S04]  /*27d70*/  LDL R10, [R1+0x1988] ;  /* 0x00198800010a7983 */ /* 0x000ea80000100800 */
[----:B----4-:R0:W-:Y:S04]  /*27d80*/  STL [R1+0x40], R29 ;  /* 0x0000401d01007387 */ /* 0x0101e80000100800 */
[----:B0-----:R-:W4:Y:S04]  /*27d90*/  LDL.LU R29, [R1+0x312c] ;  /* 0x00312c00011d7983 */ /* 0x001f280000300800 */
[----:B------:R-:W2:Y:S01]  /*27da0*/  LDL R5, [R1+0x1a14] ;  /* 0x001a140001057983 */ /* 0x000ea20000100800 */
[----:B------:R-:W-:Y:S01]  /*27db0*/  PRMT R6, RZ, 0x7610, R6 ;  /* 0x00007610ff067816 */ /* 0x000fe20000000006 */
[----:B------:R-:W-:Y:S01]  /*27dc0*/  @P0 IMAD.MOV.U32 R4, RZ, RZ, R7 ;  /* 0x000000ffff040224 */ /* 0x000fe200078e0007 */
[----:B------:R-:W-:-:S02]  /*27dd0*/  ISETP.GT.AND P1, PT, R2, 0x76, PT ;  /* 0x000000760200780c */ /* 0x000fc40003f24270 */
[----:B------:R-:W-:Y:S02]  /*27de0*/  ISETP.GT.AND P2, PT, R2, 0x7a, PT ;  /* 0x0000007a0200780c */ /* 0x000fe40003f44270 */
[----:B------:R-:W-:Y:S01]  /*27df0*/  PRMT R28, RZ, 0x7610, R28 ;  /* 0x00007610ff1c7816 */ /* 0x000fe2000000001c */
[----:B------:R-:W3:Y:S04]  /*27e00*/  LDL R7, [R1+0x197c] ;  /* 0x00197c0001077983 */ /* 0x000ee80000100800 */
[----:B--2---:R0:W2:Y:S04]  /*27e10*/  @P0 LDG.E.U8 R6, desc[UR42][R4.64] ;  /* 0x0000002a04060981 */ /* 0x0040a8000c1e1100 */
[----:B------:R-:W0:Y:S04]  /*27e20*/  LDL R4, [R1+0x1a0c] ;  /* 0x001a0c0001047983 */ /* 0x000e280000100800 */
[----:B------:R-:W0:Y:S01]  /*27e30*/  LDL R5, [R1+0x1a10] ;  /* 0x001a100001057983 */ /* 0x000e220000100800 */
[----:B------:R-:W-:-:S02]  /*27e40*/  PRMT R26, RZ, 0x7610, R26 ;  /* 0x00007610ff1a7816 */ /* 0x000fc4000000001a */
[----:B------:R-:W-:Y:S02]  /*27e50*/  PRMT R24, RZ, 0x7610, R24 ;  /* 0x00007610ff187816 */ /* 0x000fe40000000018 */
[----:B0-----:R-:W-:-:S04]  /*27e60*/  @P1 LOP3.LUT R5, R5, R4, RZ, 0x3c, !PT ;  /* 0x0000000405051212 */ /* 0x001fc800078e3cff */
[----:B------:R-:W-:-:S04]  /*27e70*/  @P1 LOP3.LUT R4, R5, R4, RZ, 0x3c, !PT ;  /* 0x0000000405041212 */ /* 0x000fc800078e3cff */
[----:B------:R-:W-:-:S05]  /*27e80*/  @P1 LOP3.LUT R5, R5, R4, RZ, 0x3c, !PT ;  /* 0x0000000405051212 */ /* 0x000fca00078e3cff */
[----:B------:R3:W4:Y:S04]  /*27e90*/  @P1 LDG.E.U8 R28, desc[UR42][R4.64] ;  /* 0x0000002a041c1981 */ /* 0x000728000c1e1100 */
[----:B--2---:R0:W-:Y:S01]  /*27ea0*/  STL [R1+0x3c], R6 ;  /* 0x00003c0601007387 */ /* 0x0041e20000100800 */
[----:B---3--:R-:W-:Y:S02]  /*27eb0*/  @P2 IMAD.MOV.U32 R4, RZ, RZ, R13 ;  /* 0x000000ffff042224 */ /* 0x008fe400078e000d */
[----:B------:R-:W-:Y:S01]  /*27ec0*/  @P2 IMAD.MOV.U32 R5, RZ, RZ, R14 ;  /* 0x000000ffff052224 */ /* 0x000fe200078e000e */
[----:B0-----:R-:W2:Y:S04]  /*27ed0*/  LDL R6, [R1+0x1980] ;  /* 0x0019800001067983 */ /* 0x001ea80000100800 */
[----:B------:R0:W3:Y:S02]  /*27ee0*/  @P2 LDG.E.U8 R26, desc[UR42][R4.64] ;  /* 0x0000002a041a2981 */ /* 0x0000e4000c1e1100 */
[----:B0-----:R-:W-:-:S02]  /*27ef0*/  @P2 IMAD.MOV.U32 R4, RZ, RZ, R10 ;  /* 0x000000ffff042224 */ /* 0x001fc400078e000a */
[----:B------:R-:W-:-:S05]  /*27f00*/  @P2 IMAD.MOV.U32 R5, RZ, RZ, R11 ;  /* 0x000000ffff052224 */ /* 0x000fca00078e000b */
[----:B------:R0:W3:Y:S01]  /*27f10*/  @P2 LDG.E.U8 R24, desc[UR42][R4.64] ;  /* 0x0000002a04182981 */ /* 0x0000e2000c1e1100 */
[----:B------:R-:W-:Y:S01]  /*27f20*/  PRMT R22, RZ, 0x7610, R22 ;  /* 0x00007610ff167816 */ /* 0x000fe20000000016 */
[----:B0-----:R-:W-:Y:S02]  /*27f30*/  @P2 IMAD.MOV.U32 R5, RZ, RZ, R7 ;  /* 0x000000ffff052224 */ /* 0x001fe400078e0007 */
[----:B----4-:R0:W-:Y:S04]  /*27f40*/  STL [R1+0x38], R28 ;  /* 0x0000381c01007387 */ /* 0x0101e80000100800 */
[----:B------:R-:W4:Y:S04]  /*27f50*/  LDL R13, [R1+0x1978] ;  /* 0x00197800010d7983 */ /* 0x000f280000100800 */
[----:B0-----:R-:W4:Y:S01]  /*27f60*/  LDL R28, [R1+0x1974] ;  /* 0x00197400011c7983 */ /* 0x001f220000100800 */
[----:B--2---:R-:W-:-:S03]  /*27f70*/  @P2 IMAD.MOV.U32 R4, RZ, RZ, R6 ;  /* 0x000000ffff042224 */ /* 0x004fc600078e0006 */
[----:B---3--:R-:W-:Y:S04]  /*27f80*/  STL [R1+0x3100], R26 ;  /* 0x0031001a01007387 */ /* 0x008fe80000100800 */
[----:B------:R-:W2:Y:S04]  /*27f90*/  LDL R11, [R1+0x1a04] ;  /* 0x001a0400010b7983 */ /* 0x000ea80000100800 */
[----:B------:R-:W3:Y:S04]  /*27fa0*/  LDL R10, [R1+0x1a08] ;  /* 0x001a0800010a7983 */ /* 0x000ee80000100800 */
[----:B------:R4:W2:Y:S04]  /*27fb0*/  @P2 LDG.E.U8 R22, desc[UR42][R4.64] ;  /* 0x0000002a04162981 */ /* 0x0008a8000c1e1100 */
[----:B------:R0:W-:Y:S04]  /*27fc0*/  STL [R1+0x3104], R24 ;  /* 0x0031041801007387 */ /* 0x0001e80000100800 */
[----:B------:R-:W3:Y:S01]  /*27fd0*/  LDL R14, [R1+0x1a00] ;  /* 0x001a0000010e7983 */ /* 0x000ee20000100800 */
[----:B------:R-:W-:-:S03]  /*27fe0*/  PRMT R20, RZ, 0x7610, R20 ;  /* 0x00007610ff147816 */ /* 0x000fc60000000014 */
[----:B------:R-:W3:Y:S04]  /*27ff0*/  LDL R7, [R1+0x19f4] ;  /* 0x0019f40001077983 */ /* 0x000ee80000100800 */
[----:B------:R-:W3:Y:S04]  /*28000*/  LDL R6, [R1+0x19f8] ;  /* 0x0019f80001067983 */ /* 0x000ee80000100800 */
[----:B0-----:R-:W3:Y:S01]  /*28010*/  LDL R24, [R1+0x19fc] ;  /* 0x0019fc0001187983 */ /* 0x001ee20000100800 */
[----:B------:R-:W-:Y:S02]  /*28020*/  PRMT R26, RZ, 0x7610, R26 ;  /* 0x00007610ff1a7816 */ /* 0x000fe4000000001a */
[----:B------:R-:W-:Y:S01]  /*28030*/  PRMT R9, RZ, 0x7610, R9 ;  /* 0x00007610ff097816 */ /* 0x000fe20000000009 */
[----:B----4-:R-:W-:-:S02]  /*28040*/  @P2 IMAD.MOV.U32 R4, RZ, RZ, R13 ;  /* 0x000000ffff042224 */ /* 0x010fc400078e000d */
[----:B------:R-:W-:-:S05]  /*28050*/  @P2 IMAD.MOV.U32 R5, RZ, RZ, R28 ;  /* 0x000000ffff052224 */ /* 0x000fca00078e001c */
[----:B------:R3:W4:Y:S04]  /*28060*/  @P2 LDG.E.U8 R20, desc[UR42][R4.64] ;  /* 0x0000002a04142981 */ /* 0x000728000c1e1100 */
[----:B--2---:R0:W-:Y:S04]  /*28070*/  STL [R1+0x3108], R22 ;  /* 0x0031081601007387 */ /* 0x0041e80000100800 */
[----:B------:R-:W2:Y:S01]  /*28080*/  LDL R13, [R1+0x19f0] ;  /* 0x0019f000010d7983 */ /* 0x000ea20000100800 */
[----:B---3--:R-:W-:Y:S02]  /*28090*/  @P1 IMAD.MOV.U32 R4, RZ, RZ, R10 ;  /* 0x000000ffff041224 */ /* 0x008fe400078e000a */
[----:B------:R-:W-:Y:S01]  /*280a0*/  @P1 IMAD.MOV.U32 R5, RZ, RZ, R11 ;  /* 0x000000ffff051224 */ /* 0x000fe200078e000b */
[----:B0-----:R-:W3:Y:S04]  /*280b0*/  LDL R22, [R1+0x19ec] ;  /* 0x0019ec0001167983 */ /* 0x001ee80000100800 */
[----:B------:R0:W2:Y:S02]  /*280c0*/  @P1 LDG.E.U8 R26, desc[UR42][R4.64] ;  /* 0x0000002a041a1981 */ /* 0x0000a4000c1e1100 */
[----:B0-----:R-:W-:-:S02]  /*280d0*/  @P1 IMAD.MOV.U32 R4, RZ, RZ, R14 ;  /* 0x000000ffff041224 */ /* 0x001fc400078e000e */
[----:B------:R-:W-:-:S05]  /*280e0*/  @P1 IMAD.MOV.U32 R5, RZ, RZ, R24 ;  /* 0x000000ffff051224 */ /* 0x000fca00078e0018 */
[----:B------:R0:W3:Y:S01]  /*280f0*/  @P1 LDG.E.U8 R9, desc[UR42][R4.64] ;  /* 0x0000002a04091981 */ /* 0x0000e2000c1e1100 */
[----:B------:R-:W-:Y:S02]  /*28100*/  ISETP.GT.AND P0, PT, R2, 0x77, PT ;  /* 0x000000770200780c */ /* 0x000fe40003f04270 */
[----:B------:R-:W-:Y:S01]  /*28110*/  PRMT R12, RZ, 0x7610, R12 ;  /* 0x00007610ff0c7816 */ /* 0x000fe2000000000c */
[----:B0-----:R-:W-:Y:S02]  /*28120*/  @P1 IMAD.MOV.U32 R4, RZ, RZ, R6 ;  /* 0x000000ffff041224 */ /* 0x001fe400078e0006 */
[----:B------:R-:W-:Y:S01]  /*28130*/  @P1 IMAD.MOV.U32 R5, RZ, RZ, R7 ;  /* 0x000000ffff051224 */ /* 0x000fe200078e0007 */
[----:B----4-:R0:W-:Y:S04]  /*28140*/  STL [R1+0x310c], R20 ;  /* 0x00310c1401007387 */ /* 0x0101e80000100800 */
[----:B------:R-:W4:Y:S04]  /*28150*/  LDL R11, [R1+0x19e4] ;  /* 0x0019e400010b7983 */ /* 0x000f280000100800 */
[----:B------:R-:W4:Y:S04]  /*28160*/  LDL R10, [R1+0x19e8] ;  /* 0x0019e800010a7983 */ /* 0x000f280000100800 */
[----:B------:R-:W4:Y:S01]  /*28170*/  LDL R14, [R1+0x19dc] ;  /* 0x0019dc00010e7983 */ /* 0x000f220000100800 */
[----:B0-----:R-:W-:-:S06]  /*28180*/  PRMT R20, RZ, 0x7610, R20 ;  /* 0x00007610ff147816 */ /* 0x001fcc0000000014 */
[----:B------:R2:W4:Y:S02]  /*28190*/  @P1 LDG.E.U8 R20, desc[UR42][R4.64] ;  /* 0x0000002a04141981 */ /* 0x000524000c1e1100 */
[----:B--2---:R-:W-:Y:S02]  /*281a0*/  @P0 IMAD.MOV.U32 R4, RZ, RZ, R13 ;  /* 0x000000ffff040224 */ /* 0x004fe400078e000d */
[----:B---3--:R-:W-:-:S05]  /*281b0*/  @P0 IMAD.MOV.U32 R5, RZ, RZ, R22 ;  /* 0x000000ffff050224 */ /* 0x008fca00078e0016 */
[----:B------:R4:W2:Y:S04]  /*281c0*/  @P0 LDG.E.U8 R12, desc[UR42][R4.64] ;  /* 0x0000002a040c0981 */ /* 0x0008a8000c1e1100 */
[----:B------:R0:W-:Y:S04]  /*281d0*/  STL [R1+0x2c], R9 ;  /* 0x00002c0901007387 */ /* 0x0001e80000100800 */
[----:B------:R-:W3:Y:S04]  /*281e0*/  LDL R7, [R1+0x19d4] ;  /* 0x0019d40001077983 */ /* 0x000ee80000100800 */
[----:B------:R-:W3:Y:S01]  /*281f0*/  LDL R6, [R1+0x19d8] ;  /* 0x0019d80001067983 */ /* 0x000ee20000100800 */
[----:B------:R-:W-:-:S03]  /*28200*/  PRMT R15, RZ, 0x7610, R15 ;  /* 0x00007610ff0f7816 */ /* 0x000fc6000000000f */
[----:B------:R-:W3:Y:S04]  /*28210*/  LDL R13, [R1+0x196c] ;  /* 0x00196c00010d7983 */ /* 0x000ee80000100800 */
[----:B0-----:R-:W3:Y:S01]  /*28220*/  LDL R9, [R1+0x19e0] ;  /* 0x0019e00001097983 */ /* 0x001ee20000100800 */
[----:B------:R-:W-:Y:S01]  /*28230*/  PRMT R8, RZ, 0x7610, R8 ;  /* 0x00007610ff087816 */ /* 0x000fe20000000008 */
[----:B----4-:R-:W-:Y:S02]  /*28240*/  @P0 IMAD.MOV.U32 R5, RZ, RZ, R11 ;  /* 0x000000ffff050224 */ /* 0x010fe400078e000b */
[----:B------:R-:W-:-:S05]  /*28250*/  @P0 IMAD.MOV.U32 R4, RZ, RZ, R10 ;  /* 0x000000ffff040224 */ /* 0x000fca00078e000a */
[----:B------:R0:W4:Y:S02]  /*28260*/  @P0 LDG.E.U8 R15, desc[UR42][R4.64] ;  /* 0x0000002a040f0981 */ /* 0x000124000c1e1100 */
[----:B0-----:R-:W-:Y:S02]  /*28270*/  @P0 IMAD.MOV.U32 R5, RZ, RZ, R14 ;  /* 0x000000ffff050224 */ /* 0x001fe400078e000e */
[----:B--2---:R0:W-:Y:S01]  /*28280*/  STL [R1+0x24], R12 ;  /* 0x0000240c01007387 */ /* 0x0041e20000100800 */
[----:B------:R-:W-:Y:S02]  /*28290*/  ISETP.GT.AND P1, PT, R2, 0x7b, PT ;  /* 0x0000007b0200780c */ /* 0x000fe40003f24270 */
[----:B------:R-:W-:Y:S02]  /*282a0*/  PRMT R0, RZ, 0x7610, R0 ;  /* 0x00007610ff007816 */ /* 0x000fe40000000000 */
[----:B------:R-:W-:Y:S01]  /*282b0*/  PRMT R19, RZ, 0x7610, R19 ;  /* 0x00007610ff137816 */ /* 0x000fe20000000013 */
[----:B------:R-:W2:Y:S04]  /*282c0*/  LDL R11, [R1+0x1964] ;  /* 0x00196400010b7983 */ /* 0x000ea80000100800 */
[----:B------:R-:W2:Y:S04]  /*282d0*/  LDL R10, [R1+0x1968] ;  /* 0x00196800010a7983 */ /* 0x000ea80000100800 */
[----:B0-----:R-:W2:Y:S01]  /*282e0*/  LDL R12, [R1+0x1970] ;  /* 0x00197000010c7983 */ /* 0x001ea20000100800 */
[----:B---3--:R-:W-:-:S03]  /*282f0*/  @P0 IMAD.MOV.U32 R4, RZ, RZ, R9 ;  /* 0x000000ffff040224 */ /* 0x008fc600078e0009 */
[----:B------:R-:W3:Y:S04]  /*28300*/  LDL R9, [R1+0x195c] ;  /* 0x00195c0001097983 */ /* 0x000ee80000100800 */
[----:B------:R0:W3:Y:S02]  /*28310*/  @P0 LDG.E.U8 R8, desc[UR42][R4.64] ;  /* 0x0000002a04080981 */ /* 0x0000e4000c1e1100 */
[----:B0-----:R-:W-:Y:S02]  /*28320*/  @P0 IMAD.MOV.U32 R4, RZ, RZ, R6 ;  /* 0x000000ffff040224 */ /* 0x001fe400078e0006 */
[----:B------:R-:W-:-:S05]  /*28330*/  @P0 IMAD.MOV.U32 R5, RZ, RZ, R7 ;  /* 0x000000ffff050224 */ /* 0x000fca00078e0007 */
[----:B------:R0:W4:Y:S02]  /*28340*/  @P0 LDG.E.U8 R0, desc[UR42][R4.64] ;  /* 0x0000002a04000981 */ /* 0x000124000c1e1100 */
[----:B0-----:R-:W-:Y:S02]  /*28350*/  @P1 IMAD.MOV.U32 R5, RZ, RZ, R13 ;  /* 0x000000ffff051224 */ /* 0x001fe400078e000d */
[----:B--2---:R-:W-:-:S05]  /*28360*/  @P1 IMAD.MOV.U32 R4, RZ, RZ, R12 ;  /* 0x000000ffff041224 */ /* 0x004fca00078e000c */
[----:B------:R0:W2:Y:S04]  /*28370*/  @P1 LDG.E.U8 R19, desc[UR42][R4.64] ;  /* 0x0000002a04131981 */ /* 0x0000a8000c1e1100 */
[----:B---3--:R1:W-:Y:S04]  /*28380*/  STL [R1+0x1c], R8 ;  /* 0x00001c0801007387 */ /* 0x0083e80000100800 */
[----:B-1----:R-:W3:Y:S04]  /*28390*/  LDL R8, [R1+0x1960] ;  /* 0x0019600001087983 */ /* 0x002ee80000100800 */
[----:B------:R-:W-:Y:S04]  /*283a0*/  STL [R1+0x30], R26 ;  /* 0x0000301a01007387 */ /* 0x000fe80000100800 */
[----:B------:R-:W3:Y:S04]  /*283b0*/  LDL R7, [R1+0x1954] ;  /* 0x0019540001077983 */ /* 0x000ee80000100800 */
[----:B------:R-:W3:Y:S01]  /*283c0*/  LDL R6, [R1+0x1958] ;  /* 0x0019580001067983 */ /* 0x000ee20000100800 */
[----:B------:R-:W-:Y:S01]  /*283d0*/  PRMT R18, RZ, 0x7610, R18 ;  /* 0x00007610ff127816 */ /* 0x000fe20000000012 */
[----:B0-----:R-:W-:-:S02]  /*283e0*/  @P1 IMAD.MOV.U32 R4, RZ, RZ, R10 ;  /* 0x000000ffff041224 */ /* 0x001fc400078e000a */
[----:B----4-:R0:W-:Y:S01]  /*283f0*/  STL [R1+0x2ffc], R0 ;  /* 0x002ffc0001007387 */ /* 0x0101e20000100800 */
[----:B------:R-:W-:Y:S01]  /*28400*/  @P1 IMAD.MOV.U32 R5, RZ, RZ, R11 ;  /* 0x000000ffff051224 */ /* 0x000fe200078e000b */
[----:B------:R-:W-:-:S04]  /*28410*/  PRMT R16, RZ, 0x7610, R16 ;  /* 0x00007610ff107816 */ /* 0x000fc80000000010 */
[----:B------:R1:W4:Y:S02]  /*28420*/  @P1 LDG.E.U8 R18, desc[UR42][R4.64] ;  /* 0x0000002a04121981 */ /* 0x000324000c1e1100 */
[----:B-1----:R-:W-:Y:S02]  /*28430*/  @P1 IMAD.MOV.U32 R5, RZ, RZ, R9 ;  /* 0x000000ffff051224 */ /* 0x002fe400078e0009 */
[----:B--2---:R-:W-:Y:S04]  /*28440*/  STL [R1+0x30d8], R19 ;  /* 0x0030d81301007387 */ /* 0x004fe80000100800 */
[----:B------:R-:W-:Y:S04]  /*28450*/  STL [R1+0x28], R20 ;  /* 0x0000281401007387 */ /* 0x000fe80000100800 */
[----:B------:R-:W2:Y:S04]  /*28460*/  LDL R13, [R1+0x194c] ;  /* 0x00194c00010d7983 */ /* 0x000ea80000100800 */
[----:B------:R-:W2:Y:S01]  /*28470*/  LDL R12, [R1+0x1950] ;  /* 0x00195000010c7983 */ /* 0x000ea20000100800 */
[----:B---3--:R-:W-:-:S05]  /*28480*/  @P1 IMAD.MOV.U32 R4, RZ, RZ, R8 ;  /* 0x000000ffff041224 */ /* 0x008fca00078e0008 */
[----:B------:R1:W3:Y:S01]  /*28490*/  @P1 LDG.E.U8 R16, desc[UR42][R4.64] ;  /* 0x0000002a04101981 */ /* 0x0002e2000c1e1100 */
[----:B------:R-:W-:Y:S02]  /*284a0*/  ISETP.GT.AND P0, PT, R2, 0x7c, PT ;  /* 0x0000007c0200780c */ /* 0x000fe40003f04270 */
[----:B------:R-:W-:-:S06]  /*284b0*/  PRMT R3, RZ, 0x7610, R3 ;  /* 0x00007610ff037816 */ /* 0x000fcc0000000003 */
[----:B------:R2:W3:Y:S01]  /*284c0*/  @P1 LDG.E.U8 R3, desc[UR42][R6.64] ;  /* 0x0000002a06031981 */ /* 0x0004e2000c1e1100 */
[----:B-1----:R-:W-:-:S03]  /*284d0*/  PRMT R4, RZ, 0x7610, R4 ;  /* 0x00007610ff047816 */ /* 0x002fc60000000004 */
[----:B----4-:R-:W-:Y:S04]  /*284e0*/  STL [R1+0x30dc], R18 ;  /* 0x0030dc1201007387 */ /* 0x010fe80000100800 */
[----:B------:R-:W4:Y:S04]  /*284f0*/  LDL R9, [R1+0x1944] ;  /* 0x0019440001097983 */ /* 0x000f280000100800 */
[----:B------:R-:W4:Y:S01]  /*28500*/  LDL R8, [R1+0x1948] ;  /* 0x0019480001087983 */ /* 0x000f220000100800 */
[----:B--2---:R-:W-:Y:S02]  /*28510*/  @P0 IMAD.MOV.U32 R7, RZ, RZ, R13 ;  /* 0x000000ffff070224 */ /* 0x004fe400078e000d */
[----:B------:R-:W-:-:S05]  /*28520*/  @P0 IMAD.MOV.U32 R6, RZ, RZ, R12 ;  /* 0x000000ffff060224 */ /* 0x000fca00078e000c */
[----:B------:R1:W2:Y:S04]  /*28530*/  @P0 LDG.E.U8 R4, desc[UR42][R6.64] ;  /* 0x0000002a06040981 */ /* 0x0002a8000c1e1100 */
[----:B---3--:R-:W-:Y:S04]  /*28540*/  STL [R1+0x30e0], R16 ;  /* 0x0030e01001007387 */ /* 0x008fe80000100800 */
[----:B------:R-:W-:Y:S04]  /*28550*/  STL [R1+0x20], R15 ;  /* 0x0000200f01007387 */ /* 0x000fe80000100800 */
[----:B------:R-:W3:Y:S04]  /*28560*/  LDL R14, [R1+0x193c] ;  /* 0x00193c00010e7983 */ /* 0x000ee80000100800 */
[----:B------:R-:W3:Y:S04]  /*28570*/  LDL R11, [R1+0x1940] ;  /* 0x00194000010b7983 */ /* 0x000ee80000100800 */
[----:B------:R-:W3:Y:S04]  /*28580*/  LDL R10, [R1+0x1934] ;  /* 0x00193400010a7983 */ /* 0x000ee80000100800 */
[----:B0-----:R-:W3:Y:S04]  /*28590*/  LDL R0, [R1+0x1938] ;  /* 0x0019380001007983 */ /* 0x001ee80000100800 */
[----:B------:R-:W-:Y:S01]  /*285a0*/  STL [R1+0x30e4], R3 ;  /* 0x0030e40301007387 */ /* 0x000fe20000100800 */
[----:B------:R-:W-:-:S02]  /*285b0*/  PRMT R5, RZ, 0x7610, R5 ;  /* 0x00007610ff057816 */ /* 0x000fc40000000005 */
[----:B-1----:R-:W-:-:S04]  /*285c0*/  PRMT R6, RZ, 0x7610, R6 ;  /* 0x00007610ff067816 */ /* 0x002fc80000000006 */
[----:B----4-:R3:W4:Y:S04]  /*285d0*/  @P0 LDG.E.U8 R5, desc[UR42][R8.64] ;  /* 0x0000002a08050981 */ /* 0x010728000c1e1100 */
[----:B--2---:R0:W-:Y:S04]  /*285e0*/  STL [R1+0x30bc], R4 ;  /* 0x0030bc0401007387 */ /* 0x0041e80000100800 */
[----:B------:R-:W2:Y:S04]  /*285f0*/  LDL R13, [R1+0x192c] ;  /* 0x00192c00010d7983 */ /* 0x000ea80000100800 */
[----:B------:R-:W2:Y:S01]  /*28600*/  LDL R12, [R1+0x1930] ;  /* 0x00193000010c7983 */ /* 0x000ea20000100800 */
[----:B---3--:R-:W-:-:S02]  /*28610*/  @P0 IMAD.MOV.U32 R9, RZ, RZ, R14 ;  /* 0x000000ffff090224 */ /* 0x008fc400078e000e */
[----:B------:R-:W-:-:S05]  /*28620*/  @P0 IMAD.MOV.U32 R8, RZ, RZ, R11 ;  /* 0x000000ffff080224 */ /* 0x000fca00078e000b */
[----:B------:R1:W3:Y:S01]  /*28630*/  @P0 LDG.E.U8 R6, desc[UR42][R8.64] ;  /* 0x0000002a08060981 */ /* 0x0002e2000c1e1100 */
[----:B------:R-:W-:Y:S02]  /*28640*/  ISETP.GT.AND P1, PT, R2, 0x7d, PT ;  /* 0x0000007d0200780c */ /* 0x000fe40003f24270 */
[----:B------:R-:W-:Y:S01]  /*28650*/  PRMT R7, RZ, 0x7610, R7 ;  /* 0x00007610ff077816 */ /* 0x000fe20000000007 */
[----:B------:R-:W-:Y:S02]  /*28660*/  @P0 IMAD.MOV.U32 R11, RZ, RZ, R10 ;  /* 0x000000ffff0b0224 */ /* 0x000fe400078e000a */
[----:B------:R-:W-:-:S05]  /*28670*/  @P0 IMAD.MOV.U32 R10, RZ, RZ, R0 ;  /* 0x000000ffff0a0224 */ /* 0x000fca00078e0000 */
[----:B------:R2:W3:Y:S01]  /*28680*/  @P0 LDG.E.U8 R7, desc[UR42][R10.64] ;  /* 0x0000002a0a070981 */ /* 0x0004e2000c1e1100 */
[----:B-1----:R-:W-:-:S03]  /*28690*/  PRMT R8, RZ, 0x7610, R8 ;  /* 0x00007610ff087816 */ /* 0x002fc60000000008 */
[----:B----4-:R1:W-:Y:S04]  /*286a0*/  STL [R1+0x30c0], R5 ;  /* 0x0030c00501007387 */ /* 0x0103e80000100800 */
[----:B0-----:R-:W4:Y:S04]  /*286b0*/  LDL R4, [R1+0x1928] ;  /* 0x0019280001047983 */ /* 0x001f280000100800 */
[----:B-1----:R-:W4:Y:S01]  /*286c0*/  LDL R5, [R1+0x1924] ;  /* 0x0019240001057983 */ /* 0x002f220000100800 */
[----:B--2---:R-:W-:Y:S02]  /*286d0*/  @P1 IMAD.MOV.U32 R11, RZ, RZ, R13 ;  /* 0x000000ffff0b1224 */ /* 0x004fe400078e000d */
[----:B------:R-:W-:-:S05]  /*286e0*/  @P1 IMAD.MOV.U32 R10, RZ, RZ, R12 ;  /* 0x000000ffff0a1224 */ /* 0x000fca00078e000c */
[----:B------:R0:W2:Y:S04]  /*286f0*/  @P1 LDG.E.U8 R8, desc[UR42][R10.64] ;  /* 0x0000002a0a081981 */ /* 0x0000a8000c1e1100 */
[----:B---3--:R1:W-:Y:S04]  /*28700*/  STL [R1+0x30c4], R6 ;  /* 0x0030c40601007387 */ /* 0x0083e80000100800 */
[----:B------:R-:W3:Y:S04]  /*28710*/  LDL R15, [R1+0x191c] ;  /* 0x00191c00010f7983 */ /* 0x000ee80000100800 */
[----:B------:R-:W3:Y:S04]  /*28720*/  LDL R14, [R1+0x1920] ;  /* 0x00192000010e7983 */ /* 0x000ee80000100800 */
[----:B------:R-:W3:Y:S04]  /*28730*/  LDL R3, [R1+0x1914] ;  /* 0x0019140001037983 */ /* 0x000ee80000100800 */
[----:B------:R-:W3:Y:S04]  /*28740*/  LDL R0, [R1+0x1918] ;  /* 0x0019180001007983 */ /* 0x000ee80000100800 */
[----:B------:R0:W-:Y:S04]  /*28750*/  STL [R1+0x30c8], R7 ;  /* 0x0030c80701007387 */ /* 0x0001e80000100800 */
[----:B-1----:R-:W3:Y:S04]  /*28760*/  LDL R6, [R1+0x1910] ;  /* 0x0019100001067983 */ /* 0x002ee80000100800 */
[----:B0-----:R-:W3:Y:S01]  /*28770*/  LDL R7, [R1+0x190c] ;  /* 0x00190c0001077983 */ /* 0x001ee20000100800 */
[----:B------:R-:W-:Y:S01]  /*28780*/  PRMT R9, RZ, 0x7610, R9 ;  /* 0x00007610ff097816 */ /* 0x000fe20000000009 */
[----:B----4-:R-:W-:-:S02]  /*28790*/  @P1 IMAD.MOV.U32 R12, RZ, RZ, R4 ;  /* 0x000000ffff0c1224 */ /* 0x010fc400078e0004 */
[----:B------:R-:W-:Y:S01]  /*287a0*/  @P1 IMAD.MOV.U32 R13, RZ, RZ, R5 ;  /* 0x000000ffff0d1224 */ /* 0x000fe200078e0005 */
[----:B------:R-:W-:-:S04]  /*287b0*/  PRMT R10, RZ, 0x7610, R10 ;  /* 0x00007610ff0a7816 */ /* 0x000fc8000000000a */
[----:B------:R3:W4:Y:S04]  /*287c0*/  @P1 LDG.E.U8 R9, desc[UR42][R12.64] ;  /* 0x0000002a0c091981 */ /* 0x000728000c1e1100 */
[----:B--2---:R-:W-:Y:S04]  /*287d0*/  STL [R1+0x3090], R8 ;  /* 0x0030900801007387 */ /* 0x004fe80000100800 */
        /* <DEDUP_REMOVED lines=10> */
[----:B0-----:R-:W-:Y:S02]  /*28880*/  PRMT R12, RZ, 0x7610, R12 ;  /* 0x00007610ff0c7816 */ /* 0x001fe4000000000c */
[----:B-1----:R-:W-:Y:S02]  /*28890*/  @P0 IMAD.MOV.U32 R14, RZ, RZ, R6 ;  /* 0x000000ffff0e0224 */ /* 0x002fe400078e0006 */
[----:B------:R-:W-:-:S05]  /*288a0*/  @P0 IMAD.MOV.U32 R15, RZ, RZ, R7 ;  /* 0x000000ffff0f0224 */ /* 0x000fca00078e0007 */
[----:B------:R2:W3:Y:S01]  /*288b0*/  @P0 LDG.E.U8 R12, desc[UR42][R14.64] ;  /* 0x0000002a0e0c0981 */ /* 0x0004e2000c1e1100 */
[----:B------:R-:W-:-:S03]  /*288c0*/  PRMT R13, RZ, 0x7610, R13 ;  /* 0x00007610ff0d7816 */ /* 0x000fc6000000000d */
[----:B----4-:R-:W-:Y:S01]  /*288d0*/  STL [R1+0x3094], R9 ;  /* 0x0030940901007387 */ /* 0x010fe20000100800 */
[----:B--2---:R-:W-:Y:S02]  /*288e0*/  @P0 IMAD.MOV.U32 R15, RZ, RZ, R5 ;  /* 0x000000ffff0f0224 */ /* 0x004fe400078e0005 */
[----:B------:R-:W-:-:S05]  /*288f0*/  @P0 IMAD.MOV.U32 R14, RZ, RZ, R4 ;  /* 0x000000ffff0e0224 */ /* 0x000fca00078e0004 */
[----:B------:R-:W2:Y:S04]  /*28900*/  @P0 LDG.E.U8 R13, desc[UR42][R14.64] ;  /* 0x0000002a0e0d0981 */ /* 0x000ea8000c1e1100 */
[----:B---3--:R-:W-:Y:S04]  /*28910*/  STL [R1+0x3098], R10 ;  /* 0x0030980a01007387 */ /* 0x008fe80000100800 */
[----:B------:R-:W3:Y:S04]  /*28920*/  LDL R3, [R1+0x18fc] ;  /* 0x0018fc0001037983 */ /* 0x000ee80000100800 */
[----:B------:R-:W4:Y:S04]  /*28930*/  LDL R0, [R1+0x1900] ;  /* 0x0019000001007983 */ /* 0x000f280000100800 */
[----:B------:R0:W-:Y:S04]  /*28940*/  STL [R1+0x309c], R11 ;  /* 0x00309c0b01007387 */ /* 0x0001e80000100800 */
[----:B------:R-:W4:Y:S04]  /*28950*/  LDL R16, [R1+0x18f4] ;  /* 0x0018f40001107983 */ /* 0x000f280000100800 */
[----:B0-----:R-:W4:Y:S04]  /*28960*/  LDL R11, [R1+0x18f8] ;  /* 0x0018f800010b7983 */ /* 0x001f280000100800 */
[----:B------:R0:W-:Y:S04]  /*28970*/  STL [R1+0x3068], R12 ;  /* 0x0030680c01007387 */ /* 0x0001e80000100800 */
[----:B------:R-:W4:Y:S04]  /*28980*/  LDL R10, [R1+0x18ec] ;  /* 0x0018ec00010a7983 */ /* 0x000f280000100800 */
[----:B------:R-:W4:Y:S04]  /*28990*/  LDL R9, [R1+0x18f0] ;  /* 0x0018f00001097983 */ /* 0x000f280000100800 */
[----:B------:R-:W4:Y:S04]  /*289a0*/  LDL R8, [R1+0x18e4] ;  /* 0x0018e40001087983 */ /* 0x000f280000100800 */
[----:B------:R-:W4:Y:S04]  /*289b0*/  LDL R7, [R1+0x18e8] ;  /* 0x0018e80001077983 */ /* 0x000f280000100800 */
[----:B------:R-:W4:Y:S04]  /*289c0*/  LDL R5, [R1+0x18e0] ;  /* 0x0018e00001057983 */ /* 0x000f280000100800 */
[----:B--2---:R-:W-:Y:S04]  /*289d0*/  STL [R1+0x306c], R13 ;  /* 0x00306c0d01007387 */ /* 0x004fe80000100800 */
[----:B------:R-:W2:Y:S04]  /*289e0*/  LDL R6, [R1+0x18dc] ;  /* 0x0018dc0001067983 */ /* 0x000ea80000100800 */
[----:B------:R-:W2:Y:S01]  /*289f0*/  LDL R4, [R1+0x18d4] ;  /* 0x0018d40001047983 */ /* 0x000ea20000100800 */
[----:B---3--:R-:W-:-:S03]  /*28a00*/  @P0 IMAD.MOV.U32 R15, RZ, RZ, R3 ;  /* 0x000000ffff0f0224 */ /* 0x008fc600078e0003 */
[----:B------:R-:W3:Y:S01]  /*28a10*/  LDL R3, [R1+0x18d8] ;  /* 0x0018d80001037983 */ /* 0x000ee20000100800 */
[----:B------:R-:W-:Y:S02]  /*28a20*/  PRMT R17, RZ, 0x7610, R17 ;  /* 0x00007610ff117816 */ /* 0x000fe40000000011 */
[----:B------:R-:W-:Y:S01]  /*28a30*/  ISETP.GT.AND P1, PT, R2, 0x7f, PT ;  /* 0x0000007f0200780c */ /* 0x000fe20003f24270 */
[----:B----4-:R-:W-:Y:S01]  /*28a40*/  @P0 IMAD.MOV.U32 R14, RZ, RZ, R0 ;  /* 0x000000ffff0e0224 */ /* 0x010fe200078e0000 */
[----:B------:R-:W-:-:S04]  /*28a50*/  PRMT R21, RZ, 0x7610, R21 ;  /* 0x00007610ff157816 */ /* 0x000fc80000000015 */
[----:B------:R1:W4:Y:S01]  /*28a60*/  @P0 LDG.E.U8 R17, desc[UR42][R14.64] ;  /* 0x0000002a0e110981 */ /* 0x000322000c1e1100 */
[----:B------:R-:W-:Y:S01]  /*28a70*/  PRMT R23, RZ, 0x7610, R23 ;  /* 0x00007610ff177816 */ /* 0x000fe20000000017 */
[----:B-1----:R-:W-:Y:S02]  /*28a80*/  @P0 IMAD.MOV.U32 R14, RZ, RZ, R11 ;  /* 0x000000ffff0e0224 */ /* 0x002fe400078e000b */
[----:B------:R-:W-:-:S05]  /*28a90*/  @P0 IMAD.MOV.U32 R15, RZ, RZ, R16 ;  /* 0x000000ffff0f0224 */ /* 0x000fca00078e0010 */
        /* <DEDUP_REMOVED lines=11> */
[----:B--2---:R-:W-:-:S05]  /*28b50*/  @P1 IMAD.MOV.U32 R15, RZ, RZ, R6 ;  /* 0x000000ffff0f1224 */ /* 0x004fca00078e0006 */
[----:B------:R3:W2:Y:S02]  /*28b60*/  @P1 LDG.E.U8 R27, desc[UR42][R14.64] ;  /* 0x0000002a0e1b1981 */ /* 0x0006a4000c1e1100 */
[----:B---3--:R-:W-:Y:S02]  /*28b70*/  @P1 IMAD.MOV.U32 R14, RZ, RZ, R3 ;  /* 0x000000ffff0e1224 */ /* 0x008fe400078e0003 */
[----:B------:R-:W-:-:S05]  /*28b80*/  @P1 IMAD.MOV.U32 R15, RZ, RZ, R4 ;  /* 0x000000ffff0f1224 */ /* 0x000fca00078e0004 */
[----:B------:R-:W3:Y:S04]  /*28b90*/  @P1 LDG.E.U8 R29, desc[UR42][R14.64] ;  /* 0x0000002a0e1d1981 */ /* 0x000ee8000c1e1100 */
[----:B----4-:R-:W-:Y:S01]  /*28ba0*/  STL [R1+0x3070], R17 ;  /* 0x0030701101007387 */ /* 0x010fe20000100800 */
[----:B------:R-:W1:Y:S01]  /*28bb0*/  S2R R0, SR_TID.X ;  /* 0x0000000000007919 */ /* 0x000e620000002100 */
[----:B------:R-:W4:Y:S01]  /*28bc0*/  S2R R24, SR_TID.X ;  /* 0x0000000000187919 */ /* 0x000f220000002100 */
[----:B0-----:R-:W0:Y:S01]  /*28bd0*/  S2R R12, SR_TID.X ;  /* 0x00000000000c7919 */ /* 0x001e220000002100 */
[----:B------:R-:W-:Y:S06]  /*28be0*/  BAR.SYNC.DEFER_BLOCKING 0x0 ;  /* 0x0000000000007b1d */ /* 0x000fec0000010000 */
[----:B------:R-:W-:Y:S04]  /*28bf0*/  STL [R1+0x3074], R21 ;  /* 0x0030741501007387 */ /* 0x000fe80000100800 */
[----:B------:R-:W-:Y:S04]  /*28c00*/  STL [R1+0x3000], R23 ;  /* 0x0030001701007387 */ /* 0x000fe80000100800 */
[----:B------:R-:W-:Y:S04]  /*28c10*/  STL [R1+0x3004], R25 ;  /* 0x0030041901007387 */ /* 0x000fe80000100800 */
[----:B--2---:R-:W-:Y:S04]  /*28c20*/  STL [R1+0x3008], R27 ;  /* 0x0030081b01007387 */ /* 0x004fe80000100800 */
[----:B------:R-:W2:Y:S04]  /*28c30*/  LDL.LU R20, [R1+0xbd0] ;  /* 0x000bd00001147983 */ /* 0x000ea80000300800 */
[----:B------:R-:W2:Y:S04]  /*28c40*/  LDL.LU R22, [R1+0xbcc] ;  /* 0x000bcc0001167983 */ /* 0x000ea80000300800 */
[----:B------:R-:W2:Y:S04]  /*28c50*/  LDL.LU R26, [R1+0xbc8] ;  /* 0x000bc800011a7983 */ /* 0x000ea80000300800 */
[----:B---3--:R-:W-:Y:S04]  /*28c60*/  STL [R1+0x300c], R29 ;  /* 0x00300c1d01007387 */ /* 0x008fe80000100800 */
        /* <DEDUP_REMOVED lines=42> */
[----:B------:R-:W3:Y:S01]  /*28f10*/  LDL.LU R28, [R1+0xbc4] ;  /* 0x000bc400011c7983 */ /* 0x000ee20000300800 */
[----:B-1----:R-:W-:-:S02]  /*28f20*/  LOP3.LUT R14, R0, 0x3f, RZ, 0xc0, !PT ;  /* 0x0000003f000e7812 */ /* 0x002fc400078ec0ff */
[----:B----4-:R-:W-:Y:S02]  /*28f30*/  LOP3.LUT R24, R24, 0x3f, RZ, 0xc0, !PT ;  /* 0x0000003f18187812 */ /* 0x010fe400078ec0ff */
[----:B0-----:R-:W-:Y:S01]  /*28f40*/  LOP3.LUT R0, R12, 0x3f, RZ, 0xc0, !PT ;  /* 0x0000003f0c007812 */ /* 0x001fe200078ec0ff */
[----:B------:R-:W-:Y:S01]  /*28f50*/  STL [R1+0x2e98], R14 ;  /* 0x002e980e01007387 */ /* 0x000fe20000100800 */
[----:B------:R-:W-:-:S03]  /*28f60*/  LOP3.LUT R3, R24, 0x40, RZ, 0xfc, !PT ;  /* 0x0000004018037812 */ /* 0x000fc600078efcff */
[----:B------:R-:W-:Y:S04]  /*28f70*/  STL [R1+0x3010], R14 ;  /* 0x0030100e01007387 */ /* 0x000fe80000100800 */
[----:B------:R-:W-:Y:S04]  /*28f80*/  STL [R1+0x30a0], R12 ;  /* 0x0030a00c01007387 */ /* 0x000fe80000100800 */
[----:B------:R-:W4:Y:S01]  /*28f90*/  LDL.LU R24, [R1+0xb50] ;  /* 0x000b500001187983 */ /* 0x000f220000300800 */
[-C--:B------:R-:W-:Y:S02]  /*28fa0*/  ISETP.GE.AND P0, PT, R14, R2.reuse, PT ;  /* 0x000000020e00720c */ /* 0x080fe40003f06270 */
[----:B------:R-:W-:Y:S01]  /*28fb0*/  ISETP.GE.AND P1, PT, R3, R2, PT ;  /* 0x000000020300720c */ /* 0x000fe20003f26270 */
[----:B------:R0:W-:Y:S04]  /*28fc0*/  STL [R1+0x3014], R2 ;  /* 0x0030140201007387 */ /* 0x0001e80000100800 */
[----:B0-----:R-:W4:Y:S04]  /*28fd0*/  LDL.LU R2, [R1+0xb4c] ;  /* 0x000b4c0001027983 */ /* 0x001f280000300800 */
[----:B------:R-:W4:Y:S04]  /*28fe0*/  LDL.LU R12, [R1+0xb48] ;  /* 0x000b4800010c7983 */ /* 0x000f280000300800 */
[----:B------:R-:W4:Y:S04]  /*28ff0*/  LDL.LU R14, [R1+0xb44] ;  /* 0x000b4400010e7983 */ /* 0x000f280000300800 */
[----:B------:R-:W4:Y:S04]  /*29000*/  LDL.LU R15, [R1+0xacc] ;  /* 0x000acc00010f7983 */ /* 0x000f280000300800 */
[----:B--2---:R-:W-:Y:S04]  /*29010*/  STS.U8 [R0+UR4], R20 ;  /* 0x0000001400007988 */ /* 0x004fe80008000004 */
[----:B------:R0:W-:Y:S04]  /*29020*/  STS.U8 [R0+UR4+0x40], R22 ;  /* 0x0000401600007988 */ /* 0x0001e80008000004 */
[----:B0-----:R-:W2:Y:S04]  /*29030*/  LDL.LU R22, [R1+0xac8] ;  /* 0x000ac80001167983 */ /* 0x001ea80000300800 */
[----:B------:R-:W2:Y:S04]  /*29040*/  LDL.LU R29, [R1+0xac4] ;  /* 0x000ac400011d7983 */ /* 0x000ea80000300800 */
        /* <DEDUP_REMOVED lines=13> */
[----:B------:R0:W-:Y:S04]  /*29120*/  STS.U8 [R0+UR4+0x80], R26 ;  /* 0x0000801a00007988 */ /* 0x0001e80008000004 */
[----:B------:R-:W2:Y:S04]  /*29130*/  LDL.LU R4, [R1+0x89c] ;  /* 0x00089c0001047983 */ /* 0x000ea80000300800 */
[----:B0-----:R-:W2:Y:S04]  /*29140*/  LDL.LU R26, [R1+0x898] ;  /* 0x00089800011a7983 */ /* 0x001ea80000300800 */
[----:B------:R-:W2:Y:S04]  /*29150*/  LDL.LU R3, [R1+0x894] ;  /* 0x0008940001037983 */ /* 0x000ea80000300800 */
[----:B------:R-:W2:Y:S04]  /*29160*/  LDL.LU R16, [R1+0x890] ;  /* 0x0008900001107983 */ /* 0x000ea80000300800 */
[----:B------:R-:W2:Y:S04]  /*29170*/  LDL.LU R18, [R1+0x81c] ;  /* 0x00081c0001127983 */ /* 0x000ea80000300800 */
[----:B------:R-:W2:Y:S04]  /*29180*/  LDL.LU R19, [R1+0x818] ;  /* 0x0008180001137983 */ /* 0x000ea80000300800 */
[----:B---3--:R0:W-:Y:S04]  /*29190*/  STS.U8 [R0+UR4+0xc0], R28 ;  /* 0x0000c01c00007988 */ /* 0x0081e80008000004 */
[----:B0-----:R-:W3:Y:S04]  /*291a0*/  LDL.LU R28, [R1+0x814] ;  /* 0x00081400011c7983 */ /* 0x001ee80000300800 */
[----:B----4-:R0:W-:Y:S04]  /*291b0*/  STS.U8 [R0+UR4+0x840], R24 ;  /* 0x0008401800007988 */ /* 0x0101e80008000004 */
[----:B------:R-:W4:Y:S04]  /*291c0*/  LDL.LU R20, [R1+0x810] ;  /* 0x0008100001147983 */ /* 0x000f280000300800 */
[----:B0-----:R-:W4:Y:S04]  /*291d0*/  LDL.LU R24, [R1+0x798] ;  /* 0x0007980001187983 */ /* 0x001f280000300800 */
[----:B------:R-:W-:Y:S04]  /*291e0*/  STS.U8 [R0+UR4+0x800], R2 ;  /* 0x0008000200007988 */ /* 0x000fe80008000004 */
[----:B------:R-:W-:Y:S04]  /*291f0*/  STS.U8 [R0+UR4+0x8c0], R12 ;  /* 0x0008c00c00007988 */ /* 0x000fe80008000004 */
[----:B------:R-:W-:Y:S04]  /*29200*/  STS.U8 [R0+UR4+0x880], R14 ;  /* 0x0008800e00007988 */ /* 0x000fe80008000004 */
[----:B------:R-:W-:Y:S04]  /*29210*/  STS.U8 [R0+UR4+0x1000], R15 ;  /* 0x0010000f00007988 */ /* 0x000fe80008000004 */
[----:B--2---:R0:W-:Y:S04]  /*29220*/  STS.U8 [R0+UR4+0x1040], R22 ;  /* 0x0010401600007988 */ /* 0x0041e80008000004 */
[----:B------:R-:W-:Y:S04]  /*29230*/  STS.U8 [R0+UR4+0x1080], R29 ;  /* 0x0010801d00007988 */ /* 0x000fe80008000004 */
        /* <DEDUP_REMOVED lines=13> */
[----:B0-----:R-:W2:Y:S04]  /*29310*/  LDL.LU R22, [R1+0x794] ;  /* 0x0007940001167983 */ /* 0x001ea80000300800 */
[----:B------:R-:W-:Y:S04]  /*29320*/  STS.U8 [R0+UR4+0x3000], R4 ;  /* 0x0030000400007988 */ /* 0x000fe80008000004 */
[----:B------:R0:W-:Y:S04]  /*29330*/  STS.U8 [R0+UR4+0x3040], R26 ;  /* 0x0030401a00007988 */ /* 0x0001e80008000004 */
[----:B------:R-:W-:Y:S04]  /*29340*/  STS.U8 [R0+UR4+0x3080], R3 ;  /* 0x0030800300007988 */ /* 0x000fe80008000004 */
[----:B------:R-:W-:Y:S04]  /*29350*/  STS.U8 [R0+UR4+0x30c0], R16 ;  /* 0x0030c01000007988 */ /* 0x000fe80008000004 */
[----:B------:R-:W-:Y:S04]  /*29360*/  STS.U8 [R0+UR4+0x3840], R18 ;  /* 0x0038401200007988 */ /* 0x000fe80008000004 */
[----:B------:R-:W-:Y:S04]  /*29370*/  STS.U8 [R0+UR4+0x3800], R19 ;  /* 0x0038001300007988 */ /* 0x000fe80008000004 */
[----:B0-----:R-:W2:Y:S04]  /*29380*/  LDL.LU R26, [R1+0x790] ;  /* 0x00079000011a7983 */ /* 0x001ea80000300800 */
[----:B---3--:R0:W-:Y:S04]  /*29390*/  STS.U8 [R0+UR4+0x38c0], R28 ;  /* 0x0038c01c00007988 */ /* 0x0081e80008000004 */
[----:B0-----:R-:W3:Y:S04]  /*293a0*/  LDL.LU R28, [R1+0x78c] ;  /* 0x00078c00011c7983 */ /* 0x001ee80000300800 */
[----:B------:R-:W3:Y:S04]  /*293b0*/  LDL.LU R2, [R1+0x718] ;  /* 0x0007180001027983 */ /* 0x000ee80000300800 */
[----:B------:R-:W3:Y:S04]  /*293c0*/  LDL.LU R12, [R1+0x714] ;  /* 0x00071400010c7983 */ /* 0x000ee80000300800 */
[----:B----4-:R-:W-:Y:S04]  /*293d0*/  STS.U8 [R0+UR4+0x3880], R20 ;  /* 0x0038801400007988 */ /* 0x010fe80008000004 */
[----:B------:R-:W4:Y:S04]  /*293e0*/  LDL.LU R14, [R1+0x710] ;  /* 0x00071000010e7983 */ /* 0x000f280000300800 */
[----:B------:R0:W-:Y:S04]  /*293f0*/  STS.U8 [R0+UR4+0x4000], R24 ;  /* 0x0040001800007988 */ /* 0x0001e80008000004 */
[----:B------:R-:W4:Y:S04]  /*29400*/  LDL.LU R15, [R1+0x70c] ;  /* 0x00070c00010f7983 */ /* 0x000f280000300800 */
[----:B0-----:R-:W4:Y:S04]  /*29410*/  LDL.LU R24, [R1+0x568] ;  /* 0x0005680001187983 */ /* 0x001f280000300800 */
[----:B------:R-:W4:Y:S04]  /*29420*/  LDL.LU R29, [R1+0x564] ;  /* 0x00056400011d7983 */ /* 0x000f280000300800 */
        /* <DEDUP_REMOVED lines=19> */
[----:B--2---:R-:W-:Y:S04]  /*29560*/  STS.U8 [R0+UR4+0x4040], R22 ;  /* 0x0040401600007988 */ /* 0x004fe80008000004 */
[----:B------:R0:W-:Y:S04]  /*29570*/  STS.U8 [R0+UR4+0x4080], R26 ;  /* 0x0040801a00007988 */ /* 0x0001e80008000004 */
[----:B0-----:R-:W2:Y:S04]  /*29580*/  LDL.LU R26, [R1+0x14] ;  /* 0x00001400011a7983 */ /* 0x001ea80000300800 */
[----:B------:R-:W2:Y:S04]  /*29590*/  LDL.LU R22, [R1+0x10] ;  /* 0x0000100001167983 */ /* 0x000ea80000300800 */
[----:B---3--:R0:W-:Y:S04]  /*295a0*/  STS.U8 [R0+UR4+0x40c0], R28 ;  /* 0x0040c01c00007988 */ /* 0x0081e80008000004 */
[----:B0-----:R-:W3:Y:S04]  /*295b0*/  LDL.LU R28, [R1+0xc] ;  /* 0x00000c00011c7983 */ /* 0x001ee80000300800 */
[----:B------:R-:W-:Y:S04]  /*295c0*/  STS.U8 [R0+UR4+0x4840], R2 ;  /* 0x0048400200007988 */ /* 0x000fe80008000004 */
[----:B------:R-:W-:Y:S04]  /*295d0*/  STS.U8 [R0+UR4+0x4800], R12 ;  /* 0x0048000c00007988 */ /* 0x000fe80008000004 */
[----:B----4-:R-:W-:Y:S04]  /*295e0*/  STS.U8 [R0+UR4+0x48c0], R14 ;  /* 0x0048c00e00007988 */ /* 0x010fe80008000004 */
[----:B------:R-:W-:Y:S04]  /*295f0*/  STS.U8 [R0+UR4+0x4880], R15 ;  /* 0x0048800f00007988 */ /* 0x000fe80008000004 */
[----:B------:R0:W-:Y:S04]  /*29600*/  STS.U8 [R0+UR4+0x5000], R24 ;  /* 0x0050001800007988 */ /* 0x0001e80008000004 */
        /* <DEDUP_REMOVED lines=20> */
[----:B0-----:R-:W4:Y:S04]  /*29750*/  LDL.LU R24, [R1+0xbc0] ;  /* 0x000bc00001187983 */ /* 0x001f280000300800 */
[----:B--2---:R0:W-:Y:S04]  /*29760*/  STS.U8 [R0+UR4+0x7800], R26 ;  /* 0x0078001a00007988 */ /* 0x0041e80008000004 */
[----:B------:R-:W-:Y:S04]  /*29770*/  STS.U8 [R0+UR4+0x78c0], R22 ;  /* 0x0078c01600007988 */ /* 0x000fe80008000004 */
[----:B0-----:R-:W2:Y:S04]  /*29780*/  LDL.LU R26, [R1+0xbbc] ;  /* 0x000bbc00011a7983 */ /* 0x001ea80000300800 */
[----:B---3--:R0:W-:Y:S04]  /*29790*/  STS.U8 [R0+UR4+0x7880], R28 ;  /* 0x0078801c00007988 */ /* 0x0081e80008000004 */
[----:B0-----:R-:W3:Y:S01]  /*297a0*/  LDL.LU R28, [R1+0xb40] ;  /* 0x000b4000011c7983 */ /* 0x001ee20000300800 */
[----:B------:R-:W0:Y:S03]  /*297b0*/  S2R R20, SR_TID.X ;  /* 0x0000000000147919 */ /* 0x000e260000002100 */
[----:B---3--:R1:W-:Y:S04]  /*297c0*/  STL [R1+0x3128], R28 ;  /* 0x0031281c01007387 */ /* 0x0083e80000100800 */
[----:B-1----:R-:W3:Y:S04]  /*297d0*/  LDL.LU R28, [R1+0xbb8] ;  /* 0x000bb800011c7983 */ /* 0x002ee80000300800 */
[----:B------:R1:W-:Y:S04]  /*297e0*/  STL [R1+0x30a4], R0 ;  /* 0x0030a40001007387 */ /* 0x0003e80000100800 */
[----:B-1----:R-:W3:Y:S04]  /*297f0*/  LDL.LU R0, [R1+0xbb4] ;  /* 0x000bb40001007983 */ /* 0x002ee80000300800 */
        /* <DEDUP_REMOVED lines=14> */
[----:B0-----:R-:W-:-:S03]  /*298e0*/  LOP3.LUT R20, R20, 0x3f, RZ, 0xc0, !PT ;  /* 0x0000003f14147812 */ /* 0x001fc600078ec0ff */
[----:B------:R-:W3:Y:S04]  /*298f0*/  LDL.LU R7, [R1+0x9a4] ;  /* 0x0009a40001077983 */ /* 0x000ee80000300800 */
[----:B------:R-:W3:Y:S04]  /*29900*/  LDL.LU R6, [R1+0x92c] ;  /* 0x00092c0001067983 */ /* 0x000ee80000300800 */
[----:B------:R-:W3:Y:S04]  /*29910*/  LDL.LU R5, [R1+0x928] ;  /* 0x0009280001057983 */ /* 0x000ee80000300800 */
[----:B------:R-:W3:Y:S01]  /*29920*/  LDL.LU R4, [R1+0x924] ;  /* 0x0009240001047983 */ /* 0x000ee20000300800 */
[----:B------:R-:W-:-:S03]  /*29930*/  LOP3.LUT R2, R20, 0x8, RZ, 0x3c, !PT ;  /* 0x0000000814027812 */ /* 0x000fc600078e3cff */
[----:B------:R-:W3:Y:S04]  /*29940*/  LDL.LU R3, [R1+0x920] ;  /* 0x0009200001037983 */ /* 0x000ee80000300800 */
[----:B------:R-:W3:Y:S04]  /*29950*/  LDL.LU R16, [R1+0x88c] ;  /* 0x00088c0001107983 */ /* 0x000ee80000300800 */
[----:B------:R-:W3:Y:S04]  /*29960*/  LDL.LU R22, [R1+0x888] ;  /* 0x0008880001167983 */ /* 0x000ee80000300800 */
[----:B------:R-:W3:Y:S04]  /*29970*/  LDL.LU R18, [R1+0x884] ;  /* 0x0008840001127983 */ /* 0x000ee80000300800 */
[----:B------:R-:W3:Y:S04]  /*29980*/  LDL.LU R19, [R1+0x880] ;  /* 0x0008800001137983 */ /* 0x000ee80000300800 */
[----:B----4-:R0:W-:Y:S04]  /*29990*/  STS.U8 [R2+UR4+0x100], R24 ;  /* 0x0001001802007988 */ /* 0x0101e80008000004 */
[----:B------:R-:W4:Y:S04]  /*299a0*/  LDL.LU R20, [R1+0x80c] ;  /* 0x00080c0001147983 */ /* 0x000f280000300800 */
[----:B--2---:R1:W-:Y:S04]  /*299b0*/  STS.U8 [R2+UR4+0x140], R26 ;  /* 0x0001401a02007988 */ /* 0x0043e80008000004 */
[----:B0-----:R-:W2:Y:S04]  /*299c0*/  LDL.LU R24, [R1+0x808] ;  /* 0x0008080001187983 */ /* 0x001ea80000300800 */
[----:B-1----:R-:W2:Y:S04]  /*299d0*/  LDL.LU R26, [R1+0x804] ;  /* 0x00080400011a7983 */ /* 0x002ea80000300800 */
[----:B---3--:R0:W-:Y:S04]  /*299e0*/  STS.U8 [R2+UR4+0x180], R28 ;  /* 0x0001801c02007988 */ /* 0x0081e80008000004 */
[----:B0-----:R-:W3:Y:S04]  /*299f0*/  LDL.LU R28, [R1+0x3128] ;  /* 0x00312800011c7983 */ /* 0x001ee80000300800 */
[----:B------:R-:W-:Y:S04]  /*29a00*/  STS.U8 [R2+UR4+0x1c0], R0 ;  /* 0x0001c00002007988 */ /* 0x000fe80008000004 */
[----:B---3--:R0:W-:Y:S04]  /*29a10*/  STS.U8 [R2+UR4+0x940], R28 ;  /* 0x0009401c02007988 */ /* 0x0081e80008000004 */
        /* <DEDUP_REMOVED lines=20> */
[----:B------:R1:W-:Y:S04]  /*29b60*/  STS.U8 [R2+UR4+0x3140], R22 ;  /* 0x0031401602007988 */ /* 0x0003e80008000004 */
[----:B------:R-:W-:Y:S04]  /*29b70*/  STS.U8 [R2+UR4+0x3180], R18 ;  /* 0x0031801202007988 */ /* 0x000fe80008000004 */
[----:B------:R-:W-:Y:S04]  /*29b80*/  STS.U8 [R2+UR4+0x31c0], R19 ;  /* 0x0031c01302007988 */ /* 0x000fe80008000004 */
[----:B----4-:R-:W-:Y:S04]  /*29b90*/  STS.U8 [R2+UR4+0x3940], R20 ;  /* 0x0039401402007988 */ /* 0x010fe80008000004 */
[----:B0-----:R-:W3:Y:S04]  /*29ba0*/  LDL.LU R28, [R1+0x800] ;  /* 0x00080000011c7983 */ /* 0x001ee80000300800 */
[----:B--2---:R-:W-:Y:S04]  /*29bb0*/  STS.U8 [R2+UR4+0x3900], R24 ;  /* 0x0039001802007988 */ /* 0x004fe80008000004 */
[----:B------:R0:W-:Y:S04]  /*29bc0*/  STS.U8 [R2+UR4+0x39c0], R26 ;  /* 0x0039c01a02007988 */ /* 0x0001e80008000004 */
[----:B-1----:R-:W2:Y:S04]  /*29bd0*/  LDL.LU R22, [R1+0x788] ;  /* 0x0007880001167983 */ /* 0x002ea80000300800 */
[----:B0-----:R-:W4:Y:S04]  /*29be0*/  LDL.LU R26, [R1+0x780] ;  /* 0x00078000011a7983 */ /* 0x001f280000300800 */
[----:B----4-:R0:W-:Y:S04]  /*29bf0*/  STL [R1+0x3124], R26 ;  /* 0x0031241a01007387 */ /* 0x0101e80000100800 */
[----:B0-----:R-:W4:Y:S04]  /*29c00*/  LDL.LU R26, [R1+0x784] ;  /* 0x00078400011a7983 */ /* 0x001f280000300800 */
[----:B---3--:R0:W-:Y:S04]  /*29c10*/  STS.U8 [R2+UR4+0x3980], R28 ;  /* 0x0039801c02007988 */ /* 0x0081e80008000004 */
[----:B0-----:R-:W3:Y:S04]  /*29c20*/  LDL.LU R28, [R1+0x77c] ;  /* 0x00077c00011c7983 */ /* 0x001ee80000300800 */
        /* <DEDUP_REMOVED lines=24> */
[----:B--2---:R0:W-:Y:S04]  /*29db0*/  STS.U8 [R2+UR4+0x4100], R22 ;  /* 0x0041001602007988 */ /* 0x0041e80008000004 */
[----:B------:R-:W2:Y:S04]  /*29dc0*/  LDL.LU R20, [R1+0x8] ;  /* 0x0000080001147983 */ /* 0x000ea80000300800 */
[----:B0-----:R-:W2:Y:S04]  /*29dd0*/  LDL.LU R22, [R1+0x4] ;  /* 0x0000040001167983 */ /* 0x001ea80000300800 */
[----:B----4-:R0:W-:Y:S04]  /*29de0*/  STS.U8 [R2+UR4+0x4140], R26 ;  /* 0x0041401a02007988 */ /* 0x0101e80008000004 */
[----:B0-----:R-:W4:Y:S04]  /*29df0*/  LDL.LU R26, [R1+0x3124] ;  /* 0x00312400011a7983 */ /* 0x001f280000300800 */
[----:B----4-:R0:W-:Y:S04]  /*29e00*/  STS.U8 [R2+UR4+0x4180], R26 ;  /* 0x0041801a02007988 */ /* 0x0101e80008000004 */
[----:B---3--:R-:W-:Y:S04]  /*29e10*/  STS.U8 [R2+UR4+0x41c0], R28 ;  /* 0x0041c01c02007988 */ /* 0x008fe80008000004 */
        /* <DEDUP_REMOVED lines=20> */
[----:B0-----:R-:W3:Y:S01]  /*29f60*/  LDL.LU R26, [R1] ;  /* 0x00000000011a7983 */ /* 0x001ee20000300800 */
[----:B-1----:R-:W0:Y:S03]  /*29f70*/  S2R R24, SR_TID.X ;  /* 0x0000000000187919 */ /* 0x002e260000002100 */
[----:B------:R-:W-:Y:S04]  /*29f80*/  STS.U8 [R2+UR4+0x7100], R3 ;  /* 0x0071000302007988 */ /* 0x000fe80008000004 */
[----:B------:R-:W-:Y:S04]  /*29f90*/  STS.U8 [R2+UR4+0x7140], R16 ;  /* 0x0071401002007988 */ /* 0x000fe80008000004 */
[----:B------:R-:W-:Y:S04]  /*29fa0*/  STS.U8 [R2+UR4+0x7180], R18 ;  /* 0x0071801202007988 */ /* 0x000fe80008000004 */
[----:B------:R-:W-:Y:S04]  /*29fb0*/  STS.U8 [R2+UR4+0x71c0], R19 ;  /* 0x0071c01302007988 */ /* 0x000fe80008000004 */
[----:B------:R-:W4:Y:S04]  /*29fc0*/  LDL.LU R28, [R1+0x3120] ;  /* 0x00312000011c7983 */ /* 0x000f280000300800 */
[----:B--2---:R-:W-:Y:S04]  /*29fd0*/  STS.U8 [R2+UR4+0x7940], R20 ;  /* 0x0079401402007988 */ /* 0x004fe80008000004 */
[----:B------:R1:W-:Y:S01]  /*29fe0*/  STS.U8 [R2+UR4+0x7900], R22 ;  /* 0x0079001602007988 */ /* 0x0003e20008000004 */
[----:B0-----:R-:W-:-:S04]  /*29ff0*/  LOP3.LUT R24, R24, 0x3f, RZ, 0xc0, !PT ;  /* 0x0000003f18187812 */ /* 0x001fc800078ec0ff */
[----:B------:R-:W-:-:S05]  /*2a000*/  LOP3.LUT R0, R24, 0x10, RZ, 0x3c, !PT ;  /* 0x0000001018007812 */ /* 0x000fca00078e3cff */
[----:B------:R0:W-:Y:S04]  /*2a010*/  STL [R1+0x311c], R0 ;  /* 0x00311c0001007387 */ /* 0x0001e80000100800 */
[----:B-1----:R-:W2:Y:S01]  /*2a020*/  LDL.LU R2, [R1+0xba8] ;  /* 0x000ba80001027983 */ /* 0x002ea20000300800 */
[----:B0-----:R-:W-:-:S05]  /*2a030*/  LOP3.LUT R0, R24, 0x8, RZ, 0x3c, !PT ;  /* 0x0000000818007812 */ /* 0x001fca00078e3cff */
[----:B---3--:R-:W-:Y:S04]  /*2a040*/  STS.U8 [R0+UR4+0x79c0], R26 ;  /* 0x0079c01a00007988 */ /* 0x008fe80008000004 */
[----:B----4-:R-:W-:Y:S04]  /*2a050*/  STS.U8 [R0+UR4+0x7980], R28 ;  /* 0x0079801c00007988 */ /* 0x010fe80008000004 */
[----:B--2---:R0:W-:Y:S04]  /*2a060*/  STL [R1+0x3118], R2 ;  /* 0x0031180201007387 */ /* 0x0041e80000100800 */
[----:B0-----:R-:W2:Y:S04]  /*2a070*/  LDL.LU R2, [R1+0xbb0] ;  /* 0x000bb00001027983 */ /* 0x001ea80000300800 */
[----:B------:R-:W3:Y:S04]  /*2a080*/  LDL.LU R12, [R1+0xba4] ;  /* 0x000ba400010c7983 */ /* 0x000ee80000300800 */
[----:B------:R-:W4:Y:S04]  /*2a090*/  LDL.LU R14, [R1+0xb30] ;  /* 0x000b3000010e7983 */ /* 0x000f280000300800 */
        /* <DEDUP_REMOVED lines=25> */
[----:B------:R0:W-:Y:S04]  /*2a230*/  STL [R1+0x3018], R28 ;  /* 0x0030181c01007387 */ /* 0x0001e80000100800 */
[----:B0-----:R-:W3:Y:S04]  /*2a240*/  LDL.LU R28, [R1+0xbac] ;  /* 0x000bac00011c7983 */ /* 0x001ee80000300800 */
[----:B--2---:R0:W-:Y:S04]  /*2a250*/  STS.U8 [R0+UR4+0x200], R2 ;  /* 0x0002000200007988 */ /* 0x0041e80008000004 */
[----:B0-----:R-:W2:Y:S04]  /*2a260*/  LDL.LU R2, [R1+0x3118] ;  /* 0x0031180001027983 */ /* 0x001ea80000300800 */
[----:B---3--:R-:W-:Y:S04]  /*2a270*/  STS.U8 [R0+UR4+0x240], R28 ;  /* 0x0002401c00007988 */ /* 0x008fe80008000004 */
[----:B--2---:R-:W-:Y:S04]  /*2a280*/  STS.U8 [R0+UR4+0x280], R2 ;  /* 0x0002800200007988 */ /* 0x004fe80008000004 */
[----:B------:R-:W-:Y:S04]  /*2a290*/  STS.U8 [R0+UR4+0x2c0], R12 ;  /* 0x0002c00c00007988 */ /* 0x000fe80008000004 */
[----:B----4-:R-:W-:Y:S04]  /*2a2a0*/  STS.U8 [R0+UR4+0xa40], R14 ;  /* 0x000a400e00007988 */ /* 0x010fe80008000004 */
        /* <DEDUP_REMOVED lines=20> */
[----:B------:R1:W-:Y:S04]  /*2a3f0*/  STS.U8 [R0+UR4+0x3240], R20 ;  /* 0x0032401400007988 */ /* 0x0003e80008000004 */
[----:B0-----:R-:W2:Y:S04]  /*2a400*/  LDL.LU R18, [R1+0x7f8] ;  /* 0x0007f80001127983 */ /* 0x001ea80000300800 */
[----:B-1----:R-:W3:Y:S04]  /*2a410*/  LDL.LU R20, [R1+0x778] ;  /* 0x0007780001147983 */ /* 0x002ee80000300800 */
[----:B---3--:R0:W-:Y:S04]  /*2a420*/  STL [R1+0x3110], R20 ;  /* 0x0031101401007387 */ /* 0x0081e80000100800 */
[----:B0-----:R-:W3:Y:S04]  /*2a430*/  LDL.LU R20, [R1+0x7f0] ;  /* 0x0007f00001147983 */ /* 0x001ee80000300800 */
[----:B------:R-:W-:Y:S04]  /*2a440*/  STS.U8 [R0+UR4+0x3280], R22 ;  /* 0x0032801600007988 */ /* 0x000fe80008000004 */
[----:B------:R-:W-:Y:S04]  /*2a450*/  STS.U8 [R0+UR4+0x32c0], R24 ;  /* 0x0032c01800007988 */ /* 0x000fe80008000004 */
[----:B------:R-:W-:Y:S04]  /*2a460*/  STS.U8 [R0+UR4+0x3a40], R26 ;  /* 0x003a401a00007988 */ /* 0x000fe80008000004 */
[----:B---3--:R0:W-:Y:S04]  /*2a470*/  STL [R1+0x3114], R20 ;  /* 0x0031141401007387 */ /* 0x0081e80000100800 */
[----:B0-----:R-:W3:Y:S04]  /*2a480*/  LDL.LU R20, [R1+0x7f4] ;  /* 0x0007f40001147983 */ /* 0x001ee80000300800 */
        /* <DEDUP_REMOVED lines=26> */
[----:B--2---:R0:W-:Y:S04]  /*2a630*/  STS.U8 [R0+UR4+0x3a00], R18 ;  /* 0x003a001200007988 */ /* 0x0041e80008000004 */
[----:B0-----:R-:W2:Y:S04]  /*2a640*/  LDL.LU R18, [R1+0x6c] ;  /* 0x00006c0001127983 */ /* 0x001ea80000300800 */
[----:B---3--:R0:W-:Y:S04]  /*2a650*/  STS.U8 [R0+UR4+0x3ac0], R20 ;  /* 0x003ac01400007988 */ /* 0x0081e80008000004 */
[----:B0-----:R-:W3:Y:S04]  /*2a660*/  LDL.LU R20, [R1+0x3114] ;  /* 0x0031140001147983 */ /* 0x001ee80000300800 */
[----:B---3--:R0:W-:Y:S04]  /*2a670*/  STS.U8 [R0+UR4+0x3a80], R20 ;  /* 0x003a801400007988 */ /* 0x0081e80008000004 */
[----:B0-----:R-:W3:Y:S04]  /*2a680*/  LDL.LU R20, [R1+0x3110] ;  /* 0x0031100001147983 */ /* 0x001ee80000300800 */
[----:B---3--:R0:W-:Y:S04]  /*2a690*/  STS.U8 [R0+UR4+0x4200], R20 ;  /* 0x0042001400007988 */ /* 0x0081e80008000004 */
[----:B----4-:R1:W-:Y:S04]  /*2a6a0*/  STS.U8 [R0+UR4+0x4240], R22 ;  /* 0x0042401600007988 */ /* 0x0103e80008000004 */
[----:B------:R3:W-:Y:S04]  /*2a6b0*/  STS.U8 [R0+UR4+0x4280], R24 ;  /* 0x0042801800007988 */ /* 0x0007e80008000004 */
[----:B------:R4:W-:Y:S04]  /*2a6c0*/  STS.U8 [R0+UR4+0x42c0], R26 ;  /* 0x0042c01a00007988 */ /* 0x0009e80008000004 */
[----:B0-----:R-:W2:Y:S04]  /*2a6d0*/  LDL.LU R20, [R1+0x310c] ;  /* 0x00310c0001147983 */ /* 0x001ea80000300800 */
[----:B-1----:R-:W2:Y:S04]  /*2a6e0*/  LDL.LU R22, [R1+0x3108] ;  /* 0x0031080001167983 */ /* 0x002ea80000300800 */
[----:B---3--:R-:W3:Y:S04]  /*2a6f0*/  LDL.LU R24, [R1+0x3104] ;  /* 0x0031040001187983 */ /* 0x008ee80000300800 */
[----:B----4-:R-:W4:Y:S04]  /*2a700*/  LDL.LU R26, [R1+0x3100] ;  /* 0x00310000011a7983 */ /* 0x010f280000300800 */
        /* <DEDUP_REMOVED lines=23> */
[----:B--2---:R-:W-:Y:S04]  /*2a880*/  STS.U8 [R0+UR4+0x72c0], R18 ;  /* 0x0072c01200007988 */ /* 0x004fe80008000004 */
[----:B----4-:R-:W-:Y:S04]  /*2a890*/  STS.U8 [R0+UR4+0x7a40], R26 ;  /* 0x007a401a00007988 */ /* 0x010fe80008000004 */
[----:B------:R0:W-:Y:S04]  /*2a8a0*/  STL [R1+0x301c], R26 ;  /* 0x00301c1a01007387 */ /* 0x0001e80000100800 */
[----:B0-----:R-:W2:Y:S01]  /*2a8b0*/  LDL.LU R26, [R1+0xb1c] ;  /* 0x000b1c00011a7983 */ /* 0x001ea20000300800 */
[----:B------:R-:W0:Y:S03]  /*2a8c0*/  S2R R19, SR_TID.X ;  /* 0x0000000000137919 */ /* 0x000e260000002100 */
[----:B--2---:R1:W-:Y:S04]  /*2a8d0*/  STL [R1+0x30f8], R26 ;  /* 0x0030f81a01007387 */ /* 0x0043e80000100800 */
[----:B-1----:R-:W2:Y:S01]  /*2a8e0*/  LDL.LU R26, [R1+0xba0] ;  /* 0x000ba000011a7983 */ /* 0x002ea20000300800 */
[----:B0-----:R-:W-:-:S02]  /*2a8f0*/  LOP3.LUT R5, R19, 0x3f, RZ, 0xc0, !PT ;  /* 0x0000003f13057812 */ /* 0x001fc400078ec0ff */
[----:B------:R-:W-:Y:S02]  /*2a900*/  LOP3.LUT R19, R19, 0x3f, RZ, 0xc0, !PT ;  /* 0x0000003f13137812 */ /* 0x000fe400078ec0ff */
[----:B------:R-:W-:Y:S01]  /*2a910*/  LOP3.LUT R4, R5, 0x18, RZ, 0x3c, !PT ;  /* 0x0000001805047812 */ /* 0x000fe200078e3cff */
[----:B--2---:R0:W-:Y:S04]  /*2a920*/  STL [R1+0x30fc], R26 ;  /* 0x0030fc1a01007387 */ /* 0x0041e80000100800 */
[----:B------:R-:W2:Y:S04]  /*2a930*/  LDL.LU R28, [R1+0xb18] ;  /* 0x000b1800011c7983 */ /* 0x000ea80000300800 */
        /* <DEDUP_REMOVED lines=17> */
[----:B------:R-:W2:Y:S01]  /*2aa50*/  LDL.LU R6, [R1+0x86c] ;  /* 0x00086c0001067983 */ /* 0x000ea20000300800 */
[----:B0-----:R-:W-:-:S03]  /*2aa60*/  LOP3.LUT R26, R19, 0x10, RZ, 0x3c, !PT ;  /* 0x00000010131a7812 */ /* 0x001fc600078e3cff */
[----:B------:R-:W2:Y:S04]  /*2aa70*/  LDL.LU R3, [R1+0x868] ;  /* 0x0008680001037983 */ /* 0x000ea80000300800 */
[----:B------:R-:W2:Y:S04]  /*2aa80*/  LDL.LU R16, [R1+0x864] ;  /* 0x0008640001107983 */ /* 0x000ea80000300800 */
[----:B------:R-:W2:Y:S04]  /*2aa90*/  LDL.LU R18, [R1+0x860] ;  /* 0x0008600001127983 */ /* 0x000ea80000300800 */
[----:B------:R-:W2:Y:S04]  /*2aaa0*/  LDL.LU R19, [R1+0x7ec] ;  /* 0x0007ec0001137983 */ /* 0x000ea80000300800 */
[----:B---3--:R-:W-:Y:S04]  /*2aab0*/  STS.U8 [R26+UR4+0x7a00], R24 ;  /* 0x007a00181a007988 */ /* 0x008fe80008000004 */
[----:B------:R0:W-:Y:S04]  /*2aac0*/  STL [R1+0x3020], R24 ;  /* 0x0030201801007387 */ /* 0x0001e80000100800 */
[----:B------:R-:W-:Y:S04]  /*2aad0*/  STS.U8 [R26+UR4+0x7ac0], R22 ;  /* 0x007ac0161a007988 */ /* 0x000fe80008000004 */
[----:B------:R-:W-:Y:S04]  /*2aae0*/  STS.U8 [R26+UR4+0x7a80], R20 ;  /* 0x007a80141a007988 */ /* 0x000fe80008000004 */
[----:B0-----:R-:W3:Y:S04]  /*2aaf0*/  LDL.LU R24, [R1+0xb20] ;  /* 0x000b200001187983 */ /* 0x001ee80000300800 */
[----:B------:R0:W-:Y:S04]  /*2ab00*/  STL [R1+0x30e8], R5 ;  /* 0x0030e80501007387 */ /* 0x0001e80000100800 */
[----:B0-----:R-:W2:Y:S04]  /*2ab10*/  LDL.LU R5, [R1+0xb94] ;  /* 0x000b940001057983 */ /* 0x001ea80000300800 */
[----:B------:R0:W-:Y:S04]  /*2ab20*/  STL [R1+0x3024], R22 ;  /* 0x0030241601007387 */ /* 0x0001e80000100800 */
[----:B0-----:R-:W2:Y:S04]  /*2ab30*/  LDL.LU R22, [R1+0xb98] ;  /* 0x000b980001167983 */ /* 0x001ea80000300800 */
[----:B------:R-:W2:Y:S04]  /*2ab40*/  LDL.LU R26, [R1+0x30fc] ;  /* 0x0030fc00011a7983 */ /* 0x000ea80000300800 */
[----:B------:R0:W-:Y:S04]  /*2ab50*/  STL [R1+0x3028], R20 ;  /* 0x0030281401007387 */ /* 0x0001e80000100800 */
[----:B0-----:R-:W3:Y:S04]  /*2ab60*/  LDL.LU R20, [R1+0xb9c] ;  /* 0x000b9c0001147983 */ /* 0x001ee80000300800 */
[----:B--2---:R0:W-:Y:S04]  /*2ab70*/  STS.U8 [R4+UR4+0x300], R26 ;  /* 0x0003001a04007988 */ /* 0x0041e80008000004 */
[----:B0-----:R-:W2:Y:S04]  /*2ab80*/  LDL.LU R26, [R1+0x30f8] ;  /* 0x0030f800011a7983 */ /* 0x001ea80000300800 */
[----:B---3--:R-:W-:Y:S04]  /*2ab90*/  STS.U8 [R4+UR4+0x340], R20 ;  /* 0x0003401404007988 */ /* 0x008fe80008000004 */
[----:B------:R-:W-:Y:S04]  /*2aba0*/  STS.U8 [R4+UR4+0x380], R22 ;  /* 0x0003801604007988 */ /* 0x000fe80008000004 */
[----:B------:R0:W-:Y:S04]  /*2abb0*/  STS.U8 [R4+UR4+0x3c0], R5 ;  /* 0x0003c00504007988 */ /* 0x0001e80008000004 */
[----:B0-----:R-:W3:Y:S04]  /*2abc0*/  LDL.LU R5, [R1+0x768] ;  /* 0x0007680001057983 */ /* 0x001ee80000300800 */
[----:B---3--:R0:W-:Y:S04]  /*2abd0*/  STL [R1+0x30ec], R5 ;  /* 0x0030ec0501007387 */ /* 0x0081e80000100800 */
[----:B0-----:R-:W3:Y:S04]  /*2abe0*/  LDL.LU R5, [R1+0x7e0] ;  /* 0x0007e00001057983 */ /* 0x001ee80000300800 */
[----:B---3--:R0:W-:Y:S04]  /*2abf0*/  STL [R1+0x30f0], R5 ;  /* 0x0030f00501007387 */ /* 0x0081e80000100800 */
[----:B0-----:R-:W3:Y:S04]  /*2ac00*/  LDL.LU R5, [R1+0x7e4] ;  /* 0x0007e40001057983 */ /* 0x001ee80000300800 */
[----:B------:R-:W-:Y:S04]  /*2ac10*/  STS.U8 [R4+UR4+0xb40], R24 ;  /* 0x000b401804007988 */ /* 0x000fe80008000004 */
        /* <DEDUP_REMOVED lines=23> */
[----:B---3--:R0:W-:Y:S04]  /*2ad90*/  STL [R1+0x30f4], R5 ;  /* 0x0030f40501007387 */ /* 0x0081e80000100800 */
[----:B0-----:R-:W2:Y:S04]  /*2ada0*/  LDL.LU R5, [R1+0x7e8] ;  /* 0x0007e80001057983 */ /* 0x001ea80000300800 */
[----:B------:R-:W3:Y:S04]  /*2adb0*/  LDL.LU R3, [R1+0x764] ;  /* 0x0007640001037983 */ /* 0x000ee80000300800 */
[----:B------:R-:W4:Y:S04]  /*2adc0*/  LDL.LU R16, [R1+0x760] ;  /* 0x0007600001107983 */ /* 0x000f280000300800 */
[----:B------:R0:W-:Y:S04]  /*2add0*/  STS.U8 [R4+UR4+0x3b40], R19 ;  /* 0x003b401304007988 */ /* 0x0001e80008000004 */
[----:B------:R-:W3:Y:S04]  /*2ade0*/  LDL.LU R18, [R1+0x75c] ;  /* 0x00075c0001127983 */ /* 0x000ee80000300800 */
        /* <DEDUP_REMOVED lines=25> */
[----:B0-----:R-:W2:Y:S04]  /*2af80*/  LDL.LU R5, [R1+0x30f4] ;  /* 0x0030f40001057983 */ /* 0x001ea80000300800 */
[----:B--2---:R0:W-:Y:S04]  /*2af90*/  STS.U8 [R4+UR4+0x3bc0], R5 ;  /* 0x003bc00504007988 */ /* 0x0041e80008000004 */
[----:B0-----:R-:W2:Y:S04]  /*2afa0*/  LDL.LU R5, [R1+0x30f0] ;  /* 0x0030f00001057983 */ /* 0x001ea80000300800 */
[----:B--2---:R0:W-:Y:S04]  /*2afb0*/  STS.U8 [R4+UR4+0x3b80], R5 ;  /* 0x003b800504007988 */ /* 0x0041e80008000004 */
[----:B0-----:R-:W2:Y:S04]  /*2afc0*/  LDL.LU R5, [R1+0x30ec] ;  /* 0x0030ec0001057983 */ /* 0x001ea80000300800 */
[----:B--2---:R0:W-:Y:S04]  /*2afd0*/  STS.U8 [R4+UR4+0x4300], R5 ;  /* 0x0043000504007988 */ /* 0x0041e80008000004 */
[----:B---3--:R1:W-:Y:S04]  /*2afe0*/  STS.U8 [R4+UR4+0x4340], R3 ;  /* 0x0043400304007988 */ /* 0x0083e80008000004 */
[----:B----4-:R2:W-:Y:S04]  /*2aff0*/  STS.U8 [R4+UR4+0x4380], R16 ;  /* 0x0043801004007988 */ /* 0x0105e80008000004 */
[----:B------:R3:W-:Y:S04]  /*2b000*/  STS.U8 [R4+UR4+0x43c0], R18 ;  /* 0x0043c01204007988 */ /* 0x0007e80008000004 */
[----:B------:R4:W-:Y:S04]  /*2b010*/  STS.U8 [R4+UR4+0x4b40], R19 ;  /* 0x004b401304007988 */ /* 0x0009e80008000004 */
[----:B0-----:R-:W4:Y:S04]  /*2b020*/  LDL.LU R5, [R1+0x30e8] ;  /* 0x0030e80001057983 */ /* 0x001f280000300800 */
[----:B-1----:R-:W4:Y:S04]  /*2b030*/  LDL.LU R3, [R1+0x30e4] ;  /* 0x0030e40001037983 */ /* 0x002f280000300800 */
[----:B--2---:R-:W2:Y:S04]  /*2b040*/  LDL.LU R16, [R1+0x30e0] ;  /* 0x0030e00001107983 */ /* 0x004ea80000300800 */
        /* <DEDUP_REMOVED lines=25> */
[----:B----4-:R-:W-:Y:S04]  /*2b1e0*/  STS.U8 [R4+UR4+0x7b40], R19 ;  /* 0x007b401304007988 */ /* 0x010fe80008000004 */
[----:B------:R-:W-:Y:S04]  /*2b1f0*/  STL [R1+0x302c], R19 ;  /* 0x00302c1301007387 */ /* 0x000fe80000100800 */
[----:B---3--:R-:W-:Y:S04]  /*2b200*/  STS.U8 [R4+UR4+0x7b00], R18 ;  /* 0x007b001204007988 */ /* 0x008fe80008000004 */
[----:B------:R0:W-:Y:S04]  /*2b210*/  STL [R1+0x3030], R18 ;  /* 0x0030301201007387 */ /* 0x0001e80000100800 */
[----:B0-----:R-:W3:Y:S01]  /*2b220*/  LDL.LU R18, [R1+0xb84] ;  /* 0x000b840001127983 */ /* 0x001ee20000300800 */
[----:B------:R-:W-:-:S03]  /*2b230*/  LOP3.LUT R0, R5, 0x20, RZ, 0x3c, !PT ;  /* 0x0000002005007812 */ /* 0x000fc600078e3cff */
[----:B--2---:R-:W-:Y:S04]  /*2b240*/  STS.U8 [R4+UR4+0x7bc0], R16 ;  /* 0x007bc01004007988 */ /* 0x004fe80008000004 */
[----:B------:R-:W-:Y:S04]  /*2b250*/  STS.U8 [R4+UR4+0x7b80], R3 ;  /* 0x007b800304007988 */ /* 0x000fe80008000004 */
[----:B---3--:R0:W-:Y:S04]  /*2b260*/  STL [R1+0x30d4], R18 ;  /* 0x0030d41201007387 */ /* 0x0081e80000100800 */
[----:B0-----:R-:W2:Y:S04]  /*2b270*/  LDL.LU R18, [R1+0xb90] ;  /* 0x000b900001127983 */ /* 0x001ea80000300800 */
[----:B------:R-:W3:Y:S04]  /*2b280*/  LDL.LU R19, [R1+0xb0c] ;  /* 0x000b0c0001137983 */ /* 0x000ee80000300800 */
[----:B------:R-:W4:Y:S04]  /*2b290*/  LDL.LU R20, [R1+0xb08] ;  /* 0x000b080001147983 */ /* 0x000f280000300800 */
        /* <DEDUP_REMOVED lines=22> */
[----:B------:R0:W-:Y:S04]  /*2b400*/  STL [R1+0x3034], R16 ;  /* 0x0030341001007387 */ /* 0x0001e80000100800 */
[----:B0-----:R-:W3:Y:S04]  /*2b410*/  LDL.LU R16, [R1+0xb88] ;  /* 0x000b880001107983 */ /* 0x001ee80000300800 */
[----:B------:R-:W3:Y:S04]  /*2b420*/  LDL.LU R4, [R1+0x7dc] ;  /* 0x0007dc0001047983 */ /* 0x000ee80000300800 */
[----:B------:R0:W-:Y:S04]  /*2b430*/  STL [R1+0x3038], R3 ;  /* 0x0030380301007387 */ /* 0x0001e80000100800 */
[----:B0-----:R-:W3:Y:S04]  /*2b440*/  LDL.LU R3, [R1+0xb8c] ;  /* 0x000b8c0001037983 */ /* 0x001ee80000300800 */
[----:B--2---:R0:W-:Y:S04]  /*2b450*/  STS.U8 [R0+UR4+0x400], R18 ;  /* 0x0004001200007988 */ /* 0x0041e80008000004 */
[----:B0-----:R-:W2:Y:S04]  /*2b460*/  LDL.LU R18, [R1+0x30d4] ;  /* 0x0030d40001127983 */ /* 0x001ea80000300800 */
[----:B---3--:R-:W-:Y:S04]  /*2b470*/  STS.U8 [R0+UR4+0x440], R3 ;  /* 0x0004400300007988 */ /* 0x008fe80008000004 */
        /* <DEDUP_REMOVED lines=59> */
[----:B------:R-:W2:Y:S04]  /*2b830*/  LDL.LU R10, [R1+0x50] ;  /* 0x00005000010a7983 */ /* 0x000ea80000300800 */
        /* <DEDUP_REMOVED lines=33> */
[----:B------:R0:W-:Y:S02]  /*2ba50*/  STS.U8 [R0+UR4+0x7400], R8 ;  /* 0x0074000800007988 */ /* 0x0001e40008000004 */
[----:B0-----:R-:W0:Y:S02]  /*2ba60*/  S2R R8, SR_TID.X ;  /* 0x0000000000087919 */ /* 0x001e240000002100 */
[----:B------:R-:W-:Y:S04]  /*2ba70*/  STS.U8 [R0+UR4+0x7440], R11 ;  /* 0x0074400b00007988 */ /* 0x000fe80008000004 */
[----:B--2---:R-:W-:Y:S04]  /*2ba80*/  STS.U8 [R0+UR4+0x7480], R10 ;  /* 0x0074800a00007988 */ /* 0x004fe80008000004 */
[----:B------:R-:W-:Y:S01]  /*2ba90*/  STS.U8 [R0+UR4+0x74c0], R9 ;  /* 0x0074c00900007988 */ /* 0x000fe20008000004 */
[----:B0-----:R-:W-:-:S04]  /*2baa0*/  LOP3.LUT R8, R8, 0x3f, RZ, 0xc0, !PT ;  /* 0x0000003f08087812 */ /* 0x001fc800078ec0ff */
[----:B------:R-:W-:-:S05]  /*2bab0*/  LOP3.LUT R2, R8, 0x28, RZ, 0x3c, !PT ;  /* 0x0000002808027812 */ /* 0x000fca00078e3cff */
[----:B------:R-:W-:Y:S04]  /*2bac0*/  STL [R1+0x30b8], R2 ;  /* 0x0030b80201007387 */ /* 0x000fe80000100800 */
[----:B----4-:R-:W-:Y:S04]  /*2bad0*/  STS.U8 [R0+UR4+0x7c40], R4 ;  /* 0x007c400400007988 */ /* 0x010fe80008000004 */
[----:B---3--:R0:W-:Y:S04]  /*2bae0*/  STS.U8 [R0+UR4+0x7c00], R5 ;  /* 0x007c000500007988 */ /* 0x0081e80008000004 */
[----:B0-----:R-:W2:Y:S04]  /*2baf0*/  LDL.LU R5, [R1+0xb74] ;  /* 0x000b740001057983 */ /* 0x001ea80000300800 */
[----:B------:R-:W-:Y:S01]  /*2bb00*/  STS.U8 [R0+UR4+0x7cc0], R6 ;  /* 0x007cc00600007988 */ /* 0x000fe20008000004 */
[----:B------:R-:W-:-:S05]  /*2bb10*/  LOP3.LUT R2, R8, 0x20, RZ, 0x3c, !PT ;  /* 0x0000002008027812 */ /* 0x000fca00078e3cff */
[----:B------:R-:W-:Y:S04]  /*2bb20*/  STS.U8 [R2+UR4+0x7c80], R7 ;  /* 0x007c800702007988 */ /* 0x000fe80008000004 */
        /* <DEDUP_REMOVED lines=48> */
[----:B0-----:R-:W2:Y:S04]  /*2be30*/  LDL.LU R0, [R1+0x748] ;  /* 0x0007480001007983 */ /* 0x001ea80000300800 */
[----:B--2---:R0:W-:Y:S04]  /*2be40*/  STL [R1+0x30a8], R0 ;  /* 0x0030a80001007387 */ /* 0x0041e80000100800 */
[----:B0-----:R-:W2:Y:S04]  /*2be50*/  LDL.LU R0, [R1+0x7c0] ;  /* 0x0007c00001007983 */ /* 0x001ea80000300800 */
[----:B--2---:R0:W-:Y:S04]  /*2be60*/  STL [R1+0x30ac], R0 ;  /* 0x0030ac0001007387 */ /* 0x0041e80000100800 */
[----:B0-----:R-:W2:Y:S04]  /*2be70*/  LDL.LU R0, [R1+0x7c4] ;  /* 0x0007c40001007983 */ /* 0x001ea80000300800 */
        /* <DEDUP_REMOVED lines=14> */
[----:B--2---:R0:W-:Y:S04]  /*2bf60*/  STL [R1+0x30b0], R0 ;  /* 0x0030b00001007387 */ /* 0x0041e80000100800 */
        /* <DEDUP_REMOVED lines=39> */
[----:B------:R2:W-:Y:S04]  /*2c1e0*/  STS.U8 [R2+UR4+0x4d00], R8 ;  /* 0x004d000802007988 */ /* 0x0005e80008000004 */
[----:B0-----:R-:W4:Y:S04]  /*2c1f0*/  LDL.LU R0, [R1+0x30a4] ;  /* 0x0030a40001007983 */ /* 0x001f280000300800 */
[----:B-1----:R-:W4:Y:S04]  /*2c200*/  LDL.LU R12, [R1+0x30a0] ;  /* 0x0030a000010c7983 */ /* 0x002f280000300800 */
[----:B--2---:R-:W2:Y:S04]  /*2c210*/  LDL.LU R11, [R1+0x309c] ;  /* 0x00309c00010b7983 */ /* 0x004ea80000300800 */
[----:B---3--:R-:W3:Y:S04]  /*2c220*/  LDL.LU R10, [R1+0x3098] ;  /* 0x00309800010a7983 */ /* 0x008ee80000300800 */
[----:B----4-:R-:W4:Y:S04]  /*2c230*/  LDL.LU R9, [R1+0x3094] ;  /* 0x0030940001097983 */ /* 0x010f280000300800 */
[----:B------:R-:W2:Y:S04]  /*2c240*/  LDL.LU R8, [R1+0x3090] ;  /* 0x0030900001087983 */ /* 0x000ea80000300800 */
[----:B------:R0:W-:Y:S04]  /*2c250*/  STS.U8 [R2+UR4+0x4dc0], R7 ;  /* 0x004dc00702007988 */ /* 0x0001e80008000004 */
        /* <DEDUP_REMOVED lines=17> */
[----:B------:R-:W-:Y:S01]  /*2c370*/  STS.U8 [R2+UR4+0x6d00], R29 ;  /* 0x006d001d02007988 */ /* 0x000fe20008000004 */
[----:B------:R-:W-:-:S03]  /*2c380*/  LOP3.LUT R12, R12, 0x3f, RZ, 0xc0, !PT ;  /* 0x0000003f0c0c7812 */ /* 0x000fc600078ec0ff */
[----:B------:R-:W-:Y:S04]  /*2c390*/  STS.U8 [R2+UR4+0x6dc0], R27 ;  /* 0x006dc01b02007988 */ /* 0x000fe80008000004 */
[----:B------:R-:W-:Y:S04]  /*2c3a0*/  STS.U8 [R2+UR4+0x6d80], R25 ;  /* 0x006d801902007988 */ /* 0x000fe80008000004 */
[----:B------:R-:W-:Y:S04]  /*2c3b0*/  STS.U8 [R2+UR4+0x7500], R23 ;  /* 0x0075001702007988 */ /* 0x000fe80008000004 */
[----:B------:R-:W-:Y:S04]  /*2c3c0*/  STS.U8 [R2+UR4+0x7540], R21 ;  /* 0x0075401502007988 */ /* 0x000fe80008000004 */
[----:B------:R-:W-:Y:S04]  /*2c3d0*/  STS.U8 [R2+UR4+0x7580], R17 ;  /* 0x0075801102007988 */ /* 0x000fe80008000004 */
[----:B------:R0:W-:Y:S02]  /*2c3e0*/  STS.U8 [R2+UR4+0x75c0], R13 ;  /* 0x0075c00d02007988 */ /* 0x0001e40008000004 */
[----:B0-----:R-:W-:-:S02]  /*2c3f0*/  LOP3.LUT R2, R0, 0x30, RZ, 0x3c, !PT ;  /* 0x0000003000027812 */ /* 0x001fc400078e3cff */
[----:B--2---:R0:W-:Y:S04]  /*2c400*/  STL [R1+0x308c], R7 ;  /* 0x00308c0701007387 */ /* 0x0041e80000100800 */
        /* <DEDUP_REMOVED lines=23> */
[----:B------:R-:W-:Y:S04]  /*2c580*/  STS.U8 [R7+UR4+0x7d40], R8 ;  /* 0x007d400807007988 */ /* 0x000fe80008000004 */
[----:B------:R0:W-:Y:S04]  /*2c590*/  STL [R1+0x3044], R8 ;  /* 0x0030440801007387 */ /* 0x0001e80000100800 */
[----:B----4-:R-:W-:Y:S04]  /*2c5a0*/  STS.U8 [R7+UR4+0x7d00], R9 ;  /* 0x007d000907007988 */ /* 0x010fe80008000004 */
[----:B---3--:R-:W-:Y:S04]  /*2c5b0*/  STS.U8 [R7+UR4+0x7dc0], R10 ;  /* 0x007dc00a07007988 */ /* 0x008fe80008000004 */
[----:B------:R-:W-:Y:S04]  /*2c5c0*/  STS.U8 [R7+UR4+0x7d80], R11 ;  /* 0x007d800b07007988 */ /* 0x000fe80008000004 */
[----:B0-----:R-:W3:Y:S04]  /*2c5d0*/  LDL.LU R8, [R1+0xae8] ;  /* 0x000ae80001087983 */ /* 0x001ee80000300800 */
[----:B------:R0:W-:Y:S04]  /*2c5e0*/  STL [R1+0x3048], R9 ;  /* 0x0030480901007387 */ /* 0x0001e80000100800 */
[----:B0-----:R-:W4:Y:S04]  /*2c5f0*/  LDL.LU R9, [R1+0xaec] ;  /* 0x000aec0001097983 */ /* 0x001f280000300800 */
        /* <DEDUP_REMOVED lines=17> */
[----:B----4-:R-:W-:Y:S04]  /*2c710*/  STS.U8 [R2+UR4+0xe40], R9 ;  /* 0x000e400902007988 */ /* 0x010fe80008000004 */
[----:B------:R-:W-:Y:S04]  /*2c720*/  STS.U8 [R2+UR4+0xe00], R8 ;  /* 0x000e000802007988 */ /* 0x000fe80008000004 */
[----:B--2---:R-:W-:Y:S04]  /*2c730*/  STS.U8 [R2+UR4+0xec0], R7 ;  /* 0x000ec00702007988 */ /* 0x004fe80008000004 */
        /* <DEDUP_REMOVED lines=91> */
[----:B------:R0:W-:Y:S04]  /*2ccf0*/  STL [R1+0x3054], R12 ;  /* 0x0030540c01007387 */ /* 0x0001e80000100800 */
        /* <DEDUP_REMOVED lines=14> */
[----:B------:R-:W4:Y:S01]  /*2cde0*/  LDL.LU R22, [R1+0x948] ;  /* 0x0009480001167983 */ /* 0x000f220000300800 */
[----:B------:R-:W-:-:S03]  /*2cdf0*/  LOP3.LUT R15, R0, 0x38, RZ, 0x3c, !PT ;  /* 0x00000038000f7812 */ /* 0x000fc600078e3cff */
[----:B------:R-:W4:Y:S04]  /*2ce00*/  LDL.LU R23, [R1+0x944] ;  /* 0x0009440001177983 */ /* 0x000f280000300800 */
[----:B------:R-:W4:Y:S04]  /*2ce10*/  LDL.LU R0, [R1+0x940] ;  /* 0x0009400001007983 */ /* 0x000f280000300800 */
[----:B---3--:R-:W-:Y:S04]  /*2ce20*/  STS.U8 [R2+UR4+0x7e00], R13 ;  /* 0x007e000d02007988 */ /* 0x008fe80008000004 */
[----:B------:R0:W-:Y:S04]  /*2ce30*/  STL [R1+0x3058], R13 ;  /* 0x0030580d01007387 */ /* 0x0001e80000100800 */
[----:B--2---:R-:W-:Y:S04]  /*2ce40*/  STS.U8 [R2+UR4+0x7ec0], R17 ;  /* 0x007ec01102007988 */ /* 0x004fe80008000004 */
[----:B------:R-:W-:Y:S04]  /*2ce50*/  STS.U8 [R2+UR4+0x7e80], R21 ;  /* 0x007e801502007988 */ /* 0x000fe80008000004 */
[----:B0-----:R-:W2:Y:S04]  /*2ce60*/  LDL.LU R13, [R1+0xb58] ;  /* 0x000b5800010d7983 */ /* 0x001ea80000300800 */
[----:B------:R0:W-:Y:S04]  /*2ce70*/  STL [R1+0x305c], R17 ;  /* 0x00305c1101007387 */ /* 0x0001e80000100800 */
[----:B0-----:R-:W3:Y:S04]  /*2ce80*/  LDL.LU R17, [R1+0xb5c] ;  /* 0x000b5c0001117983 */ /* 0x001ee80000300800 */
        /* <DEDUP_REMOVED lines=10> */
[----:B--2---:R-:W-:Y:S04]  /*2cf30*/  STS.U8 [R15+UR4+0x700], R21 ;  /* 0x000700150f007988 */ /* 0x004fe80008000004 */
[----:B---3--:R-:W-:Y:S04]  /*2cf40*/  STS.U8 [R15+UR4+0x740], R17 ;  /* 0x000740110f007988 */ /* 0x008fe80008000004 */
        /* <DEDUP_REMOVED lines=17> */
[----:B------:R1:W-:Y:S04]  /*2d060*/  STS.U8 [R15+UR4+0x27c0], R0 ;  /* 0x0027c0000f007988 */ /* 0x0003e80008000004 */
[----:B0-----:R-:W2:Y:S04]  /*2d070*/  LDL.LU R23, [R1+0x7a8] ;  /* 0x0007a80001177983 */ /* 0x001ea80000300800 */
[----:B-1----:R-:W3:Y:S04]  /*2d080*/  LDL.LU R0, [R1+0x7a4] ;  /* 0x0007a40001007983 */ /* 0x002ee80000300800 */
[----:B------:R-:W4:Y:S04]  /*2d090*/  LDL.LU R21, [R1+0x79c] ;  /* 0x00079c0001157983 */ /* 0x000f280000300800 */
[----:B------:R-:W-:Y:S04]  /*2d0a0*/  STS.U8 [R15+UR4+0x2f40], R24 ;  /* 0x002f40180f007988 */ /* 0x000fe80008000004 */
[----:B------:R-:W-:Y:S04]  /*2d0b0*/  STS.U8 [R15+UR4+0x2f00], R26 ;  /* 0x002f001a0f007988 */ /* 0x000fe80008000004 */
[----:B------:R-:W-:Y:S04]  /*2d0c0*/  STS.U8 [R15+UR4+0x2fc0], R28 ;  /* 0x002fc01c0f007988 */ /* 0x000fe80008000004 */
[----:B------:R-:W-:Y:S04]  /*2d0d0*/  STS.U8 [R15+UR4+0x2f80], R2 ;  /* 0x002f80020f007988 */ /* 0x000fe80008000004 */
[----:B------:R-:W-:Y:S04]  /*2d0e0*/  STS.U8 [R15+UR4+0x3700], R14 ;  /* 0x0037000e0f007988 */ /* 0x000fe80008000004 */
[----:B----4-:R0:W-:Y:S04]  /*2d0f0*/  STL [R1+0x3064], R21 ;  /* 0x0030641501007387 */ /* 0x0101e80000100800 */
        /* <DEDUP_REMOVED lines=22> */
[----:B------:R0:W-:Y:S04]  /*2d260*/  STS.U8 [R15+UR4+0x3740], R29 ;  /* 0x0037401d0f007988 */ /* 0x0001e80008000004 */
[----:B------:R-:W4:Y:S04]  /*2d270*/  LDL.LU R14, [R1+0xa4] ;  /* 0x0000a400010e7983 */ /* 0x000f280000300800 */
[----:B------:R1:W-:Y:S04]  /*2d280*/  STS.U8 [R15+UR4+0x3780], R27 ;  /* 0x0037801b0f007988 */ /* 0x0003e80008000004 */
[----:B------:R0:W-:Y:S04]  /*2d290*/  STS.U8 [R15+UR4+0x37c0], R25 ;  /* 0x0037c0190f007988 */ /* 0x0001e80008000004 */
[----:B--2---:R2:W-:Y:S04]  /*2d2a0*/  STS.U8 [R15+UR4+0x3f40], R23 ;  /* 0x003f40170f007988 */ /* 0x0045e80008000004 */
[----:B---3--:R3:W-:Y:S04]  /*2d2b0*/  STS.U8 [R15+UR4+0x3f00], R0 ;  /* 0x003f00000f007988 */ /* 0x0087e80008000004 */
[----:B0-----:R-:W4:Y:S04]  /*2d2c0*/  LDL.LU R29, [R1+0xa0] ;  /* 0x0000a000011d7983 */ /* 0x001f280000300800 */
[----:B-1----:R-:W4:Y:S04]  /*2d2d0*/  LDL.LU R27, [R1+0x9c] ;  /* 0x00009c00011b7983 */ /* 0x002f280000300800 */
[----:B------:R-:W4:Y:S04]  /*2d2e0*/  LDL.LU R25, [R1+0x24] ;  /* 0x0000240001197983 */ /* 0x000f280000300800 */
[----:B--2---:R-:W2:Y:S04]  /*2d2f0*/  LDL.LU R23, [R1+0x20] ;  /* 0x0000200001177983 */ /* 0x004ea80000300800 */
[----:B---3--:R-:W3:Y:S04]  /*2d300*/  LDL.LU R0, [R1+0x1c] ;  /* 0x00001c0001007983 */ /* 0x008ee80000300800 */
[----:B----4-:R0:W-:Y:S04]  /*2d310*/  STS.U8 [R15+UR4+0x3fc0], R21 ;  /* 0x003fc0150f007988 */ /* 0x0101e80008000004 */
[----:B0-----:R-:W4:Y:S04]  /*2d320*/  LDL.LU R21, [R1+0x3064] ;  /* 0x0030640001157983 */ /* 0x001f280000300800 */
[----:B----4-:R0:W-:Y:S04]  /*2d330*/  STS.U8 [R15+UR4+0x3f80], R21 ;  /* 0x003f80150f007988 */ /* 0x0101e80008000004 */
[----:B------:R1:W-:Y:S04]  /*2d340*/  STS.U8 [R15+UR4+0x4700], R17 ;  /* 0x004700110f007988 */ /* 0x0003e80008000004 */
[----:B------:R4:W-:Y:S04]  /*2d350*/  STS.U8 [R15+UR4+0x4740], R13 ;  /* 0x0047400d0f007988 */ /* 0x0009e80008000004 */
[----:B------:R0:W-:Y:S04]  /*2d360*/  STS.U8 [R15+UR4+0x4780], R12 ;  /* 0x0047800c0f007988 */ /* 0x0001e80008000004 */
[----:B------:R0:W-:Y:S04]  /*2d370*/  STS.U8 [R15+UR4+0x47c0], R11 ;  /* 0x0047c00b0f007988 */ /* 0x0001e80008000004 */
[----:B------:R1:W-:Y:S04]  /*2d380*/  STS.U8 [R15+UR4+0x4f40], R10 ;  /* 0x004f400a0f007988 */ /* 0x0003e80008000004 */
[----:B------:R2:W-:Y:S04]  /*2d390*/  STS.U8 [R15+UR4+0x4f00], R9 ;  /* 0x004f00090f007988 */ /* 0x0005e80008000004 */
[----:B0-----:R-:W3:Y:S04]  /*2d3a0*/  LDL.LU R21, [R1+0x3060] ;  /* 0x0030600001157983 */ /* 0x001ee80000300800 */
[----:B-1----:R-:W3:Y:S04]  /*2d3b0*/  LDL.LU R17, [R1+0x305c] ;  /* 0x00305c0001117983 */ /* 0x002ee80000300800 */
[----:B----4-:R-:W4:Y:S04]  /*2d3c0*/  LDL.LU R13, [R1+0x3058] ;  /* 0x00305800010d7983 */ /* 0x010f280000300800 */
[----:B------:R-:W4:Y:S04]  /*2d3d0*/  LDL.LU R12, [R1+0x3054] ;  /* 0x00305400010c7983 */ /* 0x000f280000300800 */
[----:B------:R-:W4:Y:S04]  /*2d3e0*/  LDL.LU R11, [R1+0x3050] ;  /* 0x00305000010b7983 */ /* 0x000f280000300800 */
[----:B------:R-:W4:Y:S04]  /*2d3f0*/  LDL.LU R10, [R1+0x304c] ;  /* 0x00304c00010a7983 */ /* 0x000f280000300800 */
[----:B------:R0:W-:Y:S04]  /*2d400*/  STS.U8 [R15+UR4+0x4fc0], R8 ;  /* 0x004fc0080f007988 */ /* 0x0001e80008000004 */
[----:B--2---:R-:W2:Y:S04]  /*2d410*/  LDL.LU R9, [R1+0x3048] ;  /* 0x0030480001097983 */ /* 0x004ea80000300800 */
[----:B------:R1:W-:Y:S04]  /*2d420*/  STS.U8 [R15+UR4+0x4f80], R7 ;  /* 0x004f80070f007988 */ /* 0x0003e80008000004 */
[----:B------:R0:W-:Y:S04]  /*2d430*/  STS.U8 [R15+UR4+0x5700], R6 ;  /* 0x005700060f007988 */ /* 0x0001e80008000004 */
[----:B------:R0:W-:Y:S04]  /*2d440*/  STS.U8 [R15+UR4+0x5740], R3 ;  /* 0x005740030f007988 */ /* 0x0001e80008000004 */
[----:B------:R1:W-:Y:S04]  /*2d450*/  STS.U8 [R15+UR4+0x5780], R16 ;  /* 0x005780100f007988 */ /* 0x0003e80008000004 */
[----:B------:R1:W-:Y:S04]  /*2d460*/  STS.U8 [R15+UR4+0x57c0], R18 ;  /* 0x0057c0120f007988 */ /* 0x0003e80008000004 */
[----:B0-----:R-:W2:Y:S04]  /*2d470*/  LDL.LU R8, [R1+0x3044] ;  /* 0x0030440001087983 */ /* 0x001ea80000300800 */
[----:B-1----:R-:W2:Y:S04]  /*2d480*/  LDL.LU R7, [R1+0x3040] ;  /* 0x0030400001077983 */ /* 0x002ea80000300800 */
[----:B------:R-:W2:Y:S04]  /*2d490*/  LDL.LU R6, [R1+0x303c] ;  /* 0x00303c0001067983 */ /* 0x000ea80000300800 */
[----:B------:R0:W-:Y:S04]  /*2d4a0*/  STS.U8 [R15+UR4+0x5f40], R19 ;  /* 0x005f40130f007988 */ /* 0x0001e80008000004 */
[----:B------:R-:W2:Y:S04]  /*2d4b0*/  LDL.LU R3, [R1+0x3038] ;  /* 0x0030380001037983 */ /* 0x000ea80000300800 */
[----:B------:R-:W2:Y:S04]  /*2d4c0*/  LDL.LU R16, [R1+0x3034] ;  /* 0x0030340001107983 */ /* 0x000ea80000300800 */
[----:B------:R-:W2:Y:S04]  /*2d4d0*/  LDL.LU R18, [R1+0x3030] ;  /* 0x0030300001127983 */ /* 0x000ea80000300800 */
[----:B------:R1:W-:Y:S04]  /*2d4e0*/  STS.U8 [R15+UR4+0x5f00], R20 ;  /* 0x005f00140f007988 */ /* 0x0003e80008000004 */
[----:B------:R0:W-:Y:S04]  /*2d4f0*/  STS.U8 [R15+UR4+0x5fc0], R22 ;  /* 0x005fc0160f007988 */ /* 0x0001e80008000004 */
[----:B------:R1:W-:Y:S04]  /*2d500*/  STS.U8 [R15+UR4+0x5f80], R24 ;  /* 0x005f80180f007988 */ /* 0x0003e80008000004 */
[----:B------:R1:W-:Y:S04]  /*2d510*/  STS.U8 [R15+UR4+0x6700], R5 ;  /* 0x006700050f007988 */ /* 0x0003e80008000004 */
[----:B0-----:R-:W2:Y:S04]  /*2d520*/  LDL.LU R19, [R1+0x302c] ;  /* 0x00302c0001137983 */ /* 0x001ea80000300800 */
[----:B------:R0:W-:Y:S04]  /*2d530*/  STS.U8 [R15+UR4+0x6740], R4 ;  /* 0x006740040f007988 */ /* 0x0001e80008000004 */
[----:B-1----:R-:W2:Y:S04]  /*2d540*/  LDL.LU R20, [R1+0x3028] ;  /* 0x0030280001147983 */ /* 0x002ea80000300800 */
[----:B------:R-:W2:Y:S04]  /*2d550*/  LDL.LU R22, [R1+0x3024] ;  /* 0x0030240001167983 */ /* 0x000ea80000300800 */
[----:B------:R1:W-:Y:S04]  /*2d560*/  STS.U8 [R15+UR4+0x6780], R26 ;  /* 0x0067801a0f007988 */ /* 0x0003e80008000004 */
[----:B------:R-:W2:Y:S04]  /*2d570*/  LDL.LU R24, [R1+0x3020] ;  /* 0x0030200001187983 */ /* 0x000ea80000300800 */
[----:B------:R-:W2:Y:S04]  /*2d580*/  LDL R5, [R1+0x14f8] ;  /* 0x0014f80001057983 */ /* 0x000ea80000100800 */
[----:B------:R1:W-:Y:S04]  /*2d590*/  STS.U8 [R15+UR4+0x67c0], R28 ;  /* 0x0067c01c0f007988 */ /* 0x0003e80008000004 */
[----:B------:R1:W-:Y:S04]  /*2d5a0*/  STS.U8 [R15+UR4+0x6f40], R2 ;  /* 0x006f40020f007988 */ /* 0x0003e80008000004 */
[----:B0-----:R-:W2:Y:S04]  /*2d5b0*/  LDL R4, [R1+0x14fc] ;  /* 0x0014fc0001047983 */ /* 0x001ea80000100800 */
[----:B-1----:R-:W2:Y:S04]  /*2d5c0*/  LDL.LU R26, [R1+0x301c] ;  /* 0x00301c00011a7983 */ /* 0x002ea80000300800 */
[----:B------:R0:W-:Y:S04]  /*2d5d0*/  STS.U8 [R15+UR4+0x6f00], R14 ;  /* 0x006f000e0f007988 */ /* 0x0001e80008000004 */
[----:B------:R1:W-:Y:S04]  /*2d5e0*/  STS.U8 [R15+UR4+0x6fc0], R29 ;  /* 0x006fc01d0f007988 */ /* 0x0003e80008000004 */
[----:B------:R0:W-:Y:S04]  /*2d5f0*/  STS.U8 [R15+UR4+0x6f80], R27 ;  /* 0x006f801b0f007988 */ /* 0x0001e80008000004 */
[----:B------:R-:W2:Y:S04]  /*2d600*/  LDL.LU R28, [R1+0x3018] ;  /* 0x00301800011c7983 */ /* 0x000ea80000300800 */
[----:B------:R-:W2:Y:S04]  /*2d610*/  LDL.LU R2, [R1+0x3014] ;  /* 0x0030140001027983 */ /* 0x000ea80000300800 */
[----:B------:R3:W-:Y:S04]  /*2d620*/  STS.U8 [R15+UR4+0x7700], R25 ;  /* 0x007700190f007988 */ /* 0x0007e80008000004 */
[----:B0-----:R-:W2:Y:S04]  /*2d630*/  LDL.LU R14, [R1+0x3010] ;  /* 0x00301000010e7983 */ /* 0x001ea80000300800 */
[----:B-1----:R-:W2:Y:S04]  /*2d640*/  LDL.LU R29, [R1+0x300c] ;  /* 0x00300c00011d7983 */ /* 0x002ea80000300800 */
[----:B------:R-:W2:Y:S04]  /*2d650*/  LDL.LU R27, [R1+0x3008] ;  /* 0x00300800011b7983 */ /* 0x000ea80000300800 */
[----:B------:R0:W-:Y:S04]  /*2d660*/  STS.U8 [R15+UR4+0x7740], R23 ;  /* 0x007740170f007988 */ /* 0x0001e80008000004 */
[----:B---3--:R1:W-:Y:S04]  /*2d670*/  STS.U8 [R15+UR4+0x7780], R0 ;  /* 0x007780000f007988 */ /* 0x0083e80008000004 */
[----:B------:R-:W3:Y:S04]  /*2d680*/  LDL.LU R25, [R1+0x3004] ;  /* 0x0030040001197983 */ /* 0x000ee80000300800 */
[----:B0-----:R-:W2:Y:S04]  /*2d690*/  LDL.LU R23, [R1+0x3000] ;  /* 0x0030000001177983 */ /* 0x001ea80000300800 */
[----:B-1----:R-:W2:Y:S04]  /*2d6a0*/  LDL.LU R0, [R1+0x2ffc] ;  /* 0x002ffc0001007983 */ /* 0x002ea80000300800 */
[----:B--2---:R0:W-:Y:S04]  /*2d6b0*/  STS.U8 [R15+UR4+0x77c0], R0 ;  /* 0x0077c0000f007988 */ /* 0x0041e80008000004 */
[----:B0-----:R-:W2:Y:S04]  /*2d6c0*/  LDL.LU R0, [R1+0x2ff8] ;  /* 0x002ff80001007983 */ /* 0x001ea80000300800 */
[----:B------:R-:W-:Y:S04]  /*2d6d0*/  STS.U8 [R15+UR4+0x7f40], R23 ;  /* 0x007f40170f007988 */ /* 0x000fe80008000004 */
[----:B---3--:R-:W-:Y:S04]  /*2d6e0*/  STS.U8 [R15+UR4+0x7f00], R25 ;  /* 0x007f00190f007988 */ /* 0x008fe80008000004 */
[----:B------:R-:W-:Y:S04]  /*2d6f0*/  STS.U8 [R15+UR4+0x7fc0], R27 ;  /* 0x007fc01b0f007988 */ /* 0x000fe80008000004 */
[----:B------:R0:W-:Y:S01]  /*2d700*/  STS.U8 [R15+UR4+0x7f80], R29 ;  /* 0x007f801d0f007988 */ /* 0x0001e20008000004 */
[----:B------:R-:W-:Y:S06]  /*2d710*/  BAR.SYNC.DEFER_BLOCKING 0x0 ;  /* 0x0000000000007b1d */ /* 0x000fec0000010000 */
[----:B0-----:R-:W3:Y:S01]  /*2d720*/  LDL.LU R15, [R1+0x2ff4] ;  /* 0x002ff400010f7983 */ /* 0x001ee20000300800 */
[----:B--2---:R-:W-:-:S06]  /*2d730*/  PRMT R0, RZ, 0x7610, R0 ;  /* 0x00007610ff007816 */ /* 0x004fcc0000000000 */
[----:B------:R-:W2:Y:S04]  /*2d740*/  @!P1 LDG.E.U8 R0, desc[UR42][R4.64] ;  /* 0x0000002a04009981 */ /* 0x000ea8000c1e1100 */
[----:B--2---:R0:W-:Y:S04]  /*2d750*/  STL [R1+0x1cc], R0 ;  /* 0x0001cc0001007387 */ /* 0x0041e80000100800 */
[----:B0-----:R-:W2:Y:S04]  /*2d760*/  LDL.LU R0, [R1+0x2ff0] ;  /* 0x002ff00001007983 */ /* 0x001ea80000300800 */
[----:B------:R-:W2:Y:S04]  /*2d770*/  LDL R4, [R1+0x1500] ;  /* 0x0015000001047983 */ /* 0x000ea80000100800 */
[----:B------:R-:W2:Y:S01]  /*2d780*/  LDL R5, [R1+0x1504] ;  /* 0x0015040001057983 */ /* 0x000ea20000100800 */
[----:B------:R-:W-:-:S02]  /*2d790*/  PRMT R2, RZ, 0x7610, R2 ;  /* 0x00007610ff027816 */ /* 0x000fc40000000002 */
[----:B--2---:R-:W-:-:S04]  /*2d7a0*/  @!P0 LOP3.LUT R5, R5, R4, RZ, 0x3c, !PT ;  /* 0x0000000405058212 */ /* 0x004fc800078e3cff */
[----:B------:R-:W-:-:S04]  /*2d7b0*/  @!P0 LOP3.LUT R4, R5, R4, RZ, 0x3c, !PT ;  /* 0x0000000405048212 */ /* 0x000fc800078e3cff */
[----:B------:R-:W-:-:S05]  /*2d7c0*/  @!P0 LOP3.LUT R5, R5, R4, RZ, 0x3c, !PT ;  /* 0x0000000405058212 */ /* 0x000fca00078e3cff */
[----:B------:R0:W2:Y:S04]  /*2d7d0*/  @!P0 LDG.E.U8 R2, desc[UR42][R4.64] ;  /* 0x0000002a04028981 */ /* 0x0000a8000c1e1100 */
[----:B------:R-:W0:Y:S04]  /*2d7e0*/  LDL R4, [R1+0xc94] ;  /* 0x000c940001047983 */ /* 0x000e280000100800 */
[----:B------:R-:W0:Y:S01]  /*2d7f0*/  LDL R5, [R1+0x14dc] ;  /* 0x0014dc0001057983 */ /* 0x000e220000100800 */
[----:B------:R-:W-:Y:S02]  /*2d800*/  PRMT R0, RZ, 0x7610, R0 ;  /* 0x00007610ff007816 */ /* 0x000fe40000000000 */
[----:B0-----:R-:W-:-:S04]  /*2d810*/  @!P0 LOP3.LUT R5, R5, R4, RZ, 0x3c, !PT ;  /* 0x0000000405058212 */ /* 0x001fc800078e3cff */
[----:B------:R-:W-:-:S04]  /*2d820*/  @!P0 LOP3.LUT R4, R5, R4, RZ, 0x3c, !PT ;  /* 0x0000000405048212 */ /* 0x000fc800078e3cff */
[----:B------:R-:W-:-:S05]  /*2d830*/  @!P0 LOP3.LUT R5, R5, R4, RZ, 0x3c, !PT ;  /* 0x0000000405058212 */ /* 0x000fca00078e3cff */
[----:B------:R-:W3:Y:S04]  /*2d840*/  @!P0 LDG.E.U8 R0, desc[UR42][R4.64] ;  /* 0x0000002a04008981 */ /* 0x000ee8000c1e1100 */
[----:B--2---:R-:W-:Y:S04]  /*2d850*/  STL [R1+0x2e08], R2 ;  /* 0x002e080201007387 */ /* 0x004fe80000100800 */
[----:B---3--:R0:W-:Y:S04]  /*2d860*/  STL [R1+0x1c8], R0 ;  /* 0x0001c80001007387 */ /* 0x0081e80000100800 */
[----:B0-----:R-:W2:Y:S04]  /*2d870*/  LDL.LU R0, [R1+0x2fec] ;  /* 0x002fec0001007983 */ /* 0x001ea80000300800 */
[----:B------:R-:W3:Y:S04]  /*2d880*/  LDL R4, [R1+0x14c8] ;  /* 0x0014c80001047983 */ /* 0x000ee80000100800 */
[----:B------:R-:W3:Y:S01]  /*2d890*/  LDL R5, [R1+0x14f4] ;  /* 0x0014f40001057983 */ /* 0x000ee20000100800 */
[----:B------:R-:W-:-:S02]  /*2d8a0*/  PRMT R15, RZ, 0x7610, R15 ;  /* 0x00007610ff0f7816 */ /* 0x000fc4000000000f */
[----:B---3--:R-:W-:-:S04]  /*2d8b0*/  @!P1 LOP3.LUT R5, R5, R4, RZ, 0x3c, !PT ;  /* 0x0000000405059212 */ /* 0x008fc800078e3cff */
[----:B------:R-:W-:-:S04]  /*2d8c0*/  @!P1 LOP3.LUT R4, R5, R4, RZ, 0x3c, !PT ;  /* 0x0000000405049212 */ /* 0x000fc800078e3cff */
[----:B------:R-:W-:-:S05]  /*2d8d0*/  @!P1 LOP3.LUT R5, R5, R4, RZ, 0x3c, !PT ;  /* 0x0000000405059212 */ /* 0x000fca00078e3cff */
[----:B------:R-:W3:Y:S04]  /*2d8e0*/  @!P1 LDG.E.U8 R15, desc[UR42][R4.64] ;  /* 0x0000002a040f9981 */ /* 0x000ee8000c1e1100 */
[----:B---3--:R0:W-:Y:S04]  /*2d8f0*/  STL [R1+0x1c4], R15 ;  /* 0x0001c40f01007387 */ /* 0x0081e80000100800 */
[----:B0-----:R-:W3:Y:S04]  /*2d900*/  LDL.LU R15, [R1+0x2fe8] ;  /* 0x002fe800010f7983 */ /* 0x001ee80000300800 */
[----:B------:R-:W3:Y:S04]  /*2d910*/  LDL R4, [R1+0x14d8] ;  /* 0x0014d80001047983 */ /* 0x000ee80000100800 */
[----:B------:R-:W3:Y:S01]  /*2d920*/  LDL R5, [R1+0x18d0] ;  /* 0x0018d00001057983 */ /* 0x000ee20000100800 */
[----:B--2---:R-:W-:-:S02]  /*2d930*/  PRMT R0, RZ, 0x7610, R0 ;  /* 0x00007610ff007816 */ /* 0x004fc40000000000 */
[----:B---3--:R-:W-:-:S04]  /*2d940*/  @!P0 LOP3.LUT R5, R5, R4, RZ, 0x3c, !PT ;  /* 0x0000000405058212 */ /* 0x008fc800078e3cff */
[----:B------:R-:W-:-:S04]  /*2d950*/  @!P0 LOP3.LUT R4, R5, R4, RZ, 0x3c, !PT ;  /* 0x0000000405048212 */ /* 0x000fc800078e3cff */
[----:B------:R-:W-:-:S05]  /*2d960*/  @!P0 LOP3.LUT R5, R5, R4, RZ, 0x3c, !PT ;  /* 0x0000000405058212 */ /* 0x000fca00078e3cff */
[----:B------:R-:W2:Y:S04]  /*2d970*/  @!P0 LDG.E.U8 R0, desc[UR42][R4.64] ;  /* 0x0000002a04008981 */ /* 0x000ea8000c1e1100 */
[----:B--2---:R0:W-:Y:S04]  /*2d980*/  STL [R1+0x1c0], R0 ;  /* 0x0001c00001007387 */ /* 0x0041e80000100800 */
        /* <DEDUP_REMOVED lines=673> */
[----:B------:R0:W3:Y:S04]  /*303a0*/  @!P1 LDG.E.U8 R29, desc[UR42][R4.64] ;  /* 0x0000002a041d9981 */ /* 0x0000e8000c1e1100 */
[----:B------:R-:W0:Y:S04]  /*303b0*/  LDL R4, [R1+0x1680] ;  /* 0x0016800001047983 */ /* 0x000e280000100800 */
[----:B------:R-:W0:Y:S01]  /*303c0*/  LDL R5, [R1+0x1684] ;  /* 0x0016840001057983 */ /* 0x000e220000100800 */
[----:B------:R-:W-:Y:S02]  /*303d0*/  PRMT R15, RZ, 0x7610, R15 ;  /* 0x00007610ff0f7816 */ /* 0x000fe4000000000f */
[----:B0-----:R-:W-:-:S04]  /*303e0*/  @!P0 LOP3.LUT R5, R5, R4, RZ, 0x3c, !PT ;  /* 0x0000000405058212 */ /* 0x001fc800078e3cff */
[----:B------:R-:W-:-:S04]  /*303f0*/  @!P0 LOP3.LUT R4, R5, R4, RZ, 0x3c, !PT ;  /* 0x0000000405048212 */ /* 0x000fc800078e3cff */
[----:B------:R-:W-:-:S05]  /*30400*/  @!P0 LOP3.LUT R5, R5, R4, RZ, 0x3c, !PT ;  /* 0x0000000405058212 */ /* 0x000fca00078e3cff */
[----:B------:R-:W2:Y:S04]  /*30410*/  @!P0 LDG.E.U8 R15, desc[UR42][R4.64] ;  /* 0x0000002a040f8981 */ /* 0x000ea8000c1e1100 */
[----:B---3--:R0:W-:Y:S04]  /*30420*/  STL [R1+0x74], R29 ;  /* 0x0000741d01007387 */ /* 0x0081e80000100800 */
[----:B0-----:R-:W3:Y:S04]  /*30430*/  LDL R29, [R1+0x165c] ;  /* 0x00165c00011d7983 */ /* 0x001ee80000100800 */
        /* <DEDUP_REMOVED lines=35> */
[----:B------:R-:W2:Y:S01]  /*30670*/  @!P0 LDG.E.U8 R15, desc[UR42][R4.64] ;  /* 0x0000002a040f8981 */ /* 0x000ea2000c1e1100 */
[----:B------:R-:W-:-:S03]  /*30680*/  PRMT R0, RZ, 0x7610, R0 ;  /* 0x00007610ff007816 */ /* 0x000fc60000000000 */
[----:B--2---:R0:W-:Y:S04]  /*30690*/  STL [R1+0x60], R15 ;  /* 0x0000600f01007387 */ /* 0x0041e80000100800 */
[----:B0-----:R-:W2:Y:S04]  /*306a0*/  LDL.LU R15, [R1+0x2ea8] ;  /* 0x002ea800010f7983 */ /* 0x001ea80000300800 */
[----:B------:R-:W2:Y:S01]  /*306b0*/  LDL R5, [R1+0x1658] ;  /* 0x0016580001057983 */ /* 0x000ea20000100800 */
[----:B---3--:R-:W-:-:S03]  /*306c0*/  @!P1 IMAD.MOV.U32 R4, RZ, RZ, R29 ;  /* 0x000000ffff049224 */ /* 0x008fc600078e001d */
[----:B------:R-:W3:Y:S04]  /*306d0*/  LDL R29, [R1+0x1634] ;  /* 0x00163400011d7983 */ /* 0x000ee80000100800 */
[----:B--2---:R-:W2:Y:S04]  /*306e0*/  @!P1 LDG.E.U8 R0, desc[UR42][R4.64] ;  /* 0x0000002a04009981 */ /* 0x004ea8000c1e1100 */
        /* <DEDUP_REMOVED lines=16> */
[----:B--2---:R0:W-:Y:S04]  /*307f0*/  STL [R1+0x58], R27 ;  /* 0x0000581b01007387 */ /* 0x0041e80000100800 */
[----:B0-----:R-:W2:Y:S04]  /*30800*/  LDL R27, [R1+0x162c] ;  /* 0x00162c00011b7983 */ /* 0x001ea80000100800 */
[----:B---3--:R0:W-:Y:S04]  /*30810*/  STL [R1+0x54], R0 ;  /* 0x0000540001007387 */ /* 0x0081e80000100800 */
[----:B0-----:R-:W3:Y:S04]  /*30820*/  LDL.LU R0, [R1+0x2ea0] ;  /* 0x002ea00001007983 */ /* 0x001ee80000300800 */
        /* <DEDUP_REMOVED lines=9> */
[----:B---3--:R-:W-:Y:S02]  /*308c0*/  PRMT R0, RZ, 0x7610, R0 ;  /* 0x00007610ff007816 */ /* 0x008fe40000000000 */
[----:B0-----:R-:W-:-:S04]  /*308d0*/  @!P1 LOP3.LUT R5, R5, R4, RZ, 0x3c, !PT ;  /* 0x0000000405059212 */ /* 0x001fc800078e3cff */
[----:B------:R-:W-:-:S04]  /*308e0*/  @!P1 LOP3.LUT R4, R5, R4, RZ, 0x3c, !PT ;  /* 0x0000000405049212 */ /* 0x000fc800078e3cff */
[----:B------:R-:W-:-:S05]  /*308f0*/  @!P1 LOP3.LUT R5, R5, R4, RZ, 0x3c, !PT ;  /* 0x0000000405059212 */ /* 0x000fca00078e3cff */
[----:B------:R-:W3:Y:S04]  /*30900*/  @!P1 LDG.E.U8 R0, desc[UR42][R4.64] ;  /* 0x0000002a04009981 */ /* 0x000ee8000c1e1100 */
[----:B--2---:R-:W-:Y:S01]  /*30910*/  STL [R1+0x2e0c], R2 ;  /* 0x002e0c0201007387 */ /* 0x004fe20000100800 */
[----:B------:R-:W-:-:S03]  /*30920*/  PRMT R28, RZ, 0x7610, R28 ;  /* 0x00007610ff1c7816 */ /* 0x000fc6000000001c */
[----:B---3--:R0:W-:Y:S04]  /*30930*/  STL [R1+0x4c], R0 ;  /* 0x00004c0001007387 */ /* 0x0081e80000100800 */
[----:B0-----:R-:W2:Y:S04]  /*30940*/  LDL.LU R0, [R1+0x2e9c] ;  /* 0x002e9c0001007983 */ /* 0x001ea80000300800 */
[----:B------:R-:W3:Y:S01]  /*30950*/  LDL R5, [R1+0x1630] ;  /* 0x0016300001057983 */ /* 0x000ee20000100800 */
[----:B------:R-:W-:Y:S01]  /*30960*/  @!P0 IMAD.MOV.U32 R4, RZ, RZ, R29 ;  /* 0x000000ffff048224 */ /* 0x000fe200078e001d */
[----:B------:R-:W-:-:S02]  /*30970*/  PRMT R15, RZ, 0x7610, R15 ;  /* 0x00007610ff0f7816 */ /* 0x000fc4000000000f */
[----:B------:R-:W2:Y:S04]  /*30980*/  LDL R29, [R1+0x1608] ;  /* 0x00160800011d7983 */ /* 0x000ea80000100800 */
[----:B---3--:R0:W3:Y:S04]  /*30990*/  @!P0 LDG.E.U8 R28, desc[UR42][R4.64] ;  /* 0x0000002a041c8981 */ /* 0x0080e8000c1e1100 */
[----:B------:R-:W2:Y:S01]  /*309a0*/  LDL R5, [R1+0x1628] ;  /* 0x0016280001057983 */ /* 0x000ea20000100800 */
[----:B0-----:R-:W-:-:S03]  /*309b0*/  @!P1 IMAD.MOV.U32 R4, RZ, RZ, R27 ;  /* 0x000000ffff049224 */ /* 0x001fc600078e001b */
[----:B---3--:R0:W-:Y:S01]  /*309c0*/  STL [R1+0x48], R28 ;  /* 0x0000481c01007387 */ /* 0x0081e20000100800 */
[----:B------:R-:W-:-:S03]  /*309d0*/  PRMT R14, RZ, 0x7610, R14 ;  /* 0x00007610ff0e7816 */ /* 0x000fc6000000000e */
[----:B------:R-:W3:Y:S04]  /*309e0*/  LDL R27, [R1+0x1600] ;  /* 0x00160000011b7983 */ /* 0x000ee80000100800 */
[----:B--2---:R1:W2:Y:S04]  /*309f0*/  @!P1 LDG.E.U8 R15, desc[UR42][R4.64] ;  /* 0x0000002a040f9981 */ /* 0x0042a8000c1e1100 */
[----:B0-----:R-:W2:Y:S04]  /*30a00*/  LDL R28, [R1+0x160c] ;  /* 0x00160c00011c7983 */ /* 0x001ea80000100800 */
[----:B------:R-:W1:Y:S04]  /*30a10*/  LDL R4, [R1+0x1620] ;  /* 0x0016200001047983 */ /* 0x000e680000100800 */
[----:B------:R-:W1:Y:S02]  /*30a20*/  LDL R5, [R1+0x1624] ;  /* 0x0016240001057983 */ /* 0x000e640000100800 */
[----:B-1----:R-:W-:-:S04]  /*30a30*/  @!P0 LOP3.LUT R5, R5, R4, RZ, 0x3c, !PT ;  /* 0x0000000405058212 */ /* 0x002fc800078e3cff */
        /* <DEDUP_REMOVED lines=18> */
[----:B---3--:R-:W-:-:S02]  /*30b60*/  PRMT R14, RZ, 0x7610, R14 ;  /* 0x00007610ff0e7816 */ /* 0x008fc4000000000e */
[----:B------:R-:W-:Y:S02]  /*30b70*/  PRMT R7, RZ, 0x7610, R7 ;  /* 0x00007610ff077816 */ /* 0x000fe40000000007 */
[----:B--2---:R-:W-:-:S04]  /*30b80*/  @!P0 LOP3.LUT R5, R5, R4, RZ, 0x3c, !PT ;  /* 0x0000000405058212 */ /* 0x004fc800078e3cff */
[----:B------:R-:W-:-:S04]  /*30b90*/  @!P0 LOP3.LUT R4, R5, R4, RZ, 0x3c, !PT ;  /* 0x0000000405048212 */ /* 0x000fc800078e3cff */
[----:B------:R-:W-:-:S05]  /*30ba0*/  @!P0 LOP3.LUT R5, R5, R4, RZ, 0x3c, !PT ;  /* 0x0000000405058212 */ /* 0x000fca00078e3cff */
[----:B------:R0:W2:Y:S02]  /*30bb0*/  @!P0 LDG.E.U8 R14, desc[UR42][R4.64] ;  /* 0x0000002a040e8981 */ /* 0x0000a4000c1e1100 */
[----:B0-----:R-:W-:Y:S02]  /*30bc0*/  @!P1 IMAD.MOV.U32 R4, RZ, RZ, R28 ;  /* 0x000000ffff049224 */ /* 0x001fe400078e001c */
[----:B------:R-:W-:-:S05]  /*30bd0*/  @!P1 IMAD.MOV.U32 R5, RZ, RZ, R29 ;  /* 0x000000ffff059224 */ /* 0x000fca00078e001d */
[----:B------:R0:W3:Y:S01]  /*30be0*/  @!P1 LDG.E.U8 R7, desc[UR42][R4.64] ;  /* 0x0000002a04079981 */ /* 0x0000e2000c1e1100 */
[----:B------:R-:W-:Y:S01]  /*30bf0*/  PRMT R9, RZ, 0x7610, R9 ;  /* 0x00007610ff097816 */ /* 0x000fe20000000009 */
[----:B0-----:R-:W-:Y:S02]  /*30c00*/  @!P0 IMAD.MOV.U32 R4, RZ, RZ, R15 ;  /* 0x000000ffff048224 */ /* 0x001fe400078e000f */
[----:B------:R-:W-:-:S05]  /*30c10*/  @!P0 IMAD.MOV.U32 R5, RZ, RZ, R27 ;  /* 0x000000ffff058224 */ /* 0x000fca00078e001b */
[----:B------:R0:W4:Y:S04]  /*30c20*/  @!P0 LDG.E.U8 R9, desc[UR42][R4.64] ;  /* 0x0000002a04098981 */ /* 0x000128000c1e1100 */
[----:B--2---:R1:W-:Y:S04]  /*30c30*/  STL [R1+0x38], R14 ;  /* 0x0000380e01007387 */ /* 0x0043e80000100800 */
[----:B------:R-:W2:Y:S04]  /*30c40*/  LDL R29, [R1+0x15e8] ;  /* 0x0015e800011d7983 */ /* 0x000ea80000100800 */
[----:B-1----:R-:W2:Y:S04]  /*30c50*/  LDL R14, [R1+0x15f4] ;  /* 0x0015f400010e7983 */ /* 0x002ea80000100800 */
[----:B---3--:R1:W-:Y:S04]  /*30c60*/  STL [R1+0x34], R7 ;  /* 0x0000340701007387 */ /* 0x0083e80000100800 */
[----:B------:R-:W0:Y:S04]  /*30c70*/  LDL R4, [R1+0x15f8] ;  /* 0x0015f80001047983 */ /* 0x000e280000100800 */
[----:B------:R-:W0:Y:S01]  /*30c80*/  LDL R5, [R1+0x15fc] ;  /* 0x0015fc0001057983 */ /* 0x000e220000100800 */
[----:B------:R-:W-:-:S03]  /*30c90*/  PRMT R0, RZ, 0x7610, R0 ;  /* 0x00007610ff007816 */ /* 0x000fc60000000000 */
[----:B------:R-:W3:Y:S04]  /*30ca0*/  LDL R28, [R1+0x15e0] ;  /* 0x0015e000011c7983 */ /* 0x000ee80000100800 */
[----:B------:R-:W2:Y:S04]  /*30cb0*/  LDL R27, [R1+0x15e4] ;  /* 0x0015e400011b7983 */ /* 0x000ea80000100800 */
[----:B------:R-:W2:Y:S04]  /*30cc0*/  LDL R15, [R1+0x15d8] ;  /* 0x0015d800010f7983 */ /* 0x000ea80000100800 */
[----:B-1----:R-:W2:Y:S01]  /*30cd0*/  LDL R7, [R1+0x15ec] ;  /* 0x0015ec0001077983 */ /* 0x002ea20000100800 */
[----:B0-----:R-:W-:-:S04]  /*30ce0*/  @!P1 LOP3.LUT R5, R5, R4, RZ, 0x3c, !PT ;  /* 0x0000000405059212 */ /* 0x001fc800078e3cff */
[----:B------:R-:W-:-:S04]  /*30cf0*/  @!P1 LOP3.LUT R4, R5, R4, RZ, 0x3c, !PT ;  /* 0x0000000405049212 */ /* 0x000fc800078e3cff */
[----:B------:R-:W-:-:S05]  /*30d00*/  @!P1 LOP3.LUT R5, R5, R4, RZ, 0x3c, !PT ;  /* 0x0000000405059212 */ /* 0x000fca00078e3cff */
[----:B------:R-:W2:Y:S04]  /*30d10*/  @!P1 LDG.E.U8 R0, desc[UR42][R4.64] ;  /* 0x0000002a04009981 */ /* 0x000ea8000c1e1100 */
[----:B----4-:R0:W-:Y:S04]  /*30d20*/  STL [R1+0x30], R9 ;  /* 0x0000300901007387 */ /* 0x0101e80000100800 */
[----:B0-----:R-:W4:Y:S04]  /*30d30*/  LDL R9, [R1+0x15dc] ;  /* 0x0015dc0001097983 */ /* 0x001f280000100800 */
[----:B--2---:R0:W-:Y:S04]  /*30d40*/  STL [R1+0x2c], R0 ;  /* 0x00002c0001007387 */ /* 0x0041e80000100800 */
[----:B0-----:R-:W2:Y:S04]  /*30d50*/  LDL.LU R0, [R1+0x2e90] ;  /* 0x002e900001007983 */ /* 0x001ea80000300800 */
[----:B------:R-:W2:Y:S01]  /*30d60*/  LDL R5, [R1+0x15f0] ;  /* 0x0015f00001057983 */ /* 0x000ea20000100800 */
[----:B------:R-:W-:Y:S01]  /*30d70*/  PRMT R11, RZ, 0x7610, R11 ;  /* 0x00007610ff0b7816 */ /* 0x000fe2000000000b */
[----:B------:R-:W-:Y:S01]  /*30d80*/  @!P0 IMAD.MOV.U32 R4, RZ, RZ, R14 ;  /* 0x000000ffff048224 */ /* 0x000fe200078e000e */
[----:B------:R-:W-:Y:S01]  /*30d90*/  PRMT R6, RZ, 0x7610, R6 ;  /* 0x00007610ff067816 */ /* 0x000fe20000000006 */
[----:B------:R-:W3:Y:S04]  /*30da0*/  LDL R14, [R1+0x15d0] ;  /* 0x0015d000010e7983 */ /* 0x000ee80000100800 */
[----:B--2---:R0:W2:Y:S02]  /*30db0*/  @!P0 LDG.E.U8 R11, desc[UR42][R4.64] ;  /* 0x0000002a040b8981 */ /* 0x0040a4000c1e1100 */
[----:B0-----:R-:W-:-:S02]  /*30dc0*/  @!P1 IMAD.MOV.U32 R4, RZ, RZ, R7 ;  /* 0x000000ffff049224 */ /* 0x001fc400078e0007 */
[----:B------:R-:W-:Y:S01]  /*30dd0*/  @!P1 IMAD.MOV.U32 R5, RZ, RZ, R29 ;  /* 0x000000ffff059224 */ /* 0x000fe200078e001d */
[----:B------:R-:W-:Y:S02]  /*30de0*/  PRMT R26, RZ, 0x7610, R26 ;  /* 0x00007610ff1a7816 */ /* 0x000fe4000000001a */
[----:B------:R-:W-:Y:S02]  /*30df0*/  PRMT R8, RZ, 0x7610, R8 ;  /* 0x00007610ff087816 */ /* 0x000fe40000000008 */
[----:B------:R-:W-:Y:S02]  /*30e00*/  PRMT R10, RZ, 0x7610, R10 ;  /* 0x00007610ff0a7816 */ /* 0x000fe4000000000a */
[----:B------:R-:W-:Y:S01]  /*30e10*/  PRMT R2, RZ, 0x7610, R2 ;  /* 0x00007610ff027816 */ /* 0x000fe20000000002 */
[----:B------:R0:W4:Y:S01]  /*30e20*/  @!P1 LDG.E.U8 R6, desc[UR42][R4.64] ;  /* 0x0000002a04069981 */ /* 0x000122000c1e1100 */
[----:B------:R-:W-:Y:S02]  /*30e30*/  PRMT R25, RZ, 0x7610, R25 ;  /* 0x00007610ff197816 */ /* 0x000fe40000000019 */
[----:B------:R-:W-:-:S02]  /*30e40*/  PRMT R24, RZ, 0x7610, R24 ;  /* 0x00007610ff187816 */ /* 0x000fc40000000018 */
[----:B------:R-:W-:Y:S02]  /*30e50*/  PRMT R13, RZ, 0x7610, R13 ;  /* 0x00007610ff0d7816 */ /* 0x000fe4000000000d */
[----:B------:R-:W-:Y:S02]  /*30e60*/  PRMT R12, RZ, 0x7610, R12 ;  /* 0x00007610ff0c7816 */ /* 0x000fe4000000000c */
[----:B------:R-:W-:Y:S02]  /*30e70*/  PRMT R18, RZ, 0x7610, R18 ;  /* 0x00007610ff127816 */ /* 0x000fe40000000012 */
[----:B------:R-:W-:Y:S02]  /*30e80*/  PRMT R16, RZ, 0x7610, R16 ;  /* 0x00007610ff107816 */ /* 0x000fe40000000010 */
[----:B------:R-:W-:Y:S02]  /*30e90*/  PRMT R3, RZ, 0x7610, R3 ;  /* 0x00007610ff037816 */ /* 0x000fe40000000003 */
[----:B------:R-:W-:-:S02]  /*30ea0*/  PRMT R17, RZ, 0x7610, R17 ;  /* 0x00007610ff117816 */ /* 0x000fc40000000011 */
[----:B------:R-:W-:Y:S01]  /*30eb0*/  PRMT R19, RZ, 0x7610, R19 ;  /* 0x00007610ff137816 */ /* 0x000fe20000000013 */
[----:B--2---:R1:W-:Y:S01]  /*30ec0*/  STL [R1+0x28], R11 ;  /* 0x0000280b01007387 */ /* 0x0043e20000100800 */
[----:B0-----:R-:W-:Y:S02]  /*30ed0*/  @!P0 IMAD.MOV.U32 R4, RZ, RZ, R27 ;  /* 0x000000ffff048224 */ /* 0x001fe400078e001b */
[----:B---3--:R-:W-:Y:S01]  /*30ee0*/  @!P0 IMAD.MOV.U32 R5, RZ, RZ, R28 ;  /* 0x000000ffff058224 */ /* 0x008fe200078e001c */
[----:B------:R-:W2:Y:S01]  /*30ef0*/  LDL R7, [R1+0x15c8] ;  /* 0x0015c80001077983 */ /* 0x000ea20000100800 */
[----:B------:R-:W-:Y:S02]  /*30f00*/  PRMT R20, RZ, 0x7610, R20 ;  /* 0x00007610ff147816 */ /* 0x000fe40000000014 */
[----:B------:R-:W-:Y:S02]  /*30f10*/  PRMT R21, RZ, 0x7610, R21 ;  /* 0x00007610ff157816 */ /* 0x000fe40000000015 */
[----:B------:R-:W-:Y:S01]  /*30f20*/  PRMT R23, RZ, 0x7610, R23 ;  /* 0x00007610ff177816 */ /* 0x000fe20000000017 */
[----:B------:R4:W3:Y:S04]  /*30f30*/  @!P0 LDG.E.U8 R26, desc[UR42][R4.64] ;  /* 0x0000002a041a8981 */ /* 0x0008e8000c1e1100 */
[----:B-1----:R-:W2:Y:S01]  /*30f40*/  LDL R11, [R1+0x15d4] ;  /* 0x0015d400010b7983 */ /* 0x002ea20000100800 */
[----:B------:R-:W-:-:S03]  /*30f50*/  PRMT R22, RZ, 0x7610, R22 ;  /* 0x00007610ff167816 */ /* 0x000fc60000000016 */
[----:B------:R-:W-:Y:S04]  /*30f60*/  LDS.U8 R28, [R0+UR4+0x1008] ;  /* 0x00100804001c7984 */ /* 0x000fe80008000000 */
[----:B------:R-:W-:Y:S01]  /*30f70*/  LDS.U8 R29, [R0+UR4+0x1100] ;  /* 0x00110004001d7984 */ /* 0x000fe20008000000 */
[----:B----4-:R-:W-:Y:S02]  /*30f80*/  @!P1 IMAD.MOV.U32 R4, RZ, RZ, R9 ;  /* 0x000000ffff049224 */ /* 0x010fe400078e0009 */
[----:B------:R-:W-:-:S05]  /*30f90*/  @!P1 IMAD.MOV.U32 R5, RZ, RZ, R15 ;  /* 0x000000ffff059224 */ /* 0x000fca00078e000f */
[----:B------:R0:W4:Y:S04]  /*30fa0*/  @!P1 LDG.E.U8 R8, desc[UR42][R4.64] ;  /* 0x0000002a04089981 */ /* 0x000128000c1e1100 */
[----:B------:R1:W-:Y:S04]  /*30fb0*/  STL [R1+0x24], R6 ;  /* 0x0000240601007387 */ /* 0x0003e80000100800 */
[----:B------:R-:W4:Y:S01]  /*30fc0*/  LDL R27, [R1+0x15c0] ;  /* 0x0015c000011b7983 */ /* 0x000f220000100800 */
[----:B0-----:R-:W-:-:S03]  /*30fd0*/  @!P0 IMAD.MOV.U32 R5, RZ, RZ, R14 ;  /* 0x000000ffff058224 */ /* 0x001fc600078e000e */
[----:B-1----:R-:W4:Y:S01]  /*30fe0*/  LDL R6, [R1+0x15cc] ;  /* 0x0015cc0001067983 */ /* 0x002f220000100800 */
[----:B--2---:R-:W-:-:S05]  /*30ff0*/  @!P0 IMAD.MOV.U32 R4, RZ, RZ, R11 ;  /* 0x000000ffff048224 */ /* 0x004fca00078e000b */
[----:B------:R0:W2:Y:S04]  /*31000*/  @!P0 LDG.E.U8 R10, desc[UR42][R4.64] ;  /* 0x0000002a040a8981 */ /* 0x0000a8000c1e1100 */
[----:B---3--:R1:W-:Y:S04]  /*31010*/  STL [R1+0x20], R26 ;  /* 0x0000201a01007387 */ /* 0x0083e80000100800 */
[----:B------:R-:W3:Y:S04]  /*31020*/  LDL R9, [R1+0x15b8] ;  /* 0x0015b80001097983 */ /* 0x000ee80000100800 */
[----:B-1----:R-:W3:Y:S04]  /*31030*/  LDL R26, [R1+0x15c4] ;  /* 0x0015c400011a7983 */ /* 0x002ee80000100800 */
[----:B----4-:R1:W-:Y:S04]  /*31040*/  STL [R1+0x1c], R8 ;  /* 0x00001c0801007387 */ /* 0x0103e80000100800 */
[----:B------:R-:W4:Y:S04]  /*31050*/  LDL R15, [R1+0x15b0] ;  /* 0x0015b000010f7983 */ /* 0x000f280000100800 */
[----:B------:R-:W4:Y:S04]  /*31060*/  LDL R14, [R1+0x15b4] ;  /* 0x0015b400010e7983 */ /* 0x000f280000100800 */
[----:B------:R-:W4:Y:S04]  /*31070*/  LDL R11, [R1+0x15a8] ;  /* 0x0015a800010b7983 */ /* 0x000f280000100800 */
[----:B-1----:R-:W4:Y:S01]  /*31080*/  LDL R8, [R1+0x15bc] ;  /* 0x0015bc0001087983 */ /* 0x002f220000100800 */
[----:B0-----:R-:W-:-:S02]  /*31090*/  @!P1 IMAD.MOV.U32 R4, RZ, RZ, R6 ;  /* 0x000000ffff049224 */ /* 0x001fc400078e0006 */
[----:B------:R-:W-:-:S05]  /*310a0*/  @!P1 IMAD.MOV.U32 R5, RZ, RZ, R7 ;  /* 0x000000ffff059224 */ /* 0x000fca00078e0007 */
[----:B------:R3:W4:Y:S04]  /*310b0*/  @!P1 LDG.E.U8 R2, desc[UR42][R4.64] ;  /* 0x0000002a04029981 */ /* 0x000728000c1e1100 */
[----:B--2---:R0:W-:Y:S04]  /*310c0*/  STL [R1+0x18], R10 ;  /* 0x0000180a01007387 */ /* 0x0041e80000100800 */
[----:B------:R-:W2:Y:S04]  /*310d0*/  LDL R7, [R1+0x15a0] ;  /* 0x0015a00001077983 */ /* 0x000ea80000100800 */
[----:B------:R-:W2:Y:S04]  /*310e0*/  LDL R6, [R1+0x15a4] ;  /* 0x0015a40001067983 */ /* 0x000ea80000100800 */
[----:B0-----:R-:W2:Y:S01]  /*310f0*/  LDL R10, [R1+0x15ac] ;  /* 0x0015ac00010a7983 */ /* 0x001ea20000100800 */
[----:B---3--:R-:W-:-:S02]  /*31100*/  @!P0 IMAD.MOV.U32 R4, RZ, RZ, R26 ;  /* 0x000000ffff048224 */ /* 0x008fc400078e001a */
[----:B------:R-:W-:Y:S01]  /*31110*/  @!P0 IMAD.MOV.U32 R5, RZ, RZ, R27 ;  /* 0x000000ffff058224 */ /* 0x000fe200078e001b */
[----:B------:R-:W-:Y:S04]  /*31120*/  LDS.U8 R26, [R0+UR4+0x1000] ;  /* 0x00100004001a7984 */ /* 0x000fe80008000000 */
[----:B------:R-:W-:Y:S04]  /*31130*/  LDS.U8 R27, [R0+UR4+0x1108] ;  /* 0x00110804001b7984 */ /* 0x000fe80008000000 */
[----:B------:R4:W3:Y:S02]  /*31140*/  @!P0 LDG.E.U8 R25, desc[UR42][R4.64] ;  /* 0x0000002a04198981 */ /* 0x0008e4000c1e1100 */
[----:B----4-:R-:W-:-:S02]  /*31150*/  @!P1 IMAD.MOV.U32 R4, RZ, RZ, R8 ;  /* 0x000000ffff049224 */ /* 0x010fc400078e0008 */
[----:B------:R-:W-:-:S05]  /*31160*/  @!P1 IMAD.MOV.U32 R5, RZ, RZ, R9 ;  /* 0x000000ffff059224 */ /* 0x000fca00078e0009 */
[----:B------:R0:W4:Y:S02]  /*31170*/  @!P1 LDG.E.U8 R24, desc[UR42][R4.64] ;  /* 0x0000002a04189981 */ /* 0x000124000c1e1100 */
[----:B0-----:R-:W-:Y:S02]  /*31180*/  @!P0 IMAD.MOV.U32 R4, RZ, RZ, R14 ;  /* 0x000000ffff048224 */ /* 0x001fe400078e000e */
[----:B------:R-:W-:-:S05]  /*31190*/  @!P0 IMAD.MOV.U32 R5, RZ, RZ, R15 ;  /* 0x000000ffff058224 */ /* 0x000fca00078e000f */
[----:B------:R0:W3:Y:S04]  /*311a0*/  @!P0 LDG.E.U8 R13, desc[UR42][R4.64] ;  /* 0x0000002a040d8981 */ /* 0x0000e8000c1e1100 */
[----:B------:R1:W-:Y:S04]  /*311b0*/  STL [R1+0x2e3c], R2 ;  /* 0x002e3c0201007387 */ /* 0x0003e80000100800 */
[----:B------:R-:W3:Y:S04]  /*311c0*/  LDL R9, [R1+0x1598] ;  /* 0x0015980001097983 */ /* 0x000ee80000100800 */
[----:B------:R-:W4:Y:S01]  /*311d0*/  LDL R8, [R1+0x159c] ;  /* 0x00159c0001087983 */ /* 0x000f220000100800 */
[----:B0-----:R-:W-:Y:S01]  /*311e0*/  @!P1 IMAD.MOV.U32 R5, RZ, RZ, R11 ;  /* 0x000000ffff059224 */ /* 0x001fe200078e000b */
[----:B-1----:R-:W-:-:S02]  /*311f0*/  PRMT R2, RZ, 0x7610, R2 ;  /* 0x00007610ff027816 */ /* 0x002fc40000000002 */
[----:B------:R-:W4:Y:S01]  /*31200*/  LDL R11, [R1+0x1590] ;  /* 0x00159000010b7983 */ /* 0x000f220000100800 */
[----:B--2---:R-:W-:-:S03]  /*31210*/  @!P1 IMAD.MOV.U32 R4, RZ, RZ, R10 ;  /* 0x000000ffff049224 */ /* 0x004fc600078e000a */
[----:B------:R-:W2:Y:S04]  /*31220*/  LDL R10, [R1+0x1594] ;  /* 0x00159400010a7983 */ /* 0x000ea80000100800 */
[----:B------:R0:W2:Y:S02]  /*31230*/  @!P1 LDG.E.U8 R12, desc[UR42][R4.64] ;  /* 0x0000002a040c9981 */ /* 0x0000a4000c1e1100 */
[----:B0-----:R-:W-:Y:S02]  /*31240*/  @!P0 IMAD.MOV.U32 R4, RZ, RZ, R6 ;  /* 0x000000ffff048224 */ /* 0x001fe400078e0006 */
[----:B------:R-:W-:Y:S01]  /*31250*/  @!P0 IMAD.MOV.U32 R5, RZ, RZ, R7 ;  /* 0x000000ffff058224 */ /* 0x000fe200078e0007 */
[----:B------:R-:W2:Y:S04]  /*31260*/  LDL R6, [R1+0x158c] ;  /* 0x00158c0001067983 */ /* 0x000ea80000100800 */
[----:B------:R-:W2:Y:S04]  /*31270*/  LDL R7, [R1+0x1588] ;  /* 0x0015880001077983 */ /* 0x000ea80000100800 */
[----:B------:R3:W2:Y:S02]  /*31280*/  @!P0 LDG.E.U8 R2, desc[UR42][R4.64] ;  /* 0x0000002a04028981 */ /* 0x0006a4000c1e1100 */
[----:B---3--:R-:W-:-:S02]  /*31290*/  @!P1 IMAD.MOV.U32 R5, RZ, RZ, R9 ;  /* 0x000000ffff059224 */ /* 0x008fc400078e0009 */
[----:B----4-:R-:W-:-:S05]  /*312a0*/  @!P1 IMAD.MOV.U32 R4, RZ, RZ, R8 ;  /* 0x000000ffff049224 */ /* 0x010fca00078e0008 */
[----:B------:R0:W3:Y:S04]  /*312b0*/  @!P1 LDG.E.U8 R18, desc[UR42][R4.64] ;  /* 0x0000002a04129981 */ /* 0x0000e8000c1e1100 */
[----:B--2---:R-:W2:Y:S04]  /*312c0*/  @!P1 LDG.E.U8 R3, desc[UR42][R6.64] ;  /* 0x0000002a06039981 */ /* 0x004ea8000c1e1100 */
[----:B------:R-:W-:Y:S04]  /*312d0*/  STL [R1+0x2e5c], R2 ;  /* 0x002e5c0201007387 */ /* 0x000fe80000100800 */
[----:B------:R-:W4:Y:S04]  /*312e0*/  LDL R14, [R1+0x1580] ;  /* 0x00158000010e7983 */ /* 0x000f280000100800 */
[----:B------:R1:W-:Y:S04]  /*312f0*/  STL [R1+0x8], R13 ;  /* 0x0000080d01007387 */ /* 0x0003e80000100800 */
[----:B------:R-:W2:Y:S04]  /*31300*/  LDL R9, [R1+0x1578] ;  /* 0x0015780001097983 */ /* 0x000ea80000100800 */
[----:B------:R-:W2:Y:S04]  /*31310*/  LDL R8, [R1+0x157c] ;  /* 0x00157c0001087983 */ /* 0x000ea80000100800 */
[----:B-1----:R-:W2:Y:S01]  /*31320*/  LDL R13, [R1+0x1584] ;  /* 0x00158400010d7983 */ /* 0x002ea20000100800 */
[----:B0-----:R-:W-:-:S02]  /*31330*/  @!P0 IMAD.MOV.U32 R4, RZ, RZ, R10 ;  /* 0x000000ffff048224 */ /* 0x001fc400078e000a */
[----:B------:R-:W-:-:S05]  /*31340*/  @!P0 IMAD.MOV.U32 R5, RZ, RZ, R11 ;  /* 0x000000ffff058224 */ /* 0x000fca00078e000b */
[----:B------:R0:W2:Y:S02]  /*31350*/  @!P0 LDG.E.U8 R16, desc[UR42][R4.64] ;  /* 0x0000002a04108981 */ /* 0x0000a4000c1e1100 */
[----:B0-----:R-:W-:Y:S02]  /*31360*/  PRMT R4, RZ, 0x7610, R4 ;  /* 0x00007610ff047816 */ /* 0x001fe40000000004 */
[----:B------:R-:W-:Y:S01]  /*31370*/  PRMT R5, RZ, 0x7610, R5 ;  /* 0x00007610ff057816 */ /* 0x000fe20000000005 */
[----:B---3--:R-:W-:Y:S04]  /*31380*/  STL [R1+0x2e60], R18 ;  /* 0x002e601201007387 */ /* 0x008fe80000100800 */
[----:B------:R0:W-:Y:S04]  /*31390*/  STL [R1+0x4], R12 ;  /* 0x0000040c01007387 */ /* 0x0001e80000100800 */
[----:B------:R-:W-:Y:S04]  /*313a0*/  STL [R1+0x10], R25 ;  /* 0x0000101901007387 */ /* 0x000fe80000100800 */
[----:B------:R-:W3:Y:S04]  /*313b0*/  LDL R11, [R1+0x1574] ;  /* 0x00157400010b7983 */ /* 0x000ee80000100800 */
[----:B------:R-:W-:Y:S04]  /*313c0*/  LDS.U8 R25, [R0+UR4+0x100] ;  /* 0x0001000400197984 */ /* 0x000fe80008000000 */
[----:B0-----:R-:W3:Y:S01]  /*313d0*/  LDL R12, [R1+0x1570] ;  /* 0x00157000010c7983 */ /* 0x001ee20000100800 */
[----:B----4-:R-:W-:-:S03]  /*313e0*/  @!P0 IMAD.MOV.U32 R7, RZ, RZ, R14 ;  /* 0x000000ffff078224 */ /* 0x010fc600078e000e */
[----:B--2---:R-:W2:Y:S01]  /*313f0*/  @!P1 LDG.E.U8 R5, desc[UR42][R8.64] ;  /* 0x0000002a08059981 */ /* 0x004ea2000c1e1100 */
[----:B------:R-:W-:-:S05]  /*31400*/  @!P0 IMAD.MOV.U32 R6, RZ, RZ, R13 ;  /* 0x000000ffff068224 */ /* 0x000fca00078e000d */
[----:B------:R0:W4:Y:S04]  /*31410*/  @!P0 LDG.E.U8 R4, desc[UR42][R6.64] ;  /* 0x0000002a06048981 */ /* 0x000128000c1e1100 */
[----:B------:R-:W-:Y:S04]  /*31420*/  STL [R1+0x2e40], R16 ;  /* 0x002e401001007387 */ /* 0x000fe80000100800 */
[----:B------:R-:W-:Y:S04]  /*31430*/  STL [R1+0xc], R24 ;  /* 0x00000c1801007387 */ /* 0x000fe80000100800 */
[----:B------:R-:W2:Y:S04]  /*31440*/  LDL R10, [R1+0x1568] ;  /* 0x00156800010a7983 */ /* 0x000ea80000100800 */
[----:B------:R-:W2:Y:S04]  /*31450*/  LDL R2, [R1+0x156c] ;  /* 0x00156c0001027983 */ /* 0x000ea80000100800 */
[----:B------:R-:W-:Y:S04]  /*31460*/  STL [R1+0x2e44], R3 ;  /* 0x002e440301007387 */ /* 0x000fe80000100800 */
[----:B------:R-:W-:Y:S01]  /*31470*/  LDS.U8 R24, [R0+UR4+0x8] ;  /* 0x0000080400187984 */ /* 0x000fe20008000000 */
[----:B0-----:R-:W-:Y:S01]  /*31480*/  PRMT R6, RZ, 0x7610, R6 ;  /* 0x00007610ff067816 */ /* 0x001fe20000000006 */
[----:B---3--:R-:W-:-:S02]  /*31490*/  @!P0 IMAD.MOV.U32 R8, RZ, RZ, R11 ;  /* 0x000000ffff088224 */ /* 0x008fc400078e000b */
[----:B------:R-:W-:-:S05]  /*314a0*/  @!P0 IMAD.MOV.U32 R9, RZ, RZ, R12 ;  /* 0x000000ffff098224 */ /* 0x000fca00078e000c */
[----:B------:R0:W3:Y:S04]  /*314b0*/  @!P0 LDG.E.U8 R6, desc[UR42][R8.64] ;  /* 0x0000002a08068981 */ /* 0x0000e8000c1e1100 */
[----:B----4-:R1:W-:Y:S04]  /*314c0*/  STL [R1+0x2e10], R4 ;  /* 0x002e100401007387 */ /* 0x0103e80000100800 */
[----:B------:R-:W4:Y:S04]  /*314d0*/  LDL R15, [R1+0x1560] ;  /* 0x00156000010f7983 */ /* 0x000f280000100800 */
[----:B------:R-:W4:Y:S04]  /*314e0*/  LDL R13, [R1+0x1564] ;  /* 0x00156400010d7983 */ /* 0x000f280000100800 */
[----:B--2---:R2:W-:Y:S04]  /*314f0*/  STL [R1+0x2e14], R5 ;  /* 0x002e140501007387 */ /* 0x0045e80000100800 */
[----:B------:R-:W4:Y:S04]  /*31500*/  LDL R12, [R1+0x1558] ;  /* 0x00155800010c7983 */ /* 0x000f280000100800 */
[----:B-1----:R-:W4:Y:S01]  /*31510*/  LDL R4, [R1+0x155c] ;  /* 0x00155c0001047983 */ /* 0x002f220000100800 */
[----:B------:R-:W-:Y:S01]  /*31520*/  PRMT R7, RZ, 0x7610, R7 ;  /* 0x00007610ff077816 */ /* 0x000fe20000000007 */
[----:B------:R-:W-:-:S02]  /*31530*/  @!P1 IMAD.MOV.U32 R11, RZ, RZ, R10 ;  /* 0x000000ffff0b9224 */ /* 0x000fc400078e000a */
[----:B------:R-:W-:-:S05]  /*31540*/  @!P1 IMAD.MOV.U32 R10, RZ, RZ, R2 ;  /* 0x000000ffff0a9224 */ /* 0x000fca00078e0002 */
[----:B------:R4:W4:Y:S01]  /*31550*/  @!P1 LDG.E.U8 R7, desc[UR42][R10.64] ;  /* 0x0000002a0a079981 */ /* 0x000922000c1e1100 */
[----:B0-----:R-:W-:Y:S02]  /*31560*/  PRMT R8, RZ, 0x7610, R8 ;  /* 0x00007610ff087816 */ /* 0x001fe40000000008 */
[----:B------:R-:W-:Y:S01]  /*31570*/  PRMT R9, RZ, 0x7610, R9 ;  /* 0x00007610ff097816 */ /* 0x000fe20000000009 */
[----:B---3--:R0:W-:Y:S04]  /*31580*/  STL [R1+0x2e78], R6 ;  /* 0x002e780601007387 */ /* 0x0081e80000100800 */
[----:B------:R-:W3:Y:S04]  /*31590*/  LDL R14, [R1+0x1550] ;  /* 0x00155000010e7983 */ /* 0x000ee80000100800 */
[----:B--2---:R-:W2:Y:S04]  /*315a0*/  LDL R5, [R1+0x1554] ;  /* 0x0015540001057983 */ /* 0x004ea80000100800 */
[----:B------:R-:W2:Y:S04]  /*315b0*/  LDL R3, [R1+0x1548] ;  /* 0x0015480001037983 */ /* 0x000ea80000100800 */
[----:B------:R-:W2:Y:S01]  /*315c0*/  LDL R2, [R1+0x154c] ;  /* 0x00154c0001027983 */ /* 0x000ea20000100800 */
[----:B----4-:R-:W-:-:S02]  /*315d0*/  @!P0 IMAD.MOV.U32 R11, RZ, RZ, R15 ;  /* 0x000000ffff0b8224 */ /* 0x010fc400078e000f */
[----:B------:R-:W-:Y:S02]  /*315e0*/  @!P0 IMAD.MOV.U32 R10, RZ, RZ, R13 ;  /* 0x000000ffff0a8224 */ /* 0x000fe400078e000d */
[----:B------:R-:W-:-:S03]  /*315f0*/  @!P1 IMAD.MOV.U32 R13, RZ, RZ, R12 ;  /* 0x000000ffff0d9224 */ /* 0x000fc600078e000c */
[----:B------:R1:W4:Y:S01]  /*31600*/  @!P0 LDG.E.U8 R8, desc[UR42][R10.64] ;  /* 0x0000002a0a088981 */ /* 0x000322000c1e1100 */
[----:B------:R-:W-:-:S05]  /*31610*/  @!P1 IMAD.MOV.U32 R12, RZ, RZ, R4 ;  /* 0x000000ffff0c9224 */ /* 0x000fca00078e0004 */
[----:B------:R3:W4:Y:S04]  /*31620*/  @!P1 LDG.E.U8 R9, desc[UR42][R12.64] ;  /* 0x0000002a0c099981 */ /* 0x000728000c1e1100 */
[----:B------:R1:W-:Y:S04]  /*31630*/  STL [R1+0x2e7c], R7 ;  /* 0x002e7c0701007387 */ /* 0x0003e80000100800 */
[----:B0-----:R-:W4:Y:S04]  /*31640*/  LDL R6, [R1+0x1544] ;  /* 0x0015440001067983 */ /* 0x001f280000100800 */
[----:B-1----:R-:W4:Y:S01]  /*31650*/  LDL R7, [R1+0x1540] ;  /* 0x0015400001077983 */ /* 0x002f220000100800 */
[----:B------:R-:W-:Y:S01]  /*31660*/  PRMT R10, RZ, 0x7610, R10 ;  /* 0x00007610ff0a7816 */ /* 0x000fe2000000000a */
[----:B---3--:R-:W-:-:S02]  /*31670*/  @!P0 IMAD.MOV.U32 R13, RZ, RZ, R14 ;  /* 0x000000ffff0d8224 */ /* 0x008fc400078e000e */
[----:B--2---:R-:W-:-:S05]  /*31680*/  @!P0 IMAD.MOV.U32 R12, RZ, RZ, R5 ;  /* 0x000000ffff0c8224 */ /* 0x004fca00078e0005 */
[----:B------:R0:W2:Y:S04]  /*31690*/  @!P0 LDG.E.U8 R10, desc[UR42][R12.64] ;  /* 0x0000002a0c0a8981 */ /* 0x0000a8000c1e1100 */
[----:B----4-:R-:W-:Y:S04]  /*316a0*/  STL [R1+0x2e64], R8 ;  /* 0x002e640801007387 */ /* 0x010fe80000100800 */
[----:B------:R-:W3:Y:S04]  /*316b0*/  LDL R4, [R1+0x153c] ;  /* 0x00153c0001047983 */ /* 0x000ee80000100800 */
[----:B------:R-:W-:Y:S04]  /*316c0*/  STL [R1+0x2e68], R9 ;  /* 0x002e680901007387 */ /* 0x000fe80000100800 */
[----:B------:R-:W4:Y:S01]  /*316d0*/  LDL R5, [R1+0x1538] ;  /* 0x0015380001057983 */ /* 0x000f220000100800 */
[----:B------:R-:W-:Y:S01]  /*316e0*/  PRMT R11, RZ, 0x7610, R11 ;  /* 0x00007610ff0b7816 */ /* 0x000fe2000000000b */
[----:B------:R-:W-:-:S02]  /*316f0*/  @!P1 IMAD.MOV.U32 R14, RZ, RZ, R2 ;  /* 0x000000ffff0e9224 */ /* 0x000fc400078e0002 */
[----:B------:R-:W-:Y:S01]  /*31700*/  @!P1 IMAD.MOV.U32 R15, RZ, RZ, R3 ;  /* 0x000000ffff0f9224 */ /* 0x000fe200078e0003 */
[----:B0-----:R-:W-:-:S04]  /*31710*/  PRMT R12, RZ, 0x7610, R12 ;  /* 0x00007610ff0c7816 */ /* 0x001fc8000000000c */
[----:B------:R0:W4:Y:S02]  /*31720*/  @!P1 LDG.E.U8 R11, desc[UR42][R14.64] ;  /* 0x0000002a0e0b9981 */ /* 0x000124000c1e1100 */
[----:B0-----:R-:W-:Y:S02]  /*31730*/  @!P0 IMAD.MOV.U32 R14, RZ, RZ, R6 ;  /* 0x000000ffff0e8224 */ /* 0x001fe400078e0006 */
[----:B------:R-:W-:-:S05]  /*31740*/  @!P0 IMAD.MOV.U32 R15, RZ, RZ, R7 ;  /* 0x000000ffff0f8224 */ /* 0x000fca00078e0007 */
[----:B------:R3:W4:Y:S01]  /*31750*/  @!P0 LDG.E.U8 R12, desc[UR42][R14.64] ;  /* 0x0000002a0e0c8981 */ /* 0x000722000c1e1100 */
[----:B------:R-:W-:-:S03]  /*31760*/  PRMT R13, RZ, 0x7610, R13 ;  /* 0x00007610ff0d7816 */ /* 0x000fc6000000000d */
[----:B--2---:R0:W-:Y:S04]  /*31770*/  STL [R1+0x2e48], R10 ;  /* 0x002e480a01007387 */ /* 0x0041e80000100800 */
[----:B------:R-:W2:Y:S04]  /*31780*/  LDL R3, [R1+0x1530] ;  /* 0x0015300001037983 */ /* 0x000ea80000100800 */
[----:B------:R-:W2:Y:S01]  /*31790*/  LDL R2, [R1+0x1534] ;  /* 0x0015340001027983 */ /* 0x000ea20000100800 */
[----:B---3--:R-:W-:Y:S02]  /*317a0*/  @!P1 IMAD.MOV.U32 R14, RZ, RZ, R4 ;  /* 0x000000ffff0e9224 */ /* 0x008fe400078e0004 */
[----:B----4-:R-:W-:-:S05]  /*317b0*/  @!P1 IMAD.MOV.U32 R15, RZ, RZ, R5 ;  /* 0x000000ffff0f9224 */ /* 0x010fca00078e0005 */
[----:B------:R2:W3:Y:S04]  /*317c0*/  @!P1 LDG.E.U8 R13, desc[UR42][R14.64] ;  /* 0x0000002a0e0d9981 */ /* 0x0004e8000c1e1100 */
[----:B------:R1:W-:Y:S04]  /*317d0*/  STL [R1+0x2e4c], R11 ;  /* 0x002e4c0b01007387 */ /* 0x0003e80000100800 */
[----:B0-----:R-:W4:Y:S04]  /*317e0*/  LDL R10, [R1+0x152c] ;  /* 0x00152c00010a7983 */ /* 0x001f280000100800 */
[----:B------:R-:W4:Y:S04]  /*317f0*/  LDL R8, [R1+0x1524] ;  /* 0x0015240001087983 */ /* 0x000f280000100800 */
[----:B-1----:R-:W4:Y:S04]  /*31800*/  LDL R11, [R1+0x1528] ;  /* 0x00152800010b7983 */ /* 0x002f280000100800 */
[----:B------:R-:W-:Y:S04]  /*31810*/  STL [R1+0x2e18], R12 ;  /* 0x002e180c01007387 */ /* 0x000fe80000100800 */
[----:B------:R-:W4:Y:S04]  /*31820*/  LDL R9, [R1+0x1520] ;  /* 0x0015200001097983 */ /* 0x000f280000100800 */
[----:B------:R-:W4:Y:S04]  /*31830*/  LDL R7, [R1+0x1518] ;  /* 0x0015180001077983 */ /* 0x000f280000100800 */
[----:B------:R-:W4:Y:S04]  /*31840*/  LDL R6, [R1+0x151c] ;  /* 0x00151c0001067983 */ /* 0x000f280000100800 */
[----:B------:R-:W4:Y:S04]  /*31850*/  LDL R5, [R1+0x1510] ;  /* 0x0015100001057983 */ /* 0x000f280000100800 */
[----:B------:R-:W4:Y:S01]  /*31860*/  LDL R4, [R1+0x1514] ;  /* 0x0015140001047983 */ /* 0x000f220000100800 */
[----:B--2---:R-:W-:-:S02]  /*31870*/  @!P0 IMAD.MOV.U32 R14, RZ, RZ, R2 ;  /* 0x000000ffff0e8224 */ /* 0x004fc400078e0002 */
[----:B------:R-:W-:-:S05]  /*31880*/  @!P0 IMAD.MOV.U32 R15, RZ, RZ, R3 ;  /* 0x000000ffff0f8224 */ /* 0x000fca00078e0003 */
[----:B------:R4:W2:Y:S04]  /*31890*/  @!P0 LDG.E.U8 R17, desc[UR42][R14.64] ;  /* 0x0000002a0e118981 */ /* 0x0008a8000c1e1100 */
[----:B---3--:R-:W-:Y:S04]  /*318a0*/  STL [R1+0x2e1c], R13 ;  /* 0x002e1c0d01007387 */ /* 0x008fe80000100800 */
[----:B------:R-:W3:Y:S04]  /*318b0*/  LDL R3, [R1+0x1508] ;  /* 0x0015080001037983 */ /* 0x000ee80000100800 */
[----:B------:R-:W3:Y:S01]  /*318c0*/  LDL R2, [R1+0x150c] ;  /* 0x00150c0001027983 */ /* 0x000ee20000100800 */
[----:B----4-:R-:W-:-:S02]  /*318d0*/  @!P1 IMAD.MOV.U32 R14, RZ, RZ, R10 ;  /* 0x000000ffff0e9224 */ /* 0x010fc400078e000a */
[----:B------:R-:W-:-:S05]  /*318e0*/  @!P1 IMAD.MOV.U32 R15, RZ, RZ, R11 ;  /* 0x000000ffff0f9224 */ /* 0x000fca00078e000b */
[----:B------:R0:W4:Y:S02]  /*318f0*/  @!P1 LDG.E.U8 R19, desc[UR42][R14.64] ;  /* 0x0000002a0e139981 */ /* 0x000124000c1e1100 */
[----:B0-----:R-:W-:Y:S02]  /*31900*/  @!P0 IMAD.MOV.U32 R14, RZ, RZ, R8 ;  /* 0x000000ffff0e8224 */ /* 0x001fe400078e0008 */
[----:B------:R-:W-:-:S05]  /*31910*/  @!P0 IMAD.MOV.U32 R15, RZ, RZ, R9 ;  /* 0x000000ffff0f8224 */ /* 0x000fca00078e0009 */
[----:B------:R0:W4:Y:S02]  /*31920*/  @!P0 LDG.E.U8 R20, desc[UR42][R14.64] ;  /* 0x0000002a0e148981 */ /* 0x000124000c1e1100 */
[----:B0-----:R-:W-:Y:S02]  /*31930*/  @!P1 IMAD.MOV.U32 R14, RZ, RZ, R6 ;  /* 0x000000ffff0e9224 */ /* 0x001fe400078e0006 */
[----:B------:R-:W-:-:S05]  /*31940*/  @!P1 IMAD.MOV.U32 R15, RZ, RZ, R7 ;  /* 0x000000ffff0f9224 */ /* 0x000fca00078e0007 */
[----:B------:R0:W4:Y:S02]  /*31950*/  @!P1 LDG.E.U8 R21, desc[UR42][R14.64] ;  /* 0x0000002a0e159981 */ /* 0x000124000c1e1100 */
[----:B0-----:R-:W-:Y:S02]  /*31960*/  @!P0 IMAD.MOV.U32 R14, RZ, RZ, R4 ;  /* 0x000000ffff0e8224 */ /* 0x001fe400078e0004 */
[----:B------:R-:W-:Y:S01]  /*31970*/  @!P0 IMAD.MOV.U32 R15, RZ, RZ, R5 ;  /* 0x000000ffff0f8224 */ /* 0x000fe200078e0005 */
[----:B--2---:R-:W-:Y:S04]  /*31980*/  STL [R1+0x2e80], R17 ;  /* 0x002e801101007387 */ /* 0x004fe80000100800 */
[----:B------:R-:W-:Y:S04]  /*31990*/  LDS.U8 R4, [R0+UR4+0x2008] ;  /* 0x0020080400047984 */ /* 0x000fe80008000000 */
[----:B------:R3:W2:Y:S02]  /*319a0*/  @!P0 LDG.E.U8 R23, desc[UR42][R14.64] ;  /* 0x0000002a0e178981 */ /* 0x0006a4000c1e1100 */
[----:B---3--:R-:W-:-:S02]  /*319b0*/  @!P1 IMAD.MOV.U32 R15, RZ, RZ, R3 ;  /* 0x000000ffff0f9224 */ /* 0x008fc400078e0003 */
[----:B------:R-:W-:Y:S01]  /*319c0*/  @!P1 IMAD.MOV.U32 R14, RZ, RZ, R2 ;  /* 0x000000ffff0e9224 */ /* 0x000fe200078e0002 */
[----:B------:R-:W-:Y:S04]  /*319d0*/  LDS.U8 R3, [R0+UR4+0x2108] ;  /* 0x0021080400037984 */ /* 0x000fe80008000000 */
[----:B------:R-:W-:Y:S04]  /*319e0*/  LDS.U8 R2, [R0+UR4+0x2000] ;  /* 0x0020000400027984 */ /* 0x000fe80008000000 */
[----:B------:R0:W3:Y:S04]  /*319f0*/  @!P1 LDG.E.U8 R22, desc[UR42][R14.64] ;  /* 0x0000002a0e169981 */ /* 0x0000e8000c1e1100 */
[----:B0-----:R-:W0:Y:S04]  /*31a00*/  LDS.U8 R14, [R0+UR4] ;  /* 0x00000004000e7984 */ /* 0x001e280008000000 */
[----:B------:R-:W1:Y:S04]  /*31a10*/  LDS.U8 R15, [R0+UR4+0x108] ;  /* 0x00010804000f7984 */ /* 0x000e680008000000 */
[----:B----4-:R-:W-:Y:S04]  /*31a20*/  STL [R1+0x2e74], R19 ;  /* 0x002e741301007387 */ /* 0x010fe80000100800 */
[----:B------:R-:W-:Y:S04]  /*31a30*/  STL [R1+0x2e6c], R20 ;  /* 0x002e6c1401007387 */ /* 0x000fe80000100800 */
[----:B------:R-:W-:Y:S04]  /*31a40*/  STL [R1+0x2e70], R21 ;  /* 0x002e701501007387 */ /* 0x000fe80000100800 */
[----:B--2---:R-:W-:Y:S04]  /*31a50*/  STL [R1+0x2e50], R23 ;  /* 0x002e501701007387 */ /* 0x004fe80000100800 */
[----:B---3--:R-:W-:Y:S04]  /*31a60*/  STL [R1+0x2e54], R22 ;  /* 0x002e541601007387 */ /* 0x008fe80000100800 */
[----:B0-----:R-:W-:Y:S04]  /*31a70*/  STL [R1+0x2e20], R14 ;  /* 0x002e200e01007387 */ /* 0x001fe80000100800 */
[----:B-1----:R-:W-:Y:S04]  /*31a80*/  STL [R1+0x2e24], R15 ;  /* 0x002e240f01007387 */ /* 0x002fe80000100800 */
[----:B------:R-:W-:Y:S04]  /*31a90*/  STL [R1+0x2e28], R24 ;  /* 0x002e281801007387 */ /* 0x000fe80000100800 */
[----:B------:R-:W-:Y:S04]  /*31aa0*/  STL [R1+0x2e2c], R25 ;  /* 0x002e2c1901007387 */ /* 0x000fe80000100800 */
[----:B------:R-:W-:Y:S04]  /*31ab0*/  STL [R1+0x2e30], R26 ;  /* 0x002e301a01007387 */ /* 0x000fe80000100800 */
[----:B------:R-:W-:Y:S04]  /*31ac0*/  STL [R1+0x2e34], R27 ;  /* 0x002e341b01007387 */ /* 0x000fe80000100800 */
[----:B------:R-:W-:Y:S04]  /*31ad0*/  STL [R1+0x2e38], R28 ;  /* 0x002e381c01007387 */ /* 0x000fe80000100800 */
[----:B------:R-:W-:Y:S04]  /*31ae0*/  STL [R1+0x2e58], R29 ;  /* 0x002e581d01007387 */ /* 0x000fe80000100800 */
[----:B------:R-:W-:Y:S04]  /*31af0*/  STL [R1+0x858], R2 ;  /* 0x0008580201007387 */ /* 0x000fe80000100800 */
[----:B------:R-:W0:Y:S04]  /*31b00*/  LDS.U8 R2, [R0+UR4+0x2100] ;  /* 0x0021000400027984 */ /* 0x000e280008000000 */
[----:B------:R-:W-:Y:S04]  /*31b10*/  STL [R1+0x854], R3 ;  /* 0x0008540301007387 */ /* 0x000fe80000100800 */
[----:B------:R-:W1:Y:S04]  /*31b20*/  LDS.U8 R3, [R0+UR4+0x3000] ;  /* 0x0030000400037984 */ /* 0x000e680008000000 */
[----:B------:R-:W-:Y:S04]  /*31b30*/  STL [R1+0x860], R4 ;  /* 0x0008600401007387 */ /* 0x000fe80000100800 */
[----:B------:R-:W2:Y:S04]  /*31b40*/  LDS.U8 R4, [R0+UR4+0x3108] ;  /* 0x0031080400047984 */ /* 0x000ea80008000000 */
[----:B0-----:R-:W-:Y:S04]  /*31b50*/  STL [R1+0x85c], R2 ;  /* 0x00085c0201007387 */ /* 0x001fe80000100800 */
[----:B------:R-:W0:Y:S04]  /*31b60*/  LDS.U8 R2, [R0+UR4+0x3008] ;  /* 0x0030080400027984 */ /* 0x000e280008000000 */
[----:B-1----:R-:W-:Y:S04]  /*31b70*/  STL [R1+0x868], R3 ;  /* 0x0008680301007387 */ /* 0x002fe80000100800 */
[----:B------:R-:W1:Y:S04]  /*31b80*/  LDS.U8 R3, [R0+UR4+0x3100] ;  /* 0x0031000400037984 */ /* 0x000e680008000000 */
[----:B--2---:R-:W-:Y:S04]  /*31b90*/  STL [R1+0x864], R4 ;  /* 0x0008640401007387 */ /* 0x004fe80000100800 */
        /* <DEDUP_REMOVED lines=91> */
[----:B0-----:R0:W-:Y:S04]  /*32150*/  STL [R1+0x211c], R2 ;  /* 0x00211c0201007387 */ /* 0x0011e80000100800 */
[----:B-1----:R-:W-:Y:S04]  /*32160*/  STL [R1+0x2128], R3 ;  /* 0x0021280301007387 */ /* 0x002fe80000100800 */
[----:B------:R-:W1:Y:S04]  /*32170*/  LDS.U8 R3, [R0+UR4+0x7088] ;  /* 0x0070880400037984 */ /* 0x000e680008000000 */
[----:B--2---:R-:W-:Y:S04]  /*32180*/  STL [R1+0x2124], R4 ;  /* 0x0021240401007387 */ /* 0x004fe80000100800 */
[----:B------:R-:W-:Y:S04]  /*32190*/  STL [R1+0x2318], R0 ;  /* 0x0023180001007387 */ /* 0x000fe80000100800 */
[----:B------:R-:W2:Y:S01]  /*321a0*/  LDS.U8 R4, [R0+UR4+0x7180] ;  /* 0x0071800400047984 */ /* 0x000ea20008000000 */
[----:B0-----:R-:W-:-:S05]  /*321b0*/  LOP3.LUT R2, R0, 0x210, RZ, 0x3c, !PT ;  /* 0x0000021000027812 */ /* 0x001fca00078e3cff */
[----:B------:R-:W-:Y:S04]  /*321c0*/  LDS.U8 R0, [R2+UR4+0x108] ;  /* 0x0001080402007984 */ /* 0x000fe80008000000 */
[----:B------:R-:W-:Y:S04]  /*321d0*/  LDS.U8 R5, [R2+UR4+0x4188] ;  /* 0x0041880402057984 */ /* 0x000fe80008000000 */
[----:B-1----:R-:W-:Y:S04]  /*321e0*/  STL [R1+0x2130], R3 ;  /* 0x0021300301007387 */ /* 0x002fe80000100800 */
[----:B------:R-:W0:Y:S04]  /*321f0*/  LDS.U8 R3, [R2+UR4] ;  /* 0x0000000402037984 */ /* 0x000e280008000000 */
[----:B--2---:R-:W-:Y:S04]  /*32200*/  STL [R1+0x212c], R4 ;  /* 0x00212c0401007387 */ /* 0x004fe80000100800 */
[----:B------:R-:W1:Y:S04]  /*32210*/  LDS.U8 R4, [R2+UR4+0x8] ;  /* 0x0000080402047984 */ /* 0x000e680008000000 */
[----:B0-----:R-:W-:Y:S04]  /*32220*/  STL [R1+0x754], R3 ;  /* 0x0007540301007387 */ /* 0x001fe80000100800 */
[----:B------:R-:W0:Y:S04]  /*32230*/  LDS.U8 R3, [R2+UR4+0x100] ;  /* 0x0001000402037984 */ /* 0x000e280008000000 */
[----:B------:R-:W-:Y:S04]  /*32240*/  STL [R1+0x750], R0 ;  /* 0x0007500001007387 */ /* 0x000fe80000100800 */
[----:B------:R-:W2:Y:S04]  /*32250*/  LDS.U8 R0, [R2+UR4+0x1000] ;  /* 0x0010000402007984 */ /* 0x000ea80008000000 */
[----:B-1----:R-:W-:Y:S04]  /*32260*/  STL [R1+0x75c], R4 ;  /* 0x00075c0401007387 */ /* 0x002fe80000100800 */
[----:B------:R-:W1:Y:S04]  /*32270*/  LDS.U8 R4, [R2+UR4+0x1108] ;  /* 0x0011080402047984 */ /* 0x000e680008000000 */
[----:B0-----:R-:W-:Y:S04]  /*32280*/  STL [R1+0x758], R3 ;  /* 0x0007580301007387 */ /* 0x001fe80000100800 */
[----:B------:R-:W0:Y:S04]  /*32290*/  LDS.U8 R3, [R2+UR4+0x1008] ;  /* 0x0010080402037984 */ /* 0x000e280008000000 */
[----:B--2---:R-:W-:Y:S04]  /*322a0*/  STL [R1+0x764], R0 ;  /* 0x0007640001007387 */ /* 0x004fe80000100800 */
        /* <DEDUP_REMOVED lines=82> */
[----:B--2---:R0:W-:Y:S04]  /*327d0*/  STL [R1+0xa20], R0 ;  /* 0x000a200001007387 */ /* 0x0041e80000100800 */
[----:B------:R-:W2:Y:S04]  /*327e0*/  LDS.U8 R3, [R2+UR4+0x4080] ;  /* 0x0040800402037984 */ /* 0x000ea80008000000 */
[----:B0-----:R-:W3:Y:S04]  /*327f0*/  LDL R0, [R1+0x22a8] ;  /* 0x0022a80001007983 */ /* 0x001ee80000100800 */
[----:B-1----:R-:W-:Y:S04]  /*32800*/  STL [R1+0xa1c], R4 ;  /* 0x000a1c0401007387 */ /* 0x002fe80000100800 */
[----:B------:R-:W-:Y:S04]  /*32810*/  LDS.U8 R4, [R2+UR4+0x4180] ;  /* 0x0041800402047984 */ /* 0x000fe80008000000 */
[----:B--2---:R-:W-:Y:S04]  /*32820*/  STL [R1+0xc28], R3 ;  /* 0x000c280301007387 */ /* 0x004fe80000100800 */
[----:B------:R-:W0:Y:S04]  /*32830*/  LDS.U8 R3, [R2+UR4+0x4088] ;  /* 0x0040880402037984 */ /* 0x000e280008000000 */
[----:B------:R-:W-:Y:S04]  /*32840*/  STL [R1+0xc24], R5 ;  /* 0x000c240501007387 */ /* 0x000fe80000100800 */
        /* <DEDUP_REMOVED lines=24> */
[----:B0-----:R-:W-:Y:S04]  /*329d0*/  STL [R1+0x2230], R3 ;  /* 0x0022300301007387 */ /* 0x001fe80000100800 */
[----:B--2---:R-:W-:Y:S04]  /*329e0*/  STL [R1+0x222c], R4 ;  /* 0x00222c0401007387 */ /* 0x004fe80000100800 */
[----:B---3--:R-:W0:Y:S04]  /*329f0*/  LDS.U8 R2, [R0+UR4] ;  /* 0x0000000400027984 */ /* 0x008e280008000000 */
[----:B------:R-:W1:Y:S04]  /*32a00*/  LDS.U8 R3, [R0+UR4+0x108] ;  /* 0x0001080400037984 */ /* 0x000e680008000000 */
[----:B------:R-:W2:Y:S04]  /*32a10*/  LDS.U8 R4, [R0+UR4+0x8] ;  /* 0x0000080400047984 */ /* 0x000ea80008000000 */
[----:B------:R-:W-:Y:S04]  /*32a20*/  LDS.U8 R5, [R0+UR4+0x4188] ;  /* 0x0041880400057984 */ /* 0x000fe80008000000 */
        /* <DEDUP_REMOVED lines=91> */
[----:B-1----:R0:W-:Y:S04]  /*32fe0*/  STL [R1+0x930], R3 ;  /* 0x0009300301007387 */ /* 0x0021e80000100800 */
[----:B------:R-:W1:Y:S04]  /*32ff0*/  LDS.U8 R2, [R0+UR4+0x4080] ;  /* 0x0040800400027984 */ /* 0x000e680008000000 */
[----:B0-----:R-:W3:Y:S04]  /*33000*/  LDL R3, [R1+0x22a4] ;  /* 0x0022a40001037983 */ /* 0x001ee80000100800 */
[----:B--2---:R-:W-:Y:S04]  /*33010*/  STL [R1+0x92c], R4 ;  /* 0x00092c0401007387 */ /* 0x004fe80000100800 */
[----:B------:R-:W0:Y:S04]  /*33020*/  LDS.U8 R4, [R0+UR4+0x4088] ;  /* 0x0040880400047984 */ /* 0x000e280008000000 */
[----:B-1----:R-:W-:Y:S04]  /*33030*/  STL [R1+0xb2c], R2 ;  /* 0x000b2c0201007387 */ /* 0x002fe80000100800 */
        /* <DEDUP_REMOVED lines=26> */
[----:B0-----:R-:W-:Y:S04]  /*331e0*/  STL [R1+0x2150], R4 ;  /* 0x0021500401007387 */ /* 0x001fe80000100800 */
[----:B-1----:R-:W-:Y:S04]  /*331f0*/  STL [R1+0x214c], R2 ;  /* 0x00214c0201007387 */ /* 0x002fe80000100800 */
        /* <DEDUP_REMOVED lines=75> */
[----:B------:R-:W-:Y:S04]  /*336b0*/  LDS.U8 R2, [R3+UR4+0x1088] ;  /* 0x0010880403027984 */ /* 0x000fe80008000000 */
[----:B0-----:R-:W-:Y:S04]  /*336c0*/  STL [R1+0x808], R0 ;  /* 0x0008080001007387 */ /* 0x001fe80000100800 */
[----:B------:R-:W0:Y:S04]  /*336d0*/  LDS.U8 R0, [R3+UR4+0x1180] ;  /* 0x0011800403007984 */ /* 0x000e280008000000 */
[----:B-1----:R-:W-:Y:S04]  /*336e0*/  STL [R1+0x804], R4 ;  /* 0x0008040401007387 */ /* 0x002fe80000100800 */
[----:B------:R-:W-:Y:S04]  /*336f0*/  LDS.U8 R4, [R3+UR4+0x2188] ;  /* 0x0021880403047984 */ /* 0x000fe80008000000 */
[----:B0-----:R-:W-:Y:S04]  /*33700*/  STL [R1+0x29a8], R0 ;  /* 0x0029a80001007387 */ /* 0x001fe80000100800 */
[----:B------:R-:W-:Y:S04]  /*33710*/  STL [R1+0x810], R2 ;  /* 0x0008100201007387 */ /* 0x000fe80000100800 */
[----:B------:R-:W0:Y:S04]  /*33720*/  LDS.U8 R2, [R3+UR4+0x2080] ;  /* 0x0020800403027984 */ /* 0x000e280008000000 */
        /* <DEDUP_REMOVED lines=13> */
[----:B0-----:R0:W-:Y:S04]  /*33800*/  STL [R1+0xa40], R2 ;  /* 0x000a400201007387 */ /* 0x0011e80000100800 */
[----:B0-----:R-:W3:Y:S04]  /*33810*/  LDL R2, [R1+0x22a0] ;  /* 0x0022a00001027983 */ /* 0x001ee80000100800 */
[----:B--2---:R-:W-:Y:S04]  /*33820*/  STL [R1+0xa3c], R4 ;  /* 0x000a3c0401007387 */ /* 0x004fe80000100800 */
[----:B-1----:R-:W-:Y:S04]  /*33830*/  STL [R1+0xc48], R0 ;  /* 0x000c480001007387 */ /* 0x002fe80000100800 */
[----:B------:R-:W0:Y:S04]  /*33840*/  LDS.U8 R0, [R3+UR4+0x4088] ;  /* 0x0040880403007984 */ /* 0x000e280008000000 */
        /* <DEDUP_REMOVED lines=155> */
[----:B--2---:R-:W-:Y:S04]  /*34200*/  STL [R1+0x2170], R5 ;  /* 0x0021700501007387 */ /* 0x004fe80000100800 */
        /* <DEDUP_REMOVED lines=141> */
[----:B-1----:R-:W-:Y:S04]  /*34ae0*/  STL [R1+0x204], R0 ;  /* 0x0002040001007387 */ /* 0x002fe80000100800 */
[----:B------:R-:W0:Y:S04]  /*34af0*/  LDS.U8 R0, [R2+UR4+0x1100] ;  /* 0x0011000402007984 */ /* 0x000e280008000000 */
        /* <DEDUP_REMOVED lines=115> */
[----:B--2---:R-:W-:Y:S04]  /*35230*/  STL [R1+0x218c], R2 ;  /* 0x00218c0201007387 */ /* 0x004fe80000100800 */
[----:B---3--:R-:W0:Y:S04]  /*35240*/  LDS.U8 R4, [R0+UR4] ;  /* 0x0000000400047984 */ /* 0x008e280008000000 */
[----:B------:R-:W1:Y:S04]  /*35250*/  LDS.U8 R3, [R0+UR4+0x108] ;  /* 0x0001080400037984 */ /* 0x000e680008000000 */
        /* <DEDUP_REMOVED lines=113> */
[----:B--2---:R2:W-:Y:S02]  /*35970*/  STL [R1+0x2278], R2 ;  /* 0x0022780201007387 */ /* 0x0045e40000100800 */
[----:B--2---:R-:W2:Y:S02]  /*35980*/  S2R R2, SR_TID.X ;  /* 0x0000000000027919 */ /* 0x004ea40000002100 */
[----:B0-----:R-:W-:Y:S04]  /*35990*/  STL [R1+0x2274], R4 ;  /* 0x0022740401007387 */ /* 0x001fe80000100800 */
[----:B------:R-:W0:Y:S04]  /*359a0*/  LDS.U8 R4, [R0+UR4+0x6180] ;  /* 0x0061800400047984 */ /* 0x000e280008000000 */
[----:B-1----:R-:W-:Y:S04]  /*359b0*/  STL [R1+0x2280], R3 ;  /* 0x0022800301007387 */ /* 0x002fe80000100800 */
[----:B------:R-:W1:Y:S04]  /*359c0*/  LDS.U8 R3, [R0+UR4+0x7080] ;  /* 0x0070800400037984 */ /* 0x000e680008000000 */
[----:B------:R-:W3:Y:S01]  /*359d0*/  LDS.U8 R0, [R0+UR4+0x7188] ;  /* 0x0071880400007984 */ /* 0x000ee20008000000 */
[----:B--2---:R-:W-:-:S03]  /*359e0*/  LOP3.LUT R19, R2, 0x3f, RZ, 0xc0, !PT ;  /* 0x0000003f02137812 */ /* 0x004fc600078ec0ff */
[----:B0-----:R-:W-:Y:S04]  /*359f0*/  STL [R1+0x227c], R4 ;  /* 0x00227c0401007387 */ /* 0x001fe80000100800 */
[----:B-1----:R-:W-:Y:S04]  /*35a00*/  STL [R1+0x2288], R3 ;  /* 0x0022880301007387 */ /* 0x002fe80000100800 */
[----:B------:R0:W-:Y:S04]  /*35a10*/  STL [R1+0x2e88], R19 ;  /* 0x002e881301007387 */ /* 0x0001e80000100800 */
[----:B---3--:R1:W-:Y:S04]  /*35a20*/  STL [R1+0x2284], R0 ;  /* 0x0022840001007387 */ /* 0x0083e80000100800 */
[----:B0-----:R-:W2:Y:S04]  /*35a30*/  LDL R19, [R1+0x2294] ;  /* 0x0022940001137983 */ /* 0x001ea80000100800 */
[----:B-1----:R-:W3:Y:S04]  /*35a40*/  LDL.LU R0, [R1+0x1c8] ;  /* 0x0001c80001007983 */ /* 0x002ee80000300800 */
[----:B---3--:R-:W-:Y:S04]  /*35a50*/  STL [R1+0x2e8c], R0 ;  /* 0x002e8c0001007387 */ /* 0x008fe80000100800 */
[----:B--2---:R-:W0:Y:S04]  /*35a60*/  LDS.U8 R0, [R19+UR4+0x7088] ;  /* 0x0070880413007984 */ /* 0x004e280008000000 */
[----:B------:R-:W1:Y:S04]  /*35a70*/  LDS.U8 R19, [R19+UR4+0x7180] ;  /* 0x0071800413137984 */ /* 0x000e680008000000 */
[----:B------:R-:W2:Y:S04]  /*35a80*/  LDL.LU R17, [R1+0x1c4] ;  /* 0x0001c40001117983 */ /* 0x000ea80000300800 */
        /* <DEDUP_REMOVED lines=26> */
[----:B------:R-:W-:Y:S06]  /*35c30*/  BAR.SYNC.DEFER_BLOCKING 0x0 ;  /* 0x0000000000007b1d */ /* 0x000fec0000010000 */
[----:B0-----:R0:W-:Y:S04]  /*35c40*/  STL [R1+0x2290], R0 ;  /* 0x0022900001007387 */ /* 0x0011e80000100800 */
[----:B0-----:R-:W2:Y:S04]  /*35c50*/  LDL.LU R0, [R1+0x2e8c] ;  /* 0x002e8c0001007983 */ /* 0x001ea80000300800 */
[----:B-1----:R0:W-:Y:S04]  /*35c60*/  STL [R1+0x228c], R19 ;  /* 0x00228c1301007387 */ /* 0x0021e80000100800 */
[----:B0-----:R-:W2:Y:S04]  /*35c70*/  LDL.LU R19, [R1+0x2e88] ;  /* 0x002e880001137983 */ /* 0x001ea80000300800 */
[----:B--2---:R0:W-:Y:S04]  /*35c80*/  STS.U8 [R19+UR4], R0 ;  /* 0x0000000013007988 */ /* 0x0041e80008000004 */
[----:B------:R1:W-:Y:S04]  /*35c90*/  STS.U8 [R19+UR4+0x40], R17 ;  /* 0x0000401113007988 */ /* 0x0003e80008000004 */
[----:B---3--:R2:W-:Y:S04]  /*35ca0*/  STS.U8 [R19+UR4+0x240], R7 ;  /* 0x0002400713007988 */ /* 0x0085e80008000004 */
[----:B----4-:R3:W-:Y:S04]  /*35cb0*/  STS.U8 [R19+UR4+0x200], R6 ;  /* 0x0002000613007988 */ /* 0x0107e80008000004 */
[----:B0-----:R-:W4:Y:S04]  /*35cc0*/  LDL.LU R0, [R1+0x2e84] ;  /* 0x002e840001007983 */ /* 0x001f280000300800 */
[----:B-1----:R-:W4:Y:S04]  /*35cd0*/  LDL.LU R17, [R1+0x2e80] ;  /* 0x002e800001117983 */ /* 0x002f280000300800 */
[----:B--2---:R-:W2:Y:S04]  /*35ce0*/  LDL.LU R7, [R1+0x2e7c] ;  /* 0x002e7c0001077983 */ /* 0x004ea80000300800 */
[----:B---3--:R-:W3:Y:S04]  /*35cf0*/  LDL.LU R6, [R1+0x2e78] ;  /* 0x002e780001067983 */ /* 0x008ee80000300800 */
        /* <DEDUP_REMOVED lines=20> */
[----:B0-----:R-:W4:Y:S04]  /*35e40*/  LDL.LU R21, [R1+0x1c0] ;  /* 0x0001c00001157983 */ /* 0x001f280000300800 */
[----:B------:R-:W-:Y:S04]  /*35e50*/  STS.U8 [R19+UR4+0x1800], R3 ;  /* 0x0018000313007988 */ /* 0x000fe80008000004 */
[----:B-1----:R-:W4:Y:S04]  /*35e60*/  LDL.LU R20, [R1+0x1bc] ;  /* 0x0001bc0001147983 */ /* 0x002f280000300800 */
[----:B------:R-:W-:Y:S04]  /*35e70*/  STS.U8 [R19+UR4+0x1840], R16 ;  /* 0x0018401013007988 */ /* 0x000fe80008000004 */
[----:B------:R0:W-:Y:S04]  /*35e80*/  STS.U8 [R19+UR4+0x1a40], R18 ;  /* 0x001a401213007988 */ /* 0x0001e80008000004 */
[----:B------:R-:W4:Y:S04]  /*35e90*/  LDL.LU R9, [R1+0x1a0] ;  /* 0x0001a00001097983 */ /* 0x000f280000300800 */
[----:B------:R-:W4:Y:S04]  /*35ea0*/  LDL.LU R8, [R1+0x19c] ;  /* 0x00019c0001087983 */ /* 0x000f280000300800 */
[----:B------:R1:W-:Y:S04]  /*35eb0*/  STS.U8 [R19+UR4+0x1a00], R2 ;  /* 0x001a000213007988 */ /* 0x0003e80008000004 */
[----:B0-----:R-:W4:Y:S04]  /*35ec0*/  LDL.LU R18, [R1+0x180] ;  /* 0x0001800001127983 */ /* 0x001f280000300800 */
[----:B-1----:R-:W4:Y:S04]  /*35ed0*/  LDL.LU R2, [R1+0x17c] ;  /* 0x00017c0001027983 */ /* 0x002f280000300800 */
        /* <DEDUP_REMOVED lines=18> */
[----:B---3--:R0:W-:Y:S04]  /*36000*/  STS.U8 [R19+UR4+0x1c00], R6 ;  /* 0x001c000613007988 */ /* 0x0081e80008000004 */
[----:B--2---:R1:W-:Y:S04]  /*36010*/  STS.U8 [R19+UR4+0x1c40], R7 ;  /* 0x001c400713007988 */ /* 0x0043e80008000004 */
[----:B----4-:R2:W-:Y:S04]  /*36020*/  STS.U8 [R19+UR4+0x1e40], R17 ;  /* 0x001e401113007988 */ /* 0x0105e80008000004 */
[----:B0-----:R-:W3:Y:S04]  /*36030*/  LDL.LU R6, [R1+0x120] ;  /* 0x0001200001067983 */ /* 0x001ee80000300800 */
[----:B-1----:R-:W4:Y:S04]  /*36040*/  LDL.LU R7, [R1+0x13c] ;  /* 0x00013c0001077983 */ /* 0x002f280000300800 */
[----:B--2---:R-:W2:Y:S01]  /*36050*/  LDL.LU R19, [R1+0x2e74] ;  /* 0x002e740001137983 */ /* 0x004ea20000300800 */
[----:B------:R-:W0:Y:S02]  /*36060*/  S2R R17, SR_TID.X ;  /* 0x0000000000117919 */ /* 0x000e240000002100 */
[----:B0-----:R-:W-:-:S05]  /*36070*/  LOP3.LUT R17, R17, 0x3f, RZ, 0xc0, !PT ;  /* 0x0000003f11117812 */ /* 0x001fca00078ec0ff */
[----:B--2---:R0:W-:Y:S04]  /*36080*/  STS.U8 [R17+UR4+0x1e00], R19 ;  /* 0x001e001311007988 */ /* 0x0041e80008000004 */
[----:B0-----:R-:W2:Y:S04]  /*36090*/  LDL.LU R19, [R1+0x140] ;  /* 0x0001400001137983 */ /* 0x001ea80000300800 */
[----:B------:R0:W-:Y:S04]  /*360a0*/  STS.U8 [R29+UR4+0x80], R21 ;  /* 0x000080151d007988 */ /* 0x0001e80008000004 */
[----:B------:R1:W-:Y:S04]  /*360b0*/  STS.U8 [R29+UR4+0xc0], R20 ;  /* 0x0000c0141d007988 */ /* 0x0003e80008000004 */
[----:B------:R0:W-:Y:S04]  /*360c0*/  STS.U8 [R29+UR4+0x2c0], R9 ;  /* 0x0002c0091d007988 */ /* 0x0001e80008000004 */
[----:B------:R0:W-:Y:S04]  /*360d0*/  STS.U8 [R29+UR4+0x280], R8 ;  /* 0x000280081d007988 */ /* 0x0001e80008000004 */
[----:B------:R1:W-:Y:S04]  /*360e0*/  STS.U8 [R29+UR4+0x480], R18 ;  /* 0x000480121d007988 */ /* 0x0003e80008000004 */
[----:B------:R3:W-:Y:S04]  /*360f0*/  STS.U8 [R29+UR4+0x4c0], R2 ;  /* 0x0004c0021d007988 */ /* 0x0007e80008000004 */
[----:B0-----:R-:W4:Y:S04]  /*36100*/  LDL.LU R21, [R1+0x2e70] ;  /* 0x002e700001157983 */ /* 0x001f280000300800 */
[----:B-1----:R-:W4:Y:S04]  /*36110*/  LDL.LU R20, [R1+0x2e6c] ;  /* 0x002e6c0001147983 */ /* 0x002f280000300800 */
[----:B------:R-:W4:Y:S04]  /*36120*/  LDL.LU R9, [R1+0x2e68] ;  /* 0x002e680001097983 */ /* 0x000f280000300800 */
[----:B------:R-:W4:Y:S04]  /*36130*/  LDL.LU R8, [R1+0x2e64] ;  /* 0x002e640001087983 */ /* 0x000f280000300800 */
[----:B------:R-:W4:Y:S04]  /*36140*/  LDL.LU R18, [R1+0x2e60] ;  /* 0x002e600001127983 */ /* 0x000f280000300800 */
[----:B---3--:R-:W3:Y:S04]  /*36150*/  LDL.LU R2, [R1+0x2e5c] ;  /* 0x002e5c0001027983 */ /* 0x008ee80000300800 */
[----:B--2---:R-:W-:Y:S04]  /*36160*/  STS.U8 [R29+UR4+0x6c0], R19 ;  /* 0x0006c0131d007988 */ /* 0x004fe80008000004 */
        /* <DEDUP_REMOVED lines=13> */
[----:B------:R2:W-:Y:S04]  /*36240*/  STS.U8 [R29+UR4+0x1480], R11 ;  /* 0x0014800b1d007988 */ /* 0x0005e80008000004 */
[----:B------:R4:W-:Y:S04]  /*36250*/  STS.U8 [R29+UR4+0x14c0], R10 ;  /* 0x0014c00a1d007988 */ /* 0x0009e80008000004 */
[----:B------:R-:W-:Y:S04]  /*36260*/  STS.U8 [R29+UR4+0x16c0], R5 ;  /* 0x0016c0051d007988 */ /* 0x000fe80008000004 */
[----:B------:R-:W-:Y:S04]  /*36270*/  STS.U8 [R29+UR4+0x1680], R4 ;  /* 0x001680041d007988 */ /* 0x000fe80008000004 */
[----:B0-----:R-:W3:Y:S04]  /*36280*/  LDL.LU R22, [R1+0x1b8] ;  /* 0x0001b80001167983 */ /* 0x001ee80000300800 */
[----:B-1----:R-:W3:Y:S04]  /*36290*/  LDL.LU R23, [R1+0x1b4] ;  /* 0x0001b40001177983 */ /* 0x002ee80000300800 */
[----:B------:R0:W-:Y:S04]  /*362a0*/  STS.U8 [R29+UR4+0x1880], R3 ;  /* 0x001880031d007988 */ /* 0x0001e80008000004 */
[----:B--2---:R-:W2:Y:S04]  /*362b0*/  LDL.LU R11, [R1+0x198] ;  /* 0x00019800010b7983 */ /* 0x004ea80000300800 */
[----:B----4-:R-:W4:Y:S04]  /*362c0*/  LDL.LU R10, [R1+0x194] ;  /* 0x00019400010a7983 */ /* 0x010f280000300800 */
[----:B------:R1:W-:Y:S04]  /*362d0*/  STS.U8 [R29+UR4+0x18c0], R16 ;  /* 0x0018c0101d007988 */ /* 0x0003e80008000004 */
[----:B---3--:R3:W-:Y:S04]  /*362e0*/  STS.U8 [R29+UR4+0x1ac0], R2 ;  /* 0x001ac0021d007988 */ /* 0x0087e80008000004 */
[----:B0-----:R-:W4:Y:S04]  /*362f0*/  LDL.LU R3, [R1+0x170] ;  /* 0x0001700001037983 */ /* 0x001f280000300800 */
[----:B-1----:R-:W4:Y:S04]  /*36300*/  LDL.LU R16, [R1+0x16c] ;  /* 0x00016c0001107983 */ /* 0x002f280000300800 */
[----:B---3--:R-:W3:Y:S04]  /*36310*/  LDL.LU R2, [R1+0x138] ;  /* 0x0001380001027983 */ /* 0x008ee80000300800 */
        /* <DEDUP_REMOVED lines=13> */
[----:B------:R0:W-:Y:S04]  /*363f0*/  STS.U8 [R29+UR4+0x1a80], R18 ;  /* 0x001a80121d007988 */ /* 0x0001e80008000004 */
[----:B------:R1:W-:Y:S04]  /*36400*/  STS.U8 [R29+UR4+0x1c80], R8 ;  /* 0x001c80081d007988 */ /* 0x0003e80008000004 */
[----:B------:R0:W-:Y:S04]  /*36410*/  STS.U8 [R29+UR4+0x1cc0], R9 ;  /* 0x001cc0091d007988 */ /* 0x0001e80008000004 */
[----:B------:R1:W-:Y:S04]  /*36420*/  STS.U8 [R29+UR4+0x1ec0], R20 ;  /* 0x001ec0141d007988 */ /* 0x0003e80008000004 */
[----:B------:R1:W-:Y:S04]  /*36430*/  STS.U8 [R29+UR4+0x1e80], R21 ;  /* 0x001e80151d007988 */ /* 0x0003e80008000004 */
[----:B0-----:R-:W3:Y:S04]  /*36440*/  LDL.LU R18, [R1+0xf4] ;  /* 0x0000f40001127983 */ /* 0x001ee80000300800 */
[----:B-1----:R-:W3:Y:S04]  /*36450*/  LDL.LU R8, [R1+0xf8] ;  /* 0x0000f80001087983 */ /* 0x002ee80000300800 */
[----:B------:R-:W3:Y:S04]  /*36460*/  LDL.LU R9, [R1+0x114] ;  /* 0x0001140001097983 */ /* 0x000ee80000300800 */
[----:B------:R-:W3:Y:S04]  /*36470*/  LDL.LU R20, [R1+0x118] ;  /* 0x0001180001147983 */ /* 0x000ee80000300800 */
[----:B------:R-:W3:Y:S04]  /*36480*/  LDL.LU R29, [R1+0x2e58] ;  /* 0x002e5800011d7983 */ /* 0x000ee80000300800 */
[----:B------:R-:W3:Y:S01]  /*36490*/  LDL.LU R21, [R1+0x134] ;  /* 0x0001340001157983 */ /* 0x000ee20000300800 */
[----:B------:R-:W-:-:S05]  /*364a0*/  LOP3.LUT R28, R17, 0x20, RZ, 0x3c, !PT ;  /* 0x00000020111c7812 */ /* 0x000fca00078e3cff */
[----:B------:R0:W-:Y:S04]  /*364b0*/  STS.U8 [R28+UR4+0x100], R22 ;  /* 0x000100161c007988 */ /* 0x0001e80008000004 */
[----:B------:R1:W-:Y:S04]  /*364c0*/  STS.U8 [R28+UR4+0x140], R23 ;  /* 0x000140171c007988 */ /* 0x0003e80008000004 */
[----:B--2---:R2:W-:Y:S04]  /*364d0*/  STS.U8 [R28+UR4+0x340], R11 ;  /* 0x0003400b1c007988 */ /* 0x0045e80008000004 */
[----:B----4-:R4:W-:Y:S04]  /*364e0*/  STS.U8 [R28+UR4+0x300], R10 ;  /* 0x0003000a1c007988 */ /* 0x0109e80008000004 */
[----:B0-----:R-:W3:Y:S04]  /*364f0*/  LDL.LU R22, [R1+0x2e54] ;  /* 0x002e540001167983 */ /* 0x001ee80000300800 */
[----:B-1----:R-:W3:Y:S04]  /*36500*/  LDL.LU R23, [R1+0x2e50] ;  /* 0x002e500001177983 */ /* 0x002ee80000300800 */
[----:B------:R0:W-:Y:S04]  /*36510*/  STS.U8 [R28+UR4+0x500], R3 ;  /* 0x000500031c007988 */ /* 0x0001e80008000004 */
[----:B--2---:R-:W2:Y:S04]  /*36520*/  LDL.LU R11, [R1+0x2e4c] ;  /* 0x002e4c00010b7983 */ /* 0x004ea80000300800 */
[----:B----4-:R-:W4:Y:S04]  /*36530*/  LDL.LU R10, [R1+0x2e48] ;  /* 0x002e4800010a7983 */ /* 0x010f280000300800 */
[----:B------:R1:W-:Y:S04]  /*36540*/  STS.U8 [R28+UR4+0x540], R16 ;  /* 0x000540101c007988 */ /* 0x0003e80008000004 */
[----:B---3--:R3:W-:Y:S04]  /*36550*/  STS.U8 [R28+UR4+0x740], R2 ;  /* 0x000740021c007988 */ /* 0x0087e80008000004 */
[----:B0-----:R-:W2:Y:S04]  /*36560*/  LDL.LU R3, [R1+0x2e44] ;  /* 0x002e440001037983 */ /* 0x001ea80000300800 */
[----:B-1----:R-:W2:Y:S04]  /*36570*/  LDL.LU R16, [R1+0x2e40] ;  /* 0x002e400001107983 */ /* 0x002ea80000300800 */
        /* <DEDUP_REMOVED lines=11> */
[----:B------:R0:W-:Y:S04]  /*36630*/  STS.U8 [R28+UR4+0x1140], R25 ;  /* 0x001140191c007988 */ /* 0x0001e80008000004 */
[----:B------:R0:W-:Y:S04]  /*36640*/  STS.U8 [R28+UR4+0x1340], R24 ;  /* 0x001340181c007988 */ /* 0x0001e80008000004 */
[----:B------:R1:W-:Y:S04]  /*36650*/  STS.U8 [R28+UR4+0x1300], R15 ;  /* 0x0013000f1c007988 */ /* 0x0003e80008000004 */
[----:B------:R1:W-:Y:S04]  /*36660*/  STS.U8 [R28+UR4+0x1500], R14 ;  /* 0x0015000e1c007988 */ /* 0x0003e80008000004 */
[----:B0-----:R-:W4:Y:S04]  /*36670*/  LDL.LU R27, [R1+0x1b0] ;  /* 0x0001b000011b7983 */ /* 0x001f280000300800 */
[----:B------:R-:W4:Y:S04]  /*36680*/  LDL.LU R7, [R1+0x1ac] ;  /* 0x0001ac0001077983 */ /* 0x000f280000300800 */
[----:B-1----:R-:W4:Y:S04]  /*36690*/  LDL.LU R26, [R1+0x190] ;  /* 0x00019000011a7983 */ /* 0x002f280000300800 */
[----:B------:R-:W4:Y:S04]  /*366a0*/  LDL.LU R25, [R1+0x18c] ;  /* 0x00018c0001197983 */ /* 0x000f280000300800 */
[----:B------:R-:W4:Y:S04]  /*366b0*/  LDL.LU R24, [R1+0x160] ;  /* 0x0001600001187983 */ /* 0x000f280000300800 */
[----:B------:R-:W4:Y:S04]  /*366c0*/  LDL.LU R15, [R1+0x14c] ;  /* 0x00014c00010f7983 */ /* 0x000f280000300800 */
[----:B------:R0:W-:Y:S04]  /*366d0*/  STS.U8 [R28+UR4+0x1540], R13 ;  /* 0x0015400d1c007988 */ /* 0x0001e80008000004 */
[----:B------:R-:W4:Y:S04]  /*366e0*/  LDL.LU R14, [R1+0x130] ;  /* 0x00013000010e7983 */ /* 0x000f280000300800 */
[----:B------:R1:W-:Y:S04]  /*366f0*/  STS.U8 [R28+UR4+0x1740], R12 ;  /* 0x0017400c1c007988 */ /* 0x0003e80008000004 */
[----:B------:R1:W-:Y:S04]  /*36700*/  STS.U8 [R28+UR4+0x1700], R5 ;  /* 0x001700051c007988 */ /* 0x0003e80008000004 */
[----:B------:R1:W-:Y:S04]  /*36710*/  STS.U8 [R28+UR4+0x1900], R4 ;  /* 0x001900041c007988 */ /* 0x0003e80008000004 */
[----:B0-----:R-:W4:Y:S04]  /*36720*/  LDL.LU R13, [R1+0x12c] ;  /* 0x00012c00010d7983 */ /* 0x001f280000300800 */
[----:B-1----:R-:W4:Y:S04]  /*36730*/  LDL.LU R12, [R1+0x110] ;  /* 0x00011000010c7983 */ /* 0x002f280000300800 */
[----:B------:R-:W4:Y:S04]  /*36740*/  LDL.LU R5, [R1+0x10c] ;  /* 0x00010c0001057983 */ /* 0x000f280000300800 */
[----:B------:R-:W4:Y:S04]  /*36750*/  LDL.LU R4, [R1+0xf0] ;  /* 0x0000f00001047983 */ /* 0x000f280000300800 */
        /* <DEDUP_REMOVED lines=10> */
[----:B------:R1:W-:Y:S04]  /*36800*/  STS.U8 [R28+UR4+0x1b00], R3 ;  /* 0x001b00031c007988 */ /* 0x0003e80008000004 */
[----:B----4-:R2:W-:Y:S01]  /*36810*/  STS.U8 [R28+UR4+0x1d00], R10 ;  /* 0x001d000a1c007988 */ /* 0x0105e20008000004 */
[----:B------:R-:W-:-:S03]  /*36820*/  LOP3.LUT R17, R17, 0x30, RZ, 0x3c, !PT ;  /* 0x0000003011117812 */ /* 0x000fc600078e3cff */
[----:B------:R4:W-:Y:S04]  /*36830*/  STS.U8 [R28+UR4+0x1d40], R11 ;  /* 0x001d400b1c007988 */ /* 0x0009e80008000004 */
[----:B------:R1:W-:Y:S04]  /*36840*/  STS.U8 [R28+UR4+0x1f40], R23 ;  /* 0x001f40171c007988 */ /* 0x0003e80008000004 */
[----:B------:R2:W-:Y:S04]  /*36850*/  STS.U8 [R28+UR4+0x1f00], R22 ;  /* 0x001f00161c007988 */ /* 0x0005e80008000004 */
[----:B0-----:R-:W3:Y:S04]  /*36860*/  LDL.LU R16, [R1+0x8c] ;  /* 0x00008c0001107983 */ /* 0x001ee80000300800 */
[----:B-1----:R-:W3:Y:S04]  /*36870*/  LDL.LU R3, [R1+0x90] ;  /* 0x0000900001037983 */ /* 0x002ee80000300800 */
[----:B--2---:R-:W2:Y:S04]  /*36880*/  LDL.LU R10, [R1+0xac] ;  /* 0x0000ac00010a7983 */ /* 0x004ea80000300800 */
[----:B----4-:R-:W4:Y:S04]  /*36890*/  LDL.LU R11, [R1+0xb0] ;  /* 0x0000b000010b7983 */ /* 0x010f280000300800 */
[----:B------:R-:W2:Y:S04]  /*368a0*/  LDL.LU R23, [R1+0xcc] ;  /* 0x0000cc0001177983 */ /* 0x000ea80000300800 */
[----:B------:R-:W2:Y:S04]  /*368b0*/  LDL.LU R28, [R1+0x2e38] ;  /* 0x002e3800011c7983 */ /* 0x000ea80000300800 */
[----:B------:R-:W2:Y:S04]  /*368c0*/  LDL.LU R22, [R1+0xd0] ;  /* 0x0000d00001167983 */ /* 0x000ea80000300800 */
        /* <DEDUP_REMOVED lines=11> */
[----:B------:R-:W4:Y:S04]  /*36980*/  LDL.LU R15, [R1+0x2e24] ;  /* 0x002e2400010f7983 */ /* 0x000f280000300800 */
        /* <DEDUP_REMOVED lines=10> */
[----:B---3--:R0:W-:Y:S04]  /*36a30*/  STS.U8 [R17+UR4+0xb80], R2 ;  /* 0x000b800211007988 */ /* 0x0081e80008000004 */
[----:B0-----:R-:W3:Y:S04]  /*36a40*/  LDL.LU R2, [R1+0x2e0c] ;  /* 0x002e0c0001027983 */ /* 0x001ee80000300800 */
        /* <DEDUP_REMOVED lines=8> */
[----:B---3--:R0:W-:Y:S04]  /*36ad0*/  STS.U8 [R17+UR4+0x1580], R2 ;  /* 0x0015800211007988 */ /* 0x0081e80008000004 */
[----:B0-----:R-:W2:Y:S04]  /*36ae0*/  LDL.LU R2, [R1+0x2e08] ;  /* 0x002e080001027983 */ /* 0x001ea80000300800 */
[----:B------:R-:W-:Y:S04]  /*36af0*/  STS.U8 [R17+UR4+0x15c0], R9 ;  /* 0x0015c00911007988 */ /* 0x000fe80008000004 */
[----:B------:R0:W-:Y:S04]  /*36b00*/  STS.U8 [R17+UR4+0x17c0], R8 ;  /* 0x0017c00811007988 */ /* 0x0001e80008000004 */
[----:B0-----:R-:W3:Y:S04]  /*36b10*/  LDL.LU.64 R8, [R1+0x310] ;  /* 0x0003100001087983 */ /* 0x001ee80000300a00 */
[----:B------:R-:W3:Y:S04]  /*36b20*/  LDL.LU.64 R10, [R1+0x318] ;  /* 0x00031800010a7983 */ /* 0x000ee80000300a00 */
[----:B------:R-:W-:Y:S04]  /*36b30*/  STS.U8 [R17+UR4+0x1780], R18 ;  /* 0x0017801211007988 */ /* 0x000fe80008000004 */
[----:B------:R-:W-:Y:S04]  /*36b40*/  STS.U8 [R17+UR4+0x1980], R19 ;  /* 0x0019801311007988 */ /* 0x000fe80008000004 */
[----:B------:R0:W-:Y:S02]  /*36b50*/  STS.U8 [R17+UR4+0x19c0], R6 ;  /* 0x0019c00611007988 */ /* 0x0001e40008000004 */
[----:B0-----:R-:W0:Y:S02]  /*36b60*/  S2R R6, SR_TID.X ;  /* 0x0000000000067919 */ /* 0x001e240000002100 */
[----:B------:R-:W-:Y:S04]  /*36b70*/  STS.U8 [R17+UR4+0x1bc0], R4 ;  /* 0x001bc00411007988 */ /* 0x000fe80008000004 */
[----:B------:R-:W-:Y:S04]  /*36b80*/  STS.U8 [R17+UR4+0x1b80], R5 ;  /* 0x001b800511007988 */ /* 0x000fe80008000004 */
[----:B------:R1:W-:Y:S04]  /*36b90*/  STS.U8 [R17+UR4+0x1d80], R12 ;  /* 0x001d800c11007988 */ /* 0x0003e80008000004 */
[----:B------:R-:W-:Y:S01]  /*36ba0*/  STS.U8 [R17+UR4+0x1dc0], R13 ;  /* 0x001dc00d11007988 */ /* 0x000fe20008000004 */
[C---:B0-----:R-:W-:Y:S01]  /*36bb0*/  LOP3.LUT R18, R6.reuse, 0x7, RZ, 0xc0, !PT ;  /* 0x0000000706127812 */ /* 0x041fe200078ec0ff */
[----:B------:R-:W-:-:S04]  /*36bc0*/  IMAD.SHL.U32 R19, R6, 0x2, RZ ;  /* 0x0000000206137824 */ /* 0x000fc800078e00ff */
[----:B------:R-:W-:-:S05]  /*36bd0*/  IMAD R18, R18, 0x90, RZ ;  /* 0x0000009012127824 */ /* 0x000fca00078e02ff */
[----:B------:R-:W-:Y:S01]  /*36be0*/  LOP3.LUT R18, R18, 0x30, R19, 0x78, !PT ;  /* 0x0000003012127812 */ /* 0x000fe200078e7813 */
[----:B------:R-:W-:-:S05]  /*36bf0*/  IMAD R3, R15, 0x100, R14 ;  /* 0x000001000f037824 */ /* 0x000fca00078e020e */
[----:B-1----:R-:W-:Y:S01]  /*36c00*/  F2FP.F16.E4M3.UNPACK_B R12, R3 ;  /* 0x00000003ff0c723e */ /* 0x002fe200020006ff */
[----:B------:R-:W-:Y:S01]  /*36c10*/  IMAD.MOV.U32 R3, RZ, RZ, R18 ;  /* 0x000000ffff037224 */ /* 0x000fe200078e0012 */
[----:B--2---:R-:W-:Y:S04]  /*36c20*/  STS.U8 [R17+UR4+0x1fc0], R2 ;  /* 0x001fc00211007988 */ /* 0x004fe80008000004 */
[----:B------:R-:W-:Y:S01]  /*36c30*/  STS.U8 [R17+UR4+0x1f80], R7 ;  /* 0x001f800711007988 */ /* 0x000fe20008000004 */
[----:B------:R-:W-:Y:S06]  /*36c40*/  BAR.SYNC.DEFER_BLOCKING 0x0 ;  /* 0x0000000000007b1d */ /* 0x000fec0000010000 */
[----:B------:R-:W0:Y:S04]  /*36c50*/  LDSM.16.M88.4 R4, [R18+UR4] ;  /* 0x000000041204783b */ /* 0x000e280008000200 */
[----:B------:R-:W1:Y:S04]  /*36c60*/  LDSM.16.M88.4 R20, [R18+UR4+0x400] ;  /* 0x000400041214783b */ /* 0x000e680008000200 */
[----:B0-----:R-:W-:Y:S04]  /*36c70*/  STL.64 [R1+0x570], R4 ;  /* 0x0005700401007387 */ /* 0x001fe80000100a00 */
[----:B------:R0:W-:Y:S04]  /*36c80*/  STL.64 [R1+0x578], R6 ;  /* 0x0005780601007387 */ /* 0x0001e80000100a00 */
[----:B-1----:R-:W-:Y:S04]  /*36c90*/  STL.64 [R1+0x560], R20 ;  /* 0x0005601401007387 */ /* 0x002fe80000100a00 */
[----:B------:R-:W-:Y:S01]  /*36ca0*/  STL.64 [R1+0x568], R22 ;  /* 0x0005681601007387 */ /* 0x000fe20000100a00 */
[----:B0-----:R-:W-:-:S02]  /*36cb0*/  IMAD.MOV.U32 R7, RZ, RZ, R20 ;  /* 0x000000ffff077224 */ /* 0x001fc400078e0014 */
[----:B------:R-:W-:Y:S02]  /*36cc0*/  IMAD.MOV.U32 R6, RZ, RZ, R21 ;  /* 0x000000ffff067224 */ /* 0x000fe400078e0015 */
[----:B------:R-:W0:Y:S01]  /*36cd0*/  LDSM.16.M88.4 R20, [R3+UR4+0x800] ;  /* 0x000800040314783b */ /* 0x000e220008000200 */
[----:B------:R-:W-:Y:S02]  /*36ce0*/  IMAD.MOV.U32 R17, RZ, RZ, R4 ;  /* 0x000000ffff117224 */ /* 0x000fe400078e0004 */
[----:B------:R-:W-:Y:S02]  /*36cf0*/  IMAD.MOV.U32 R16, RZ, RZ, R5 ;  /* 0x000000ffff107224 */ /* 0x000fe400078e0005 */
[----:B------:R-:W-:Y:S02]  /*36d00*/  IMAD R4, R25, 0x100, R24 ;  /* 0x0000010019047824 */ /* 0x000fe400078e0218 */
[----:B------:R-:W-:Y:S02]  /*36d10*/  IMAD R5, R27, 0x100, R26 ;  /* 0x000001001b057824 */ /* 0x000fe400078e021a */
[----:B------:R-:W-:Y:S01]  /*36d20*/  IMAD R2, R29, 0x100, R28 ;  /* 0x000001001d027824 */ /* 0x000fe200078e021c */
[----:B------:R-:W-:-:S02]  /*36d30*/  F2FP.F16.E4M3.UNPACK_B R13, R4 ;  /* 0x00000004ff0d723e */ /* 0x000fc400020006ff */
[----:B------:R-:W-:Y:S02]  /*36d40*/  F2FP.F16.E4M3.UNPACK_B R14, R5 ;  /* 0x00000005ff0e723e */ /* 0x000fe400020006ff */
[----:B------:R-:W-:Y:S01]  /*36d50*/  F2FP.F16.E4M3.UNPACK_B R15, R2 ;  /* 0x00000002ff0f723e */ /* 0x000fe200020006ff */
[----:B0-----:R-:W-:Y:S01]  /*36d60*/  IMAD.MOV.U32 R5, RZ, RZ, R20 ;  /* 0x000000ffff057224 */ /* 0x001fe200078e0014 */
[----:B------:R0:W-:Y:S01]  /*36d70*/  STL.64 [R1+0x540], R20 ;  /* 0x0005401401007387 */ /* 0x0001e20000100a00 */
[----:B------:R-:W-:-:S03]  /*36d80*/  IMAD.MOV.U32 R4, RZ, RZ, R21 ;  /* 0x000000ffff047224 */ /* 0x000fc600078e0015 */
[----:B------:R-:W-:Y:S01]  /*36d90*/  STL.64 [R1+0x548], R22 ;  /* 0x0005481601007387 */ /* 0x000fe20000100a00 */
[----:B0-----:R-:W-:Y:S02]  /*36da0*/  F2FP.F16.E4M3.UNPACK_B R20, R17 ;  /* 0x00000011ff14723e */ /* 0x001fe400020006ff */
[----:B------:R-:W-:Y:S02]  /*36db0*/  F2FP.F16.E4M3.UNPACK_B R21, R16 ;  /* 0x00000010ff15723e */ /* 0x000fe400020006ff */
[----:B------:R-:W0:Y:S04]  /*36dc0*/  LDSM.16.M88.4 R16, [R3+UR4+0xc00] ;  /* 0x000c00040310783b */ /* 0x000e280008000200 */
[----:B------:R1:W-:Y:S01]  /*36dd0*/  STL.64 [R1+0x2e00], R20 ;  /* 0x002e001401007387 */ /* 0x0003e20000100a00 */
[----:B---3--:R-:W-:Y:S03]  /*36de0*/  HMMA.16816.F32 R24, R12, R20, R8 ;  /* 0x000000140c18723c */ /* 0x008fe60000001808 */
[----:B-1----:R-:W2:Y:S04]  /*36df0*/  LDL.LU.64 R20, [R1+0x3d0] ;  /* 0x0003d00001147983 */ /* 0x002ea80000300a00 */
[----:B------:R-:W2:-:S12]  /*36e00*/  LDL.LU.64 R22, [R1+0x3d8] ;  /* 0x0003d80001167983 */ /* 0x000e980000300a00 */
[----:B------:R-:W-:Y:S04]  /*36e10*/  STL.64 [R1+0x2b68], R26 ;  /* 0x002b681a01007387 */ /* 0x000fe80000100a00 */
[----:B------:R1:W-:Y:S04]  /*36e20*/  STL.64 [R1+0x2b60], R24 ;  /* 0x002b601801007387 */ /* 0x0003e80000100a00 */
[----:B-1----:R-:W3:Y:S04]  /*36e30*/  LDL.LU.64 R24, [R1+0x3c0] ;  /* 0x0003c00001187983 */ /* 0x002ee80000300a00 */
[----:B------:R-:W3:Y:S04]  /*36e40*/  LDL.LU.64 R26, [R1+0x3c8] ;  /* 0x0003c800011a7983 */ /* 0x000ee80000300a00 */
[----:B0-----:R-:W-:Y:S04]  /*36e50*/  STL.64 [R1+0x550], R16 ;  /* 0x0005501001007387 */ /* 0x001fe80000100a00 */
[----:B------:R0:W-:Y:S02]  /*36e60*/  STL.64 [R1+0x558], R18 ;  /* 0x0005581201007387 */ /* 0x0001e40000100a00 */
[----:B0-----:R-:W-:-:S02]  /*36e70*/  F2FP.F16.E4M3.UNPACK_B R18, R7 ;  /* 0x00000007ff12723e */ /* 0x001fc400020006ff */
[----:B------:R-:W-:Y:S01]  /*36e80*/  F2FP.F16.E4M3.UNPACK_B R19, R6 ;  /* 0x00000006ff13723e */ /* 0x000fe200020006ff */
[----:B------:R-:W-:Y:S02]  /*36e90*/  IMAD.MOV.U32 R10, RZ, RZ, R16 ;  /* 0x000000ffff0a7224 */ /* 0x000fe400078e0010 */
[----:B------:R-:W-:Y:S01]  /*36ea0*/  IMAD.MOV.U32 R2, RZ, RZ, R17 ;  /* 0x000000ffff027224 */ /* 0x000fe200078e0011 */
[----:B------:R-:W-:Y:S02]  /*36eb0*/  F2FP.F16.E4M3.UNPACK_B R16, R5 ;  /* 0x00000005ff10723e */ /* 0x000fe400020006ff */
[----:B------:R-:W-:Y:S01]  /*36ec0*/  F2FP.F16.E4M3.UNPACK_B R17, R4 ;  /* 0x00000004ff11723e */ /* 0x000fe200020006ff */
[----:B--2---:R-:W-:-:S15]  /*36ed0*/  HMMA.16816.F32 R20, R12, R18, R20 ;  /* 0x000000120c14723c */ /* 0x004fde0000001814 */
[----:B------:R-:W-:-:S04]  /*36ee0*/  NOP ;  /* 0x0000000000007918 */ /* 0x000fc80000000000 */
[----:B------:R-:W-:Y:S04]  /*36ef0*/  STL.64 [R1], R20 ;  /* 0x0000001401007387 */ /* 0x000fe80000100a00 */
[----:B------:R-:W-:Y:S04]  /*36f00*/  STL.64 [R1+0x8], R22 ;  /* 0x0000081601007387 */ /* 0x000fe80000100a00 */
[----:B------:R-:W0:Y:S01]  /*36f10*/  LDSM.16.M88.4 R20, [R3+UR4+0x1000] ;  /* 0x001000040314783b */ /* 0x000e220008000200 */
[----:B---3--:R-:W-:Y:S03]  /*36f20*/  HMMA.16816.F32 R24, R12, R16, R24 ;  /* 0x000000100c18723c */ /* 0x008fe60000001818 */
[----:B0-----:R-:W-:Y:S01]  /*36f30*/  STL.64 [R1+0x580], R20 ;  /* 0x0005801401007387 */ /* 0x001fe20000100a00 */
[----:B------:R-:W-:-:S03]  /*36f40*/  IMAD.MOV.U32 R8, RZ, RZ, R20 ;  /* 0x000000ffff087224 */ /* 0x000fc600078e0014 */
[----:B------:R-:W-:Y:S01]  /*36f50*/  STL.64 [R1+0x588], R22 ;  /* 0x0005881601007387 */ /* 0x000fe20000100a00 */
[----:B------:R-:W-:-:S03]  /*36f60*/  IMAD.MOV.U32 R9, RZ, RZ, R21 ;  /* 0x000000ffff097224 */ /* 0x000fc600078e0015 */
[----:B------:R-:W0:Y:S04]  /*36f70*/  LDSM.16.M88.4 R20, [R3+UR4+0x1400] ;  /* 0x001400040314783b */ /* 0x000e280008000200 */
[----:B0-----:R0:W-:Y:S01]  /*36f80*/  STL.64 [R1+0x590], R20 ;  /* 0x0005901401007387 */ /* 0x0011e20000100a00 */
[----:B------:R-:W-:-:S03]  /*36f90*/  IMAD.MOV.U32 R6, RZ, RZ, R20 ;  /* 0x000000ffff067224 */ /* 0x000fc600078e0014 */
[----:B------:R-:W-:Y:S01]  /*36fa0*/  STL.64 [R1+0x598], R22 ;  /* 0x0005981601007387 */ /* 0x000fe20000100a00 */
[----:B------:R-:W-:-:S03]  /*36fb0*/  IMAD.MOV.U32 R7, RZ, RZ, R21 ;  /* 0x000000ffff077224 */ /* 0x000fc600078e0015 */
[----:B0-----:R-:W2:Y:S04]  /*36fc0*/  LDL.LU.64 R20, [R1+0x2e00] ;  /* 0x002e000001147983 */ /* 0x001ea80000300a00 */
[----:B------:R-:W-:Y:S04]  /*36fd0*/  STL.64 [R1+0x2df8], R14 ;  /* 0x002df80e01007387 */ /* 0x000fe80000100a00 */
[----:B------:R-:W-:Y:S04]  /*36fe0*/  STL.64 [R1+0x2df0], R12 ;  /* 0x002df00c01007387 */ /* 0x000fe80000100a00 */
[----:B------:R0:W-:Y:S04]  /*36ff0*/  STL.64 [R1+0x10], R24 ;  /* 0x0000101801007387 */ /* 0x0001e80000100a00 */
[----:B------:R1:W-:Y:S04]  /*37000*/  STL.64 [R1+0x18], R26 ;  /* 0x0000181a01007387 */ /* 0x0003e80000100a00 */
[----:B------:R-:W3:Y:S04]  /*37010*/  LDSM.16.M88.4 R12, [R3+UR4+0x1800] ;  /* 0x00180004030c783b */ /* 0x000ee80008000200 */
[----:B0-----:R-:W4:Y:S04]  /*37020*/  LDL.LU.64 R24, [R1+0x6c0] ;  /* 0x0006c00001187983 */ /* 0x001f280000300a00 */
[----:B-1----:R-:W4:Y:S04]  /*37030*/  LDL.LU.64 R26, [R1+0x6c8] ;  /* 0x0006c800011a7983 */ /* 0x002f280000300a00 */
[----:B------:R-:W2:Y:S04]  /*37040*/  LDL.LU R29, [R1+0x168] ;  /* 0x00016800011d7983 */ /* 0x000ea80000300800 */
[----:B------:R-:W2:Y:S04]  /*37050*/  LDL.LU R28, [R1+0x164] ;  /* 0x00016400011c7983 */ /* 0x000ea80000300800 */
[----:B------:R-:W2:Y:S04]  /*37060*/  LDL.LU R22, [R1+0x178] ;  /* 0x0001780001167983 */ /* 0x000ea80000300800 */
[----:B------:R-:W2:Y:S01]  /*37070*/  LDL.LU R23, [R1+0x174] ;  /* 0x0001740001177983 */ /* 0x000ea20000300800 */
[----:B---3--:R-:W-:-:S02]  /*37080*/  IMAD.MOV.U32 R4, RZ, RZ, R12 ;  /* 0x000000ffff047224 */ /* 0x008fc400078e000c */
[----:B------:R-:W-:Y:S01]  /*37090*/  IMAD.MOV.U32 R5, RZ, RZ, R13 ;  /* 0x000000ffff057224 */ /* 0x000fe200078e000d */
[----:B------:R-:W-:Y:S01]  /*370a0*/  F2FP.F16.E4M3.UNPACK_B R11, R2 ;  /* 0x00000002ff0b723e */ /* 0x000fe200020006ff */
[----:B--2---:R-:W-:Y:S04]  /*370b0*/  STL.64 [R1+0x2dd8], R22 ;  /* 0x002dd81601007387 */ /* 0x004fe80000100a00 */
[----:B------:R0:W-:Y:S04]  /*370c0*/  STL.64 [R1+0x2dd0], R20 ;  /* 0x002dd01401007387 */ /* 0x0001e80000100a00 */
[----:B0-----:R-:W2:Y:S04]  /*370d0*/  LDL.LU.64 R20, [R1+0x6d0] ;  /* 0x0006d00001147983 */ /* 0x001ea80000300a00 */
[----:B------:R-:W2:Y:S04]  /*370e0*/  LDL.LU.64 R22, [R1+0x6d8] ;  /* 0x0006d80001167983 */ /* 0x000ea80000300a00 */
[----:B------:R-:W-:Y:S04]  /*370f0*/  STL.64 [R1+0x2dc8], R18 ;  /* 0x002dc81201007387 */ /* 0x000fe80000100a00 */
[----:B------:R0:W-:Y:S04]  /*37100*/  STL.64 [R1+0x2dc0], R16 ;  /* 0x002dc01001007387 */ /* 0x0001e80000100a00 */
[----:B------:R-:W-:Y:S04]  /*37110*/  STL.64 [R1+0x5a0], R12 ;  /* 0x0005a00c01007387 */ /* 0x000fe80000100a00 */
[----:B------:R-:W-:Y:S04]  /*37120*/  STL.64 [R1+0x5a8], R14 ;  /* 0x0005a80e01007387 */ /* 0x000fe80000100a00 */
[----:B------:R-:W1:Y:S04]  /*37130*/  LDSM.16.M88.4 R12, [R3+UR4+0x1c00] ;  /* 0x001c0004030c783b */ /* 0x000e680008000200 */
[----:B0-----:R-:W3:Y:S04]  /*37140*/  LDL.LU.64 R16, [R1+0x6b0] ;  /* 0x0006b00001107983 */ /* 0x001ee80000300a00 */
[----:B------:R-:W3:Y:S04]  /*37150*/  LDL.LU.64 R18, [R1+0x6b8] ;  /* 0x0006b80001127983 */ /* 0x000ee80000300a00 */
[----:B-1----:R-:W-:Y:S04]  /*37160*/  STL.64 [R1+0x5b0], R12 ;  /* 0x0005b00c01007387 */ /* 0x002fe80000100a00 */
[----:B------:R0:W-:Y:S01]  /*37170*/  STL.64 [R1+0x5b8], R14 ;  /* 0x0005b80e01007387 */ /* 0x0001e20000100a00 */
[----:B------:R-:W-:-:S02]  /*37180*/  IMAD.MOV.U32 R2, RZ, RZ, R12 ;  /* 0x000000ffff027224 */ /* 0x000fc400078e000c */
[----:B------:R-:W-:Y:S01]  /*37190*/  IMAD.MOV.U32 R3, RZ, RZ, R13 ;  /* 0x000000ffff037224 */ /* 0x000fe200078e000d */
[----:B0-----:R-:W2:Y:S04]  /*371a0*/  LDL.LU.64 R14, [R1+0x2df8] ;  /* 0x002df800010e7983 */ /* 0x001ea80000300a00 */
[----:B------:R-:W2:Y:S01]  /*371b0*/  LDL.LU.64 R12, [R1+0x2df0] ;  /* 0x002df000010c7983 */ /* 0x000ea20000300a00 */
[----:B------:R-:W-:Y:S02]  /*371c0*/  F2FP.F16.E4M3.UNPACK_B R10, R10 ;  /* 0x0000000aff0a723e */ /* 0x000fe400020006ff */
[----:B------:R-:W-:Y:S02]  /*371d0*/  F2FP.F16.E4M3.UNPACK_B R8, R8 ;  /* 0x00000008ff08723e */ /* 0x000fe400020006ff */
[----:B------:R-:W-:-:S03]  /*371e0*/  F2FP.F16.E4M3.UNPACK_B R9, R9 ;  /* 0x00000009ff09723e */ /* 0x000fc600020006ff */
[----:B--2---:R-:W-:-:S15]  /*371f0*/  HMMA.16816.F32 R20, R12, R10, R20 ;  /* 0x0000000a0c14723c */ /* 0x004fde0000001814 */
[----:B------:R-:W-:-:S04]  /*37200*/  NOP ;  /* 0x0000000000007918 */ /* 0x000fc80000000000 */
[----:B------:R-:W-:Y:S04]  /*37210*/  STL.64 [R1+0x20], R20 ;  /* 0x0000201401007387 */ /* 0x000fe80000100a00 */
[----:B------:R4:W-:Y:S02]  /*37220*/  STL.64 [R1+0x28], R22 ;  /* 0x0000281601007387 */ /* 0x0009e40000100a00 */
[----:B----4-:R-:W-:Y:S02]  /*37230*/  HMMA.16816.F32 R20, R12, R8, R24 ;  /* 0x000000080c14723c */ /* 0x010fe40000001818 */
[----:B------:R-:W-:Y:S04]  /*37240*/  STL.64 [R1+0x2de8], R10 ;  /* 0x002de80a01007387 */ /* 0x000fe80000100a00 */
[----:B------:R0:W-:-:S13]  /*37250*/  STL.64 [R1+0x2de0], R8 ;  /* 0x002de00801007387 */ /* 0x0001da0000100a00 */
[----:B------:R1:W-:Y:S04]  /*37260*/  STL.64 [R1+0x30], R20 ;  /* 0x0000301401007387 */ /* 0x0003e80000100a00 */
[----:B------:R2:W-:Y:S04]  /*37270*/  STL.64 [R1+0x38], R22 ;  /* 0x0000381601007387 */ /* 0x0005e80000100a00 */
[----:B0-----:R-:W4:Y:S04]  /*37280*/  LDL.LU.64 R8, [R1+0x6a0] ;  /* 0x0006a00001087983 */ /* 0x001f280000300a00 */
[----:B------:R-:W4:Y:S04]  /*37290*/  LDL.LU.64 R10, [R1+0x6a8] ;  /* 0x0006a800010a7983 */ /* 0x000f280000300a00 */
[----:B-1----:R-:W4:Y:S04]  /*372a0*/  LDL.LU.64 R20, [R1+0x390] ;  /* 0x0003900001147983 */ /* 0x002f280000300a00 */
[----:B--2---:R-:W2:Y:S01]  /*372b0*/  LDL.LU.64 R22, [R1+0x398] ;  /* 0x0003980001167983 */ /* 0x004ea20000300a00 */
[----:B------:R-:W-:-:S02]  /*372c0*/  F2FP.F16.E4M3.UNPACK_B R6, R6 ;  /* 0x00000006ff06723e */ /* 0x000fc400020006ff */
[----:B------:R-:W-:Y:S02]  /*372d0*/  F2FP.F16.E4M3.UNPACK_B R7, R7 ;  /* 0x00000007ff07723e */ /* 0x000fe400020006ff */
[----:B------:R-:W-:Y:S02]  /*372e0*/  F2FP.F16.E4M3.UNPACK_B R4, R4 ;  /* 0x00000004ff04723e */ /* 0x000fe400020006ff */
[----:B------:R-:W-:-:S03]  /*372f0*/  F2FP.F16.E4M3.UNPACK_B R5, R5 ;  /* 0x00000005ff05723e */ /* 0x000fc600020006ff */
[----:B---3--:R-:W-:Y:S01]  /*37300*/  HMMA.16816.F32 R16, R12, R6, R16 ;  /* 0x000000060c10723c */ /* 0x008fe20000001810 */
[----:B------:R-:W-:Y:S02]  /*37310*/  F2FP.F16.E4M3.UNPACK_B R2, R2 ;  /* 0x00000002ff02723e */ /* 0x000fe400020006ff */
[----:B------:R-:W-:-:S15]  /*37320*/  F2FP.F16.E4M3.UNPACK_B R3, R3 ;  /* 0x00000003ff03723e */ /* 0x000fde00020006ff */
[----:B------:R-:W-:Y:S01]  /*37330*/  NOP ;  /* 0x0000000000007918 */ /* 0x000fe20000000000 */
[----:B------:R0:W-:Y:S04]  /*37340*/  STL.64 [R1+0x60], R16 ;  /* 0x0000601001007387 */ /* 0x0001e80000100a00 */
[----:B------:R1:W-:Y:S04]  /*37350*/  STL.64 [R1+0x68], R18 ;  /* 0x0000681201007387 */ /* 0x0003e80000100a00 */
[----:B0-----:R-:W3:Y:S04]  /*37360*/  LDL.LU.64 R16, [R1+0x690] ;  /* 0x0006900001107983 */ /* 0x001ee80000300a00 */
[----:B-1----:R-:W3:Y:S04]  /*37370*/  LDL.LU.64 R18, [R1+0x698] ;  /* 0x0006980001127983 */ /* 0x002ee80000300a00 */
[----:B------:R-:W3:Y:S04]  /*37380*/  LDL.LU.64 R24, [R1+0x670] ;  /* 0x0006700001187983 */ /* 0x000ee80000300a00 */
[----:B------:R-:W3:Y:S01]  /*37390*/  LDL.LU.64 R26, [R1+0x678] ;  /* 0x00067800011a7983 */ /* 0x000ee20000300a00 */
[C---:B----4-:R-:W-:Y:S08]  /*373a0*/  HMMA.16816.F32 R8, R12.reuse, R4, R8 ;  /* 0x000000040c08723c */ /* 0x050ff00000001808 */
[----:B--2---:R-:W-:Y:S11]  /*373b0*/  HMMA.16816.F32 R12, R12, R2, R20 ;  /* 0x000000020c0c723c */ /* 0x004ff60000001814 */
[----:B------:R-:W-:Y:S04]  /*373c0*/  STL.64 [R1+0x140], R8 ;  /* 0x0001400801007387 */ /* 0x000fe80000100a00 */
[----:B------:R0:W-:Y:S04]  /*373d0*/  STL.64 [R1+0x148], R10 ;  /* 0x0001480a01007387 */ /* 0x0001e80000100a00 */
[----:B0-----:R-:W2:Y:S04]  /*373e0*/  LDL.LU.64 R10, [R1+0x2de8] ;  /* 0x002de800010a7983 */ /* 0x001ea80000300a00 */
[----:B------:R-:W4:Y:S04]  /*373f0*/  LDL.LU.64 R8, [R1+0x2de0] ;  /* 0x002de00001087983 */ /* 0x000f280000300a00 */
[----:B------:R-:W-:Y:S04]  /*37400*/  STL.64 [R1+0x2db8], R6 ;  /* 0x002db80601007387 */ /* 0x000fe80000100a00 */
[----:B------:R0:W-:Y:S04]  /*37410*/  STL.64 [R1+0x2db0], R4 ;  /* 0x002db00401007387 */ /* 0x0001e80000100a00 */
[----:B0-----:R-:W2:Y:S04]  /*37420*/  LDL.LU.64 R4, [R1+0x680] ;  /* 0x0006800001047983 */ /* 0x001ea80000300a00 */
[----:B------:R-:W2:Y:S04]  /*37430*/  LDL.LU.64 R6, [R1+0x688] ;  /* 0x0006880001067983 */ /* 0x000ea80000300a00 */
[----:B------:R-:W2:Y:S04]  /*37440*/  LDL.LU.64 R22, [R1+0x2dd8] ;  /* 0x002dd80001167983 */ /* 0x000ea80000300a00 */
[----:B------:R-:W3:Y:S04]  /*37450*/  LDL.LU.64 R20, [R1+0x2dd0] ;  /* 0x002dd00001147983 */ /* 0x000ee80000300a00 */
[----:B------:R0:W-:Y:S04]  /*37460*/  STL.64 [R1+0x50], R12 ;  /* 0x0000500c01007387 */ /* 0x0001e80000100a00 */
[----:B------:R1:W-:Y:S04]  /*37470*/  STL.64 [R1+0x58], R14 ;  /* 0x0000580e01007387 */ /* 0x0003e80000100a00 */
[----:B0-----:R-:W2:Y:S04]  /*37480*/  LDL.LU R12, [R1+0x154] ;  /* 0x00015400010c7983 */ /* 0x001ea80000300800 */
[----:B------:R-:W2:Y:S04]  /*37490*/  LDL.LU R13, [R1+0x150] ;  /* 0x00015000010d7983 */ /* 0x000ea80000300800 */
[----:B-1----:R-:W3:Y:S04]  /*374a0*/  LDL.LU R14, [R1+0x15c] ;  /* 0x00015c00010e7983 */ /* 0x002ee80000300800 */
[----:B------:R-:W3:Y:S01]  /*374b0*/  LDL.LU R15, [R1+0x158] ;  /* 0x00015800010f7983 */ /* 0x000ee20000300800 */
[----:B--2---:R-:W-:-:S02]  /*374c0*/  IMAD R12, R13, 0x100, R12 ;  /* 0x000001000d0c7824 */ /* 0x004fc400078e020c */
[----:B---3--:R-:W-:Y:S02]  /*374d0*/  IMAD R13, R15, 0x100, R14 ;  /* 0x000001000f0d7824 */ /* 0x008fe400078e020e */
[----:B------:R-:W-:Y:S02]  /*374e0*/  IMAD R14, R28, 0x100, R29 ;  /* 0x000001001c0e7824 */ /* 0x000fe400078e021d */
[----:B------:R-:W-:Y:S01]  /*374f0*/  IMAD R15, R23, 0x100, R22 ;  /* 0x00000100170f7824 */ /* 0x000fe200078e0216 */
[----:B------:R-:W-:Y:S02]  /*37500*/  F2FP.F16.E4M3.UNPACK_B R12, R12 ;  /* 0x0000000cff0c723e */ /* 0x000fe400020006ff */
[----:B------:R-:W-:Y:S02]  /*37510*/  F2FP.F16.E4M3.UNPACK_B R13, R13 ;  /* 0x0000000dff0d723e */ /* 0x000fe400020006ff */
[----:B------:R-:W-:Y:S02]  /*37520*/  F2FP.F16.E4M3.UNPACK_B R14, R14 ;  /* 0x0000000eff0e723e */ /* 0x000fe400020006ff */
[----:B------:R-:W-:-:S07]  /*37530*/  F2FP.F16.E4M3.UNPACK_B R15, R15 ;  /* 0x0000000fff0f723e */ /* 0x000fce00020006ff */
[----:B------:R-:W-:-:S15]  /*37540*/  HMMA.16816.F32 R16, R12, R20, R16 ;  /* 0x000000140c10723c */ /* 0x000fde0000001810 */
[----:B------:R-:W-:-:S04]  /*37550*/  NOP ;  /* 0x0000000000007918 */ /* 0x000fc80000000000 */
[----:B------:R-:W-:Y:S04]  /*37560*/  STL.64 [R1+0x130], R16 ;  /* 0x0001301001007387 */ /* 0x000fe80000100a00 */
[----:B------:R0:W-:Y:S04]  /*37570*/  STL.64 [R1+0x138], R18 ;  /* 0x0001381201007387 */ /* 0x0001e80000100a00 */
[----:B0-----:R-:W2:Y:S04]  /*37580*/  LDL.LU.64 R18, [R1+0x2dc8] ;  /* 0x002dc80001127983 */ /* 0x001ea80000300a00 */
[----:B------:R-:W3:Y:S01]  /*37590*/  LDL.LU.64 R16, [R1+0x2dc0] ;  /* 0x002dc00001107983 */ /* 0x000ee20000300a00 */
[----:B--2---:R-:W-:-:S15]  /*375a0*/  HMMA.16816.F32 R4, R12, R18, R4 ;  /* 0x000000120c04723c */ /* 0x004fde0000001804 */
[----:B------:R-:W-:-:S04]  /*375b0*/  NOP ;  /* 0x0000000000007918 */ /* 0x000fc80000000000 */
[----:B------:R-:W-:Y:S04]  /*375c0*/  STL.64 [R1+0x120], R4 ;  /* 0x0001200401007387 */ /* 0x000fe80000100a00 */
[----:B------:R3:W-:Y:S02]  /*375d0*/  STL.64 [R1+0x128], R6 ;  /* 0x0001280601007387 */ /* 0x0007e40000100a00 */
[----:B---3--:R-:W-:Y:S02]  /*375e0*/  HMMA.16816.F32 R4, R12, R16, R24 ;  /* 0x000000100c04723c */ /* 0x008fe40000001818 */
[----:B------:R-:W2:Y:S04]  /*375f0*/  LDL.LU.64 R24, [R1+0x660] ;  /* 0x0006600001187983 */ /* 0x000ea80000300a00 */
[----:B------:R-:W2:-:S13]  /*37600*/  LDL.LU.64 R26, [R1+0x668] ;  /* 0x00066800011a7983 */ /* 0x000e9a0000300a00 */
[----:B------:R0:W-:Y:S04]  /*37610*/  STL.64 [R1+0x110], R4 ;  /* 0x0001100401007387 */ /* 0x0001e80000100a00 */
[----:B------:R1:W-:Y:S04]  /*37620*/  STL.64 [R1+0x118], R6 ;  /* 0x0001180601007387 */ /* 0x0003e80000100a00 */
[----:B0-----:R-:W4:Y:S04]  /*37630*/  LDL.LU.64 R4, [R1+0x650] ;  /* 0x0006500001047983 */ /* 0x001f280000300a00 */
[----:B-1----:R-:W4:Y:S04]  /*37640*/  LDL.LU.64 R6, [R1+0x658] ;  /* 0x0006580001067983 */ /* 0x002f280000300a00 */
[----:B------:R-:W-:Y:S04]  /*37650*/  STL.64 [R1+0x2d88], R18 ;  /* 0x002d881201007387 */ /* 0x000fe80000100a00 */
[----:B------:R-:W-:Y:S04]  /*37660*/  STL.64 [R1+0x2d80], R16 ;  /* 0x002d801001007387 */ /* 0x000fe80000100a00 */
[----:B------:R-:W3:Y:S04]  /*37670*/  LDL.LU R29, [R1+0x1f8] ;  /* 0x0001f800011d7983 */ /* 0x000ee80000300800 */
[----:B------:R-:W2:Y:S04]  /*37680*/  LDL.LU R28, [R1+0x204] ;  /* 0x00020400011c7983 */ /* 0x000ea80000300800 */
[----:B------:R-:W2:Y:S04]  /*37690*/  LDL.LU R22, [R1+0x200] ;  /* 0x0002000001167983 */ /* 0x000ea80000300800 */
[----:B------:R-:W2:Y:S04]  /*376a0*/  LDL.LU R23, [R1+0x20c] ;  /* 0x00020c0001177983 */ /* 0x000ea80000300800 */
[----:B--2---:R-:W-:Y:S04]  /*376b0*/  STL.64 [R1+0x2d98], R22 ;  /* 0x002d981601007387 */ /* 0x004fe80000100a00 */
[----:B------:R0:W-:Y:S04]  /*376c0*/  STL.64 [R1+0x2d90], R20 ;  /* 0x002d901401007387 */ /* 0x0001e80000100a00 */
[----:B0-----:R-:W2:Y:S04]  /*376d0*/  LDL.LU.64 R20, [R1+0x630] ;  /* 0x0006300001147983 */ /* 0x001ea80000300a00 */
[----:B------:R-:W2:Y:S01]  /*376e0*/  LDL.LU.64 R22, [R1+0x638] ;  /* 0x0006380001167983 */ /* 0x000ea20000300a00 */
[C---:B------:R-:W-:Y:S08]  /*376f0*/  HMMA.16816.F32 R24, R12.reuse, R10, R24 ;  /* 0x0000000a0c18723c */ /* 0x040ff00000001818 */
[C---:B----4-:R-:W-:Y:S01]  /*37700*/  HMMA.16816.F32 R4, R12.reuse, R8, R4 ;  /* 0x000000080c04723c */ /* 0x050fe20000001804 */
[----:B--2---:R-:W-:Y:S04]  /*37710*/  STL.64 [R1+0x2da8], R22 ;  /* 0x002da81601007387 */ /* 0x004fe80000100a00 */
[----:B------:R0:W-:Y:S04]  /*37720*/  STL.64 [R1+0x2da0], R20 ;  /* 0x002da01401007387 */ /* 0x0001e80000100a00 */
[----:B0-----:R-:W2:Y:S04]  /*37730*/  LDL.LU.64 R20, [R1+0x640] ;  /* 0x0006400001147983 */ /* 0x001ea80000300a00 */
[----:B------:R-:W2:Y:S04]  /*37740*/  LDL.LU.64 R22, [R1+0x648] ;  /* 0x0006480001167983 */ /* 0x000ea80000300a00 */
[----:B------:R-:W4:Y:S04]  /*37750*/  LDL.LU.64 R16, [R1+0x300] ;  /* 0x0003000001107983 */ /* 0x000f280000300a00 */
[----:B------:R-:W4:Y:S04]  /*37760*/  LDL.LU.64 R18, [R1+0x308] ;  /* 0x0003080001127983 */ /* 0x000f280000300a00 */
[----:B------:R0:W-:Y:S04]  /*37770*/  STL.64 [R1+0x100], R24 ;  /* 0x0001001801007387 */ /* 0x0001e80000100a00 */
[----:B------:R1:W-:Y:S04]  /*37780*/  STL.64 [R1+0x108], R26 ;  /* 0x0001081a01007387 */ /* 0x0003e80000100a00 */
[----:B0-----:R-:W2:Y:S04]  /*37790*/  LDL.LU.64 R24, [R1+0x620] ;  /* 0x0006200001187983 */ /* 0x001ea80000300a00 */
[----:B-1----:R-:W2:Y:S04]  /*377a0*/  LDL.LU.64 R26, [R1+0x628] ;  /* 0x00062800011a7983 */ /* 0x002ea80000300a00 */
[----:B------:R-:W-:Y:S04]  /*377b0*/  STL.64 [R1+0xf0], R4 ;  /* 0x0000f00401007387 */ /* 0x000fe80000100a00 */
[----:B------:R0:W-:Y:S04]  /*377c0*/  STL.64 [R1+0xf8], R6 ;  /* 0x0000f80601007387 */ /* 0x0001e80000100a00 */
[----:B0-----:R-:W2:Y:S04]  /*377d0*/  LDL.LU.64 R6, [R1+0x2db8] ;  /* 0x002db80001067983 */ /* 0x001ea80000300a00 */
[----:B------:R-:W3:Y:S04]  /*377e0*/  LDL.LU.64 R4, [R1+0x2db0] ;  /* 0x002db00001047983 */ /* 0x000ee80000300a00 */
[----:B------:R0:W-:Y:S04]  /*377f0*/  STL.64 [R1+0x2d68], R10 ;  /* 0x002d680a01007387 */ /* 0x0001e80000100a00 */
[----:B0-----:R-:W3:Y:S04]  /*37800*/  LDL.LU R10, [R1+0x1ec] ;  /* 0x0001ec00010a7983 */ /* 0x001ee80000300800 */
[----:B------:R-:W3:Y:S04]  /*37810*/  LDL.LU R11, [R1+0x1e8] ;  /* 0x0001e800010b7983 */ /* 0x000ee80000300800 */
[----:B------:R0:W-:Y:S04]  /*37820*/  STL.64 [R1+0x2d60], R8 ;  /* 0x002d600801007387 */ /* 0x0001e80000100a00 */
[----:B0-----:R-:W3:Y:S04]  /*37830*/  LDL.LU R8, [R1+0x1e4] ;  /* 0x0001e40001087983 */ /* 0x001ee80000300800 */
[----:B------:R-:W3:Y:S01]  /*37840*/  LDL.LU R9, [R1+0x1e0] ;  /* 0x0001e00001097983 */ /* 0x000ee20000300800 */
[----:B--2---:R-:W-:-:S15]  /*37850*/  HMMA.16816.F32 R20, R12, R6, R20 ;  /* 0x000000060c14723c */ /* 0x004fde0000001814 */
[----:B------:R-:W-:-:S04]  /*37860*/  NOP ;  /* 0x0000000000007918 */ /* 0x000fc80000000000 */
[----:B------:R-:W-:Y:S04]  /*37870*/  STL.64 [R1+0xe0], R20 ;  /* 0x0000e01401007387 */ /* 0x000fe80000100a00 */
[----:B------:R0:W-:Y:S04]  /*37880*/  STL.64 [R1+0xe8], R22 ;  /* 0x0000e81601007387 */ /* 0x0001e80000100a00 */
[----:B0-----:R-:W3:Y:S04]  /*37890*/  LDL.LU.64 R22, [R1+0x2da8] ;  /* 0x002da80001167983 */ /* 0x001ee80000300a00 */
[----:B------:R-:W3:Y:S02]  /*378a0*/  LDL.LU.64 R20, [R1+0x2da0] ;  /* 0x002da00001147983 */ /* 0x000ee40000300a00 */
[----:B---3--:R-:W-:-:S15]  /*378b0*/  HMMA.16816.F32 R20, R12, R4, R20 ;  /* 0x000000040c14723c */ /* 0x008fde0000001814 */
[----:B------:R-:W-:-:S04]  /*378c0*/  NOP ;  /* 0x0000000000007918 */ /* 0x000fc80000000000 */
[----:B------:R-:W-:Y:S04]  /*378d0*/  STL.64 [R1+0xd0], R20 ;  /* 0x0000d01401007387 */ /* 0x000fe80000100a00 */
[----:B------:R0:W-:Y:S04]  /*378e0*/  STL.64 [R1+0xd8], R22 ;  /* 0x0000d81601007387 */ /* 0x0001e80000100a00 */
[----:B0-----:R-:W2:Y:S04]  /*378f0*/  LDL.LU.64 R22, [R1+0x2d98] ;  /* 0x002d980001167983 */ /* 0x001ea80000300a00 */
[----:B------:R-:W3:Y:S04]  /*37900*/  LDL.LU.64 R20, [R1+0x2d90] ;  /* 0x002d900001147983 */ /* 0x000ee80000300a00 */
[----:B------:R0:W-:Y:S04]  /*37910*/  STL.64 [R1+0x2d58], R6 ;  /* 0x002d580601007387 */ /* 0x0001e80000100a00 */
[----:B0-----:R-:W2:Y:S04]  /*37920*/  LDL.LU R6, [R1+0x1dc] ;  /* 0x0001dc0001067983 */ /* 0x001ea80000300800 */
[----:B------:R-:W2:Y:S04]  /*37930*/  LDL.LU R7, [R1+0x1d8] ;  /* 0x0001d80001077983 */ /* 0x000ea80000300800 */
[----:B------:R0:W-:Y:S01]  /*37940*/  STL.64 [R1+0x2d50], R4 ;  /* 0x002d500401007387 */ /* 0x0001e20000100a00 */
[----:B----4-:R-:W-:Y:S03]  /*37950*/  HMMA.16816.F32 R12, R12, R2, R16 ;  /* 0x000000020c0c723c */ /* 0x010fe60000001810 */
[----:B0-----:R-:W4:Y:S04]  /*37960*/  LDL.LU R4, [R1+0x1d4] ;  /* 0x0001d40001047983 */ /* 0x001f280000300800 */
[----:B------:R-:W4:Y:S04]  /*37970*/  LDL.LU R5, [R1+0x1d0] ;  /* 0x0001d00001057983 */ /* 0x000f280000300800 */
[----:B------:R-:W3:Y:S04]  /*37980*/  LDL.LU.64 R18, [R1+0x2d88] ;  /* 0x002d880001127983 */ /* 0x000ee80000300a00 */
[----:B------:R-:W3:Y:S04]  /*37990*/  LDL.LU.64 R16, [R1+0x2d80] ;  /* 0x002d800001107983 */ /* 0x000ee80000300a00 */
[----:B------:R-:W-:Y:S04]  /*379a0*/  STL.64 [R1+0x40], R12 ;  /* 0x0000400c01007387 */ /* 0x000fe80000100a00 */
[----:B------:R0:W-:Y:S02]  /*379b0*/  STL.64 [R1+0x48], R14 ;  /* 0x0000480e01007387 */ /* 0x0001e40000100a00 */
[----:B0-----:R-:W-:-:S02]  /*379c0*/  IMAD R14, R9, 0x100, R8 ;  /* 0x00000100090e7824 */ /* 0x001fc400078e0208 */
[----:B------:R-:W-:Y:S01]  /*379d0*/  IMAD R15, R11, 0x100, R10 ;  /* 0x000001000b0f7824 */ /* 0x000fe200078e020a */
[----:B------:R-:W3:Y:S04]  /*379e0*/  LDL.LU.64 R8, [R1+0x600] ;  /* 0x0006000001087983 */ /* 0x000ee80000300a00 */
[----:B------:R-:W3:Y:S01]  /*379f0*/  LDL.LU.64 R10, [R1+0x608] ;  /* 0x00060800010a7983 */ /* 0x000ee20000300a00 */
[----:B------:R-:W-:Y:S02]  /*37a00*/  F2FP.F16.E4M3.UNPACK_B R14, R14 ;  /* 0x0000000eff0e723e */ /* 0x000fe400020006ff */
[----:B------:R-:W-:Y:S01]  /*37a10*/  F2FP.F16.E4M3.UNPACK_B R15, R15 ;  /* 0x0000000fff0f723e */ /* 0x000fe200020006ff */
[----:B--2---:R-:W-:-:S05]  /*37a20*/  IMAD R13, R7, 0x100, R6 ;  /* 0x00000100070d7824 */ /* 0x004fca00078e0206 */
[----:B------:R-:W-:Y:S01]  /*37a30*/  F2FP.F16.E4M3.UNPACK_B R13, R13 ;  /* 0x0000000dff0d723e */ /* 0x000fe200020006ff */
[----:B----4-:R-:W-:-:S05]  /*37a40*/  IMAD R12, R5, 0x100, R4 ;  /* 0x00000100050c7824 */ /* 0x010fca00078e0204 */
[----:B------:R-:W-:-:S07]  /*37a50*/  F2FP.F16.E4M3.UNPACK_B R12, R12 ;  /* 0x0000000cff0c723e */ /* 0x000fce00020006ff */
[----:B---3--:R-:W-:-:S15]  /*37a60*/  HMMA.16816.F32 R4, R12, R20, R24 ;  /* 0x000000140c04723c */ /* 0x008fde0000001818 */
[----:B------:R-:W-:-:S04]  /*37a70*/  NOP ;  /* 0x0000000000007918 */ /* 0x000fc80000000000 */
[----:B------:R-:W-:Y:S04]  /*37a80*/  STL.64 [R1+0xc0], R4 ;  /* 0x0000c00401007387 */ /* 0x000fe80000100a00 */
[----:B------:R-:W-:Y:S04]  /*37a90*/  STL.64 [R1+0xc8], R6 ;  /* 0x0000c80601007387 */ /* 0x000fe80000100a00 */
[----:B------:R-:W-:Y:S04]  /*37aa0*/  STL.64 [R1+0x2d78], R10 ;  /* 0x002d780a01007387 */ /* 0x000fe80000100a00 */
[----:B------:R0:W-:Y:S04]  /*37ab0*/  STL.64 [R1+0x2d70], R8 ;  /* 0x002d700801007387 */ /* 0x0001e80000100a00 */
[----:B0-----:R-:W2:Y:S04]  /*37ac0*/  LDL.LU.64 R8, [R1+0x610] ;  /* 0x0006100001087983 */ /* 0x001ea80000300a00 */
[----:B------:R-:W2:Y:S04]  /*37ad0*/  LDL.LU.64 R10, [R1+0x618] ;  /* 0x00061800010a7983 */ /* 0x000ea80000300a00 */
[----:B------:R-:W3:Y:S04]  /*37ae0*/  LDL.LU.64 R24, [R1+0x5f0] ;  /* 0x0005f00001187983 */ /* 0x000ee80000300a00 */
[----:B------:R-:W3:Y:S04]  /*37af0*/  LDL.LU.64 R26, [R1+0x5f8] ;  /* 0x0005f800011a7983 */ /* 0x000ee80000300a00 */
[----:B------:R-:W4:Y:S04]  /*37b00*/  LDL.LU.64 R4, [R1+0x5e0] ;  /* 0x0005e00001047983 */ /* 0x000f280000300a00 */
[----:B------:R-:W4:Y:S04]  /*37b10*/  LDL.LU.64 R6, [R1+0x5e8] ;  /* 0x0005e80001067983 */ /* 0x000f280000300a00 */
[----:B------:R-:W-:Y:S04]  /*37b20*/  STL.64 [R1+0x2d28], R22 ;  /* 0x002d281601007387 */ /* 0x000fe80000100a00 */
[----:B------:R0:W-:Y:S04]  /*37b30*/  STL.64 [R1+0x2d20], R20 ;  /* 0x002d201401007387 */ /* 0x0001e80000100a00 */
[----:B0-----:R-:W2:Y:S04]  /*37b40*/  LDL.LU.64 R20, [R1+0x290] ;  /* 0x0002900001147983 */ /* 0x001ea80000300a00 */
[----:B------:R-:W2:Y:S04]  /*37b50*/  LDL.LU.64 R22, [R1+0x298] ;  /* 0x0002980001167983 */ /* 0x000ea80000300a00 */
[----:B--2---:R-:W-:Y:S04]  /*37b60*/  STL.64 [R1+0x2d38], R22 ;  /* 0x002d381601007387 */ /* 0x004fe80000100a00 */
[----:B------:R0:W-:Y:S04]  /*37b70*/  STL.64 [R1+0x2d30], R20 ;  /* 0x002d301401007387 */ /* 0x0001e80000100a00 */
[----:B0-----:R-:W2:Y:S04]  /*37b80*/  LDL.LU.64 R20, [R1+0x5c0] ;  /* 0x0005c00001147983 */ /* 0x001ea80000300a00 */
[----:B------:R-:W2:Y:S01]  /*37b90*/  LDL.LU.64 R22, [R1+0x5c8] ;  /* 0x0005c80001167983 */ /* 0x000ea20000300a00 */
[C---:B------:R-:W-:Y:S03]  /*37ba0*/  HMMA.16816.F32 R8, R12.reuse, R18, R8 ;  /* 0x000000120c08723c */ /* 0x040fe60000001808 */
[----:B--2---:R-:W-:Y:S04]  /*37bb0*/  STL.64 [R1+0x2d48], R22 ;  /* 0x002d481601007387 */ /* 0x004fe80000100a00 */
[----:B------:R0:W-:Y:S04]  /*37bc0*/  STL.64 [R1+0x2d40], R20 ;  /* 0x002d401401007387 */ /* 0x0001e80000100a00 */
[----:B0-----:R-:W2:Y:S04]  /*37bd0*/  LDL.LU.64 R20, [R1+0x5d0] ;  /* 0x0005d00001147983 */ /* 0x001ea80000300a00 */
[----:B------:R-:W2:Y:S04]  /*37be0*/  LDL.LU.64 R22, [R1+0x5d8] ;  /* 0x0005d80001167983 */ /* 0x000ea80000300a00 */
[----:B------:R-:W-:Y:S04]  /*37bf0*/  STL.64 [R1+0xb0], R8 ;  /* 0x0000b00801007387 */ /* 0x000fe80000100a00 */
[----:B------:R0:W-:Y:S04]  /*37c00*/  STL.64 [R1+0xb8], R10 ;  /* 0x0000b80a01007387 */ /* 0x0001e80000100a00 */
[----:B0-----:R-:W2:Y:S04]  /*37c10*/  LDL.LU.64 R10, [R1+0x2d78] ;  /* 0x002d7800010a7983 */ /* 0x001ea80000300a00 */
[----:B------:R-:W2:Y:S02]  /*37c20*/  LDL.LU.64 R8, [R1+0x2d70] ;  /* 0x002d700001087983 */ /* 0x000ea40000300a00 */
[----:B--2---:R-:W-:-:S15]  /*37c30*/  HMMA.16816.F32 R8, R12, R16, R8 ;  /* 0x000000100c08723c */ /* 0x004fde0000001808 */
[----:B------:R-:W-:-:S04]  /*37c40*/  NOP ;  /* 0x0000000000007918 */ /* 0x000fc80000000000 */
[----:B------:R-:W-:Y:S04]  /*37c50*/  STL.64 [R1+0xa0], R8 ;  /* 0x0000a00801007387 */ /* 0x000fe80000100a00 */
[----:B------:R0:W-:Y:S04]  /*37c60*/  STL.64 [R1+0xa8], R10 ;  /* 0x0000a80a01007387 */ /* 0x0001e80000100a00 */
[----:B0-----:R-:W3:Y:S04]  /*37c70*/  LDL.LU.64 R10, [R1+0x2d68] ;  /* 0x002d6800010a7983 */ /* 0x001ee80000300a00 */
[----:B------:R-:W4:Y:S01]  /*37c80*/  LDL.LU.64 R8, [R1+0x2d60] ;  /* 0x002d600001087983 */ /* 0x000f220000300a00 */
[C---:B---3--:R-:W-:Y:S08]  /*37c90*/  HMMA.16816.F32 R24, R12.reuse, R10, R24 ;  /* 0x0000000a0c18723c */ /* 0x048ff00000001818 */
[C---:B----4-:R-:W-:Y:S11]  /*37ca0*/  HMMA.16816.F32 R4, R12.reuse, R8, R4 ;  /* 0x000000080c04723c */ /* 0x050ff60000001804 */
[----:B------:R0:W-:Y:S04]  /*37cb0*/  STL.64 [R1+0x90], R24 ;  /* 0x0000901801007387 */ /* 0x0001e80000100a00 */
[----:B------:R1:W-:Y:S04]  /*37cc0*/  STL.64 [R1+0x98], R26 ;  /* 0x0000981a01007387 */ /* 0x0003e80000100a00 */
[----:B0-----:R-:W2:Y:S04]  /*37cd0*/  LDL.LU.64 R24, [R1+0x530] ;  /* 0x0005300001187983 */ /* 0x001ea80000300a00 */
[----:B-1----:R-:W2:Y:S04]  /*37ce0*/  LDL.LU.64 R26, [R1+0x538] ;  /* 0x00053800011a7983 */ /* 0x002ea80000300a00 */
[----:B------:R-:W-:Y:S04]  /*37cf0*/  STL.64 [R1+0x80], R4 ;  /* 0x0000800401007387 */ /* 0x000fe80000100a00 */
[----:B------:R0:W-:Y:S04]  /*37d00*/  STL.64 [R1+0x88], R6 ;  /* 0x0000880601007387 */ /* 0x0001e80000100a00 */
[----:B0-----:R-:W3:Y:S04]  /*37d10*/  LDL.LU.64 R6, [R1+0x2d58] ;  /* 0x002d580001067983 */ /* 0x001ee80000300a00 */
[----:B------:R-:W4:Y:S01]  /*37d20*/  LDL.LU.64 R4, [R1+0x2d50] ;  /* 0x002d500001047983 */ /* 0x000f220000300a00 */
[----:B---3--:R-:W-:-:S15]  /*37d30*/  HMMA.16816.F32 R20, R12, R6, R20 ;  /* 0x000000060c14723c */ /* 0x008fde0000001814 */
[----:B------:R-:W-:-:S04]  /*37d40*/  NOP ;  /* 0x0000000000007918 */ /* 0x000fc80000000000 */
[----:B------:R-:W-:Y:S04]  /*37d50*/  STL.64 [R1+0x70], R20 ;  /* 0x0000701401007387 */ /* 0x000fe80000100a00 */
[----:B------:R0:W-:Y:S04]  /*37d60*/  STL.64 [R1+0x78], R22 ;  /* 0x0000781601007387 */ /* 0x0001e80000100a00 */
[----:B0-----:R-:W4:Y:S04]  /*37d70*/  LDL.LU.64 R22, [R1+0x2d48] ;  /* 0x002d480001167983 */ /* 0x001f280000300a00 */
[----:B------:R-:W4:Y:S02]  /*37d80*/  LDL.LU.64 R20, [R1+0x2d40] ;  /* 0x002d400001147983 */ /* 0x000f240000300a00 */
[----:B----4-:R-:W-:-:S15]  /*37d90*/  HMMA.16816.F32 R20, R12, R4, R20 ;  /* 0x000000040c14723c */ /* 0x010fde0000001814 */
[----:B------:R-:W-:-:S04]  /*37da0*/  NOP ;  /* 0x0000000000007918 */ /* 0x000fc80000000000 */
[----:B------:R-:W-:Y:S04]  /*37db0*/  STL.64 [R1+0x160], R20 ;  /* 0x0001601401007387 */ /* 0x000fe80000100a00 */
[----:B------:R0:W-:Y:S04]  /*37dc0*/  STL.64 [R1+0x168], R22 ;  /* 0x0001681601007387 */ /* 0x0001e80000100a00 */
[----:B0-----:R-:W3:Y:S04]  /*37dd0*/  LDL.LU.64 R22, [R1+0x2d38] ;  /* 0x002d380001167983 */ /* 0x001ee80000300a00 */
[----:B------:R-:W3:Y:S04]  /*37de0*/  LDL.LU.64 R20, [R1+0x2d30] ;  /* 0x002d300001147983 */ /* 0x000ee80000300a00 */
[----:B------:R-:W-:Y:S04]  /*37df0*/  STL.64 [R1+0x2d08], R6 ;  /* 0x002d080601007387 */ /* 0x000fe80000100a00 */
[----:B------:R0:W-:Y:S04]  /*37e00*/  STL.64 [R1+0x2d00], R4 ;  /* 0x002d000401007387 */ /* 0x0001e80000100a00 */
[----:B0-----:R-:W4:Y:S04]  /*37e10*/  LDL.LU.64 R4, [R1+0x510] ;  /* 0x0005100001047983 */ /* 0x001f280000300a00 */
[----:B------:R-:W4:Y:S01]  /*37e20*/  LDL.LU.64 R6, [R1+0x518] ;  /* 0x0005180001067983 */ /* 0x000f220000300a00 */
[----:B---3--:R-:W-:Y:S03]  /*37e30*/  HMMA.16816.F32 R12, R12, R2, R20 ;  /* 0x000000020c0c723c */ /* 0x008fe60000001814 */
[----:B------:R-:W3:Y:S04]  /*37e40*/  LDL.LU.64 R22, [R1+0x2d28] ;  /* 0x002d280001167983 */ /* 0x000ee80000300a00 */
[----:B------:R-:W2:-:S12]  /*37e50*/  LDL.LU.64 R20, [R1+0x2d20] ;  /* 0x002d200001147983 */ /* 0x000e980000300a00 */
[----:B------:R0:W-:Y:S04]  /*37e60*/  STL.64 [R1+0x150], R12 ;  /* 0x0001500c01007387 */ /* 0x0001e80000100a00 */
[----:B------:R1:W-:Y:S04]  /*37e70*/  STL.64 [R1+0x158], R14 ;  /* 0x0001580e01007387 */ /* 0x0003e80000100a00 */
[----:B0-----:R-:W2:Y:S04]  /*37e80*/  LDL.LU R13, [R1+0x1f4] ;  /* 0x0001f400010d7983 */ /* 0x001ea80000300800 */
[----:B-1----:R-:W2:Y:S04]  /*37e90*/  LDL.LU R14, [R1+0x1f0] ;  /* 0x0001f000010e7983 */ /* 0x002ea80000300800 */
        /* <DEDUP_REMOVED lines=11> */
[----:B------:R0:W-:Y:S04]  /*37f50*/  STL.64 [R1+0x170], R24 ;  /* 0x0001701801007387 */ /* 0x0001e80000100a00 */
[----:B------:R-:W-:Y:S04]  /*37f60*/  STL.64 [R1+0x178], R26 ;  /* 0x0001781a01007387 */ /* 0x000fe80000100a00 */
[----:B0-----:R-:W2:Y:S04]  /*37f70*/  LDL.LU R24, [R1+0x218] ;  /* 0x0002180001187983 */ /* 0x001ea80000300800 */
[----:B------:R-:W-:Y:S04]  /*37f80*/  STL [R1+0x2cdc], R20 ;  /* 0x002cdc1401007387 */ /* 0x000fe80000100800 */
[----:B------:R0:W-:Y:S04]  /*37f90*/  STL [R1+0x2cd8], R21 ;  /* 0x002cd81501007387 */ /* 0x0001e80000100800 */
[----:B0-----:R-:W3:Y:S04]  /*37fa0*/  LDL.LU.64 R20, [R1+0x520] ;  /* 0x0005200001147983 */ /* 0x001ee80000300a00 */
[----:B------:R-:W3:Y:S02]  /*37fb0*/  LDL.LU.64 R22, [R1+0x528] ;  /* 0x0005280001167983 */ /* 0x000ee40000300a00 */
[----:B---3--:R-:W-:-:S15]  /*37fc0*/  HMMA.16816.F32 R20, R12, R18, R20 ;  /* 0x000000120c14723c */ /* 0x008fde0000001814 */
[----:B------:R-:W-:-:S04]  /*37fd0*/  NOP ;  /* 0x0000000000007918 */ /* 0x000fc80000000000 */
[----:B------:R-:W-:Y:S04]  /*37fe0*/  STL.64 [R1+0x180], R20 ;  /* 0x0001801401007387 */ /* 0x000fe80000100a00 */
[----:B------:R4:W-:Y:S02]  /*37ff0*/  STL.64 [R1+0x188], R22 ;  /* 0x0001881601007387 */ /* 0x0009e40000100a00 */
[----:B----4-:R-:W-:Y:S02]  /*38000*/  HMMA.16816.F32 R20, R12, R16, R4 ;  /* 0x000000100c14723c */ /* 0x010fe40000001804 */
[----:B------:R-:W3:Y:S04]  /*38010*/  LDL.LU.64 R4, [R1+0x4f0] ;  /* 0x0004f00001047983 */ /* 0x000ee80000300a00 */
[----:B------:R-:W4:-:S13]  /*38020*/  LDL.LU.64 R6, [R1+0x4f8] ;  /* 0x0004f80001067983 */ /* 0x000f1a0000300a00 */
[----:B------:R-:W-:Y:S04]  /*38030*/  STL.64 [R1+0x190], R20 ;  /* 0x0001901401007387 */ /* 0x000fe80000100a00 */
[----:B------:R-:W-:Y:S04]  /*38040*/  STL.64 [R1+0x198], R22 ;  /* 0x0001981601007387 */ /* 0x000fe80000100a00 */
[----:B----4-:R-:W-:Y:S04]  /*38050*/  STL.64 [R1+0x2d18], R6 ;  /* 0x002d180601007387 */ /* 0x010fe80000100a00 */
[----:B---3--:R0:W-:Y:S04]  /*38060*/  STL.64 [R1+0x2d10], R4 ;  /* 0x002d100401007387 */ /* 0x0081e80000100a00 */
[----:B0-----:R-:W3:Y:S04]  /*38070*/  LDL.LU.64 R4, [R1+0x500] ;  /* 0x0005000001047983 */ /* 0x001ee80000300a00 */
[----:B------:R-:W3:Y:S04]  /*38080*/  LDL.LU.64 R6, [R1+0x508] ;  /* 0x0005080001067983 */ /* 0x000ee80000300a00 */
[----:B------:R0:W-:Y:S04]  /*38090*/  STL.64 [R1+0x2cd0], R18 ;  /* 0x002cd01201007387 */ /* 0x0001e80000100a00 */
[----:B0-----:R-:W4:Y:S04]  /*380a0*/  LDL.LU R18, [R1+0x210] ;  /* 0x0002100001127983 */ /* 0x001f280000300800 */
[----:B------:R-:W4:Y:S04]  /*380b0*/  LDL.LU R19, [R1+0x21c] ;  /* 0x00021c0001137983 */ /* 0x000f280000300800 */
[----:B------:R0:W-:Y:S04]  /*380c0*/  STL.64 [R1+0x2cc8], R16 ;  /* 0x002cc81001007387 */ /* 0x0001e80000100a00 */
[----:B0-----:R-:W2:Y:S04]  /*380d0*/  LDL.LU R17, [R1+0x214] ;  /* 0x0002140001117983 */ /* 0x001ea80000300800 */
[----:B----4-:R-:W-:Y:S04]  /*380e0*/  STL.64 [R1+0x2ce8], R18 ;  /* 0x002ce81201007387 */ /* 0x010fe80000100a00 */
[----:B--2---:R0:W-:Y:S04]  /*380f0*/  STL [R1+0x2ce0], R17 ;  /* 0x002ce01101007387 */ /* 0x0041e80000100800 */
[----:B0-----:R-:W2:Y:S04]  /*38100*/  LDL.LU.64 R16, [R1+0x4d0] ;  /* 0x0004d00001107983 */ /* 0x001ea80000300a00 */
[----:B------:R-:W4:Y:S01]  /*38110*/  LDL.LU.64 R18, [R1+0x4d8] ;  /* 0x0004d80001127983 */ /* 0x000f220000300a00 */
[C---:B---3--:R-:W-:Y:S03]  /*38120*/  HMMA.16816.F32 R4, R12.reuse, R10, R4 ;  /* 0x0000000a0c04723c */ /* 0x048fe60000001804 */
[----:B----4-:R-:W-:Y:S04]  /*38130*/  STL.64 [R1+0x2cf8], R18 ;  /* 0x002cf81201007387 */ /* 0x010fe80000100a00 */
[----:B--2---:R0:W-:Y:S04]  /*38140*/  STL.64 [R1+0x2cf0], R16 ;  /* 0x002cf01001007387 */ /* 0x0041e80000100a00 */
[----:B0-----:R-:W2:Y:S04]  /*38150*/  LDL.LU.64 R16, [R1+0x4e0] ;  /* 0x0004e00001107983 */ /* 0x001ea80000300a00 */
[----:B------:R-:W2:Y:S04]  /*38160*/  LDL.LU.64 R18, [R1+0x4e8] ;  /* 0x0004e80001127983 */ /* 0x000ea80000300a00 */
[----:B------:R-:W3:Y:S04]  /*38170*/  LDL.LU R25, [R1+0x6f4] ;  /* 0x0006f40001197983 */ /* 0x000ee80000300800 */
[----:B------:R-:W4:Y:S04]  /*38180*/  LDL.LU R26, [R1+0x6f0] ;  /* 0x0006f000011a7983 */ /* 0x000f280000300800 */
[----:B------:R-:W4:Y:S04]  /*38190*/  LDL.LU R27, [R1+0x6fc] ;  /* 0x0006fc00011b7983 */ /* 0x000f280000300800 */
[----:B----4-:R-:W-:Y:S04]  /*381a0*/  STL.64 [R1+0x2c70], R26 ;  /* 0x002c701a01007387 */ /* 0x010fe80000100a00 */
[----:B---3--:R-:W-:Y:S04]  /*381b0*/  STL [R1+0x2c68], R25 ;  /* 0x002c681901007387 */ /* 0x008fe80000100800 */
[----:B------:R-:W3:Y:S04]  /*381c0*/  LDL.LU R29, [R1+0x6f8] ;  /* 0x0006f800011d7983 */ /* 0x000ee80000300800 */
[----:B------:R-:W4:Y:S04]  /*381d0*/  LDL.LU R28, [R1+0x704] ;  /* 0x00070400011c7983 */ /* 0x000f280000300800 */
[----:B------:R-:W4:Y:S04]  /*381e0*/  LDL.LU R22, [R1+0x700] ;  /* 0x0007000001167983 */ /* 0x000f280000300800 */
[----:B------:R-:W2:Y:S04]  /*381f0*/  LDL.LU R23, [R1+0x70c] ;  /* 0x00070c0001177983 */ /* 0x000ea80000300800 */
[----:B------:R-:W2:Y:S04]  /*38200*/  LDL.LU R0, [R1+0x708] ;  /* 0x0007080001007983 */ /* 0x000ea80000300800 */
        /* <DEDUP_REMOVED lines=8> */
[----:B0-----:R-:W2:Y:S04]  /*38290*/  LDL.LU.64 R6, [R1+0x2d08] ;  /* 0x002d080001067983 */ /* 0x001ea80000300a00 */
[----:B------:R-:W3:Y:S04]  /*382a0*/  LDL.LU.64 R4, [R1+0x2d00] ;  /* 0x002d000001047983 */ /* 0x000ee80000300a00 */
[----:B------:R-:W3:Y:S04]  /*382b0*/  LDL.LU R20, [R1+0x224] ;  /* 0x0002240001147983 */ /* 0x000ee80000300800 */
[----:B------:R-:W3:Y:S04]  /*382c0*/  LDL.LU R21, [R1+0x22c] ;  /* 0x00022c0001157983 */ /* 0x000ee80000300800 */
[----:B------:R-:W-:Y:S04]  /*382d0*/  STL.64 [R1+0x2cb0], R10 ;  /* 0x002cb00a01007387 */ /* 0x000fe80000100a00 */
[----:B------:R0:W-:Y:S04]  /*382e0*/  STL.64 [R1+0x2ca8], R8 ;  /* 0x002ca80801007387 */ /* 0x0001e80000100a00 */
[----:B0-----:R-:W3:Y:S04]  /*382f0*/  LDL.LU.64 R8, [R1+0x280] ;  /* 0x0002800001087983 */ /* 0x001ee80000300a00 */
[----:B------:R-:W3:Y:S01]  /*38300*/  LDL.LU.64 R10, [R1+0x288] ;  /* 0x00028800010a7983 */ /* 0x000ee20000300a00 */
        /* <DEDUP_REMOVED lines=11> */
[----:B------:R-:W3:Y:S04]  /*383c0*/  LDL.LU R17, [R1+0x2ce0] ;  /* 0x002ce00001117983 */ /* 0x000ee80000300800 */
[----:B------:R-:W-:Y:S04]  /*383d0*/  STL.64 [R1+0x2c90], R6 ;  /* 0x002c900601007387 */ /* 0x000fe80000100a00 */
[----:B------:R0:W-:Y:S02]  /*383e0*/  STL.64 [R1+0x2c88], R4 ;  /* 0x002c880401007387 */ /* 0x0001e40000100a00 */
[----:B0-----:R-:W-:Y:S02]  /*383f0*/  HMMA.16816.F32 R4, R12, R2, R8 ;  /* 0x000000020c04723c */ /* 0x001fe40000001808 */
[----:B------:R-:W4:Y:S04]  /*38400*/  LDL.LU R14, [R1+0x220] ;  /* 0x00022000010e7983 */ /* 0x000f280000300800 */
[----:B------:R-:W4:-:S13]  /*38410*/  LDL.LU R15, [R1+0x228] ;  /* 0x00022800010f7983 */ /* 0x000f1a0000300800 */
[----:B------:R-:W-:Y:S04]  /*38420*/  STL.64 [R1+0x1d0], R4 ;  /* 0x0001d00401007387 */ /* 0x000fe80000100a00 */
[----:B------:R-:W-:Y:S01]  /*38430*/  STL.64 [R1+0x1d8], R6 ;  /* 0x0001d80601007387 */ /* 0x000fe20000100a00 */
[----:B--2---:R-:W-:Y:S02]  /*38440*/  IMAD R13, R24, 0x100, R19 ;  /* 0x00000100180d7824 */ /* 0x004fe400078e0213 */
[----:B---3--:R-:W-:Y:S02]  /*38450*/  IMAD R12, R18, 0x100, R17 ;  /* 0x00000100120c7824 */ /* 0x008fe400078e0211 */
[----:B------:R-:W2:Y:S04]  /*38460*/  LDL.LU.64 R16, [R1+0x4c0] ;  /* 0x0004c00001107983 */ /* 0x000ea80000300a00 */
[----:B------:R-:W2:Y:S04]  /*38470*/  LDL.LU.64 R18, [R1+0x4c8] ;  /* 0x0004c80001127983 */ /* 0x000ea80000300a00 */
[----:B------:R-:W3:Y:S04]  /*38480*/  LDL.LU.64 R8, [R1+0x4a0] ;  /* 0x0004a00001087983 */ /* 0x000ee80000300a00 */
[----:B------:R-:W2:Y:S04]  /*38490*/  LDL.LU.64 R10, [R1+0x4a8] ;  /* 0x0004a800010a7983 */ /* 0x000ea80000300a00 */
[----:B--2---:R-:W-:Y:S04]  /*384a0*/  STL.64 [R1+0x2cc0], R10 ;  /* 0x002cc00a01007387 */ /* 0x004fe80000100a00 */
[----:B---3--:R0:W-:Y:S04]  /*384b0*/  STL.64 [R1+0x2cb8], R8 ;  /* 0x002cb80801007387 */ /* 0x0081e80000100a00 */
[----:B0-----:R-:W2:Y:S04]  /*384c0*/  LDL.LU.64 R8, [R1+0x4b0] ;  /* 0x0004b00001087983 */ /* 0x001ea80000300a00 */
        /* <DEDUP_REMOVED lines=8> */
[----:B------:R-:W2:Y:S01]  /*38550*/  LDL.LU.64 R26, [R1+0x468] ;  /* 0x00046800011a7983 */ /* 0x000ea20000300a00 */
[----:B----4-:R-:W-:-:S02]  /*38560*/  IMAD R14, R14, 0x100, R20 ;  /* 0x000001000e0e7824 */ /* 0x010fc400078e0214 */
[----:B------:R-:W-:Y:S01]  /*38570*/  IMAD R15, R15, 0x100, R21 ;  /* 0x000001000f0f7824 */ /* 0x000fe200078e0215 */
[----:B--2---:R-:W-:Y:S04]  /*38580*/  STL.64 [R1+0x2c80], R26 ;  /* 0x002c801a01007387 */ /* 0x004fe80000100a00 */
[----:B---3--:R0:W-:Y:S04]  /*38590*/  STL.64 [R1+0x2c78], R24 ;  /* 0x002c781801007387 */ /* 0x0081e80000100a00 */
[----:B0-----:R-:W2:Y:S04]  /*385a0*/  LDL.LU.64 R24, [R1+0x470] ;  /* 0x0004700001187983 */ /* 0x001ea80000300a00 */
[----:B------:R-:W2:Y:S04]  /*385b0*/  LDL.LU.64 R26, [R1+0x478] ;  /* 0x00047800011a7983 */ /* 0x000ea80000300a00 */
[----:B------:R-:W3:Y:S04]  /*385c0*/  LDL.LU R20, [R1+0x2cdc] ;  /* 0x002cdc0001147983 */ /* 0x000ee80000300800 */
[----:B------:R-:W3:Y:S01]  /*385d0*/  LDL.LU R21, [R1+0x2cd8] ;  /* 0x002cd80001157983 */ /* 0x000ee20000300800 */
[----:B------:R-:W-:-:S02]  /*385e0*/  F2FP.F16.E4M3.UNPACK_B R12, R12 ;  /* 0x0000000cff0c723e */ /* 0x000fc400020006ff */
[----:B------:R-:W-:Y:S02]  /*385f0*/  F2FP.F16.E4M3.UNPACK_B R13, R13 ;  /* 0x0000000dff0d723e */ /* 0x000fe400020006ff */
[----:B------:R-:W-:Y:S02]  /*38600*/  F2FP.F16.E4M3.UNPACK_B R14, R14 ;  /* 0x0000000eff0e723e */ /* 0x000fe400020006ff */
[----:B------:R-:W-:-:S07]  /*38610*/  F2FP.F16.E4M3.UNPACK_B R15, R15 ;  /* 0x0000000fff0f723e */ /* 0x000fce00020006ff */
[----:B---3--:R-:W-:-:S15]  /*38620*/  HMMA.16816.F32 R16, R12, R20, R16 ;  /* 0x000000140c10723c */ /* 0x008fde0000001810 */
[----:B------:R-:W-:-:S04]  /*38630*/  NOP ;  /* 0x0000000000007918 */ /* 0x000fc80000000000 */
        /* <DEDUP_REMOVED lines=15> */
[----:B------:R-:W4:Y:S04]  /*38730*/  LDL.LU.64 R8, [R1+0x2ca8] ;  /* 0x002ca80001087983 */ /* 0x000f280000300a00 */
[----:B------:R-:W-:Y:S04]  /*38740*/  STL.64 [R1+0x2c60], R18 ;  /* 0x002c601201007387 */ /* 0x000fe80000100a00 */
[----:B------:R0:W-:Y:S04]  /*38750*/  STL.64 [R1+0x2c58], R16 ;  /* 0x002c581001007387 */ /* 0x0001e80000100a00 */
[----:B0-----:R-:W2:Y:S04]  /*38760*/  LDL.LU.64 R16, [R1+0x270] ;  /* 0x0002700001107983 */ /* 0x001ea80000300a00 */
[----:B------:R-:W2:Y:S01]  /*38770*/  LDL.LU.64 R18, [R1+0x278] ;  /* 0x0002780001127983 */ /* 0x000ea20000300a00 */
        /* <DEDUP_REMOVED lines=23> */
[----:B------:R-:W2:Y:S04]  /*388f0*/  LDL.LU R25, [R1+0x2c68] ;  /* 0x002c680001197983 */ /* 0x000ea80000300800 */
[----:B------:R-:W-:Y:S04]  /*38900*/  STL.64 [R1+0x2c40], R6 ;  /* 0x002c400601007387 */ /* 0x000fe80000100a00 */
[----:B------:R0:W-:Y:S02]  /*38910*/  STL.64 [R1+0x2c38], R4 ;  /* 0x002c380401007387 */ /* 0x0001e40000100a00 */
[----:B0-----:R-:W-:-:S15]  /*38920*/  HMMA.16816.F32 R4, R12, R2, R16 ;  /* 0x000000020c04723c */ /* 0x001fde0000001810 */
[----:B------:R-:W-:-:S04]  /*38930*/  NOP ;  /* 0x0000000000007918 */ /* 0x000fc80000000000 */
[----:B------:R0:W-:Y:S04]  /*38940*/  STL.64 [R1+0x250], R4 ;  /* 0x0002500401007387 */ /* 0x0001e80000100a00 */
[----:B------:R1:W-:Y:S04]  /*38950*/  STL.64 [R1+0x258], R6 ;  /* 0x0002580601007387 */ /* 0x0003e80000100a00 */
[----:B------:R-:W3:Y:S04]  /*38960*/  LDL.LU.64 R16, [R1+0x450] ;  /* 0x0004500001107983 */ /* 0x000ee80000300a00 */
[----:B------:R-:W3:Y:S04]  /*38970*/  LDL.LU.64 R18, [R1+0x458] ;  /* 0x0004580001127983 */ /* 0x000ee80000300a00 */
[----:B0-----:R-:W4:Y:S04]  /*38980*/  LDL.LU.64 R4, [R1+0x2b0] ;  /* 0x0002b00001047983 */ /* 0x001f280000300a00 */
[----:B-1----:R-:W3:Y:S01]  /*38990*/  LDL.LU.64 R6, [R1+0x2b8] ;  /* 0x0002b80001067983 */ /* 0x002ee20000300a00 */
[----:B--2---:R-:W-:-:S02]  /*389a0*/  IMAD R12, R26, 0x100, R25 ;  /* 0x000001001a0c7824 */ /* 0x004fc400078e0219 */
[----:B------:R-:W-:Y:S01]  /*389b0*/  IMAD R13, R29, 0x100, R27 ;  /* 0x000001001d0d7824 */ /* 0x000fe200078e021b */
[----:B---3--:R-:W-:Y:S04]  /*389c0*/  STL.64 [R1+0x2c50], R6 ;  /* 0x002c500601007387 */ /* 0x008fe80000100a00 */
[----:B----4-:R0:W-:Y:S04]  /*389d0*/  STL.64 [R1+0x2c48], R4 ;  /* 0x002c480401007387 */ /* 0x0101e80000100a00 */
[----:B0-----:R-:W2:Y:S04]  /*389e0*/  LDL.LU.64 R4, [R1+0x2a0] ;  /* 0x0002a00001047983 */ /* 0x001ea80000300a00 */
[----:B------:R-:W2:Y:S04]  /*389f0*/  LDL.LU.64 R6, [R1+0x2a8] ;  /* 0x0002a80001067983 */ /* 0x000ea80000300a00 */
[----:B------:R-:W3:Y:S04]  /*38a00*/  LDL.LU R24, [R1+0x714] ;  /* 0x0007140001187983 */ /* 0x000ee80000300800 */
[----:B------:R-:W3:Y:S04]  /*38a10*/  LDL.LU R25, [R1+0x710] ;  /* 0x0007100001197983 */ /* 0x000ee80000300800 */
[----:B------:R-:W4:Y:S04]  /*38a20*/  LDL.LU R26, [R1+0x71c] ;  /* 0x00071c00011a7983 */ /* 0x000f280000300800 */
[----:B------:R-:W4:Y:S01]  /*38a30*/  LDL.LU R27, [R1+0x718] ;  /* 0x00071800011b7983 */ /* 0x000f220000300800 */
[----:B------:R-:W-:-:S02]  /*38a40*/  IMAD R14, R22, 0x100, R28 ;  /* 0x00000100160e7824 */ /* 0x000fc400078e021c */
[----:B------:R-:W-:Y:S01]  /*38a50*/  IMAD R15, R0, 0x100, R23 ;  /* 0x00000100000f7824 */ /* 0x000fe200078e0217 */
[----:B------:R-:W-:Y:S02]  /*38a60*/  F2FP.F16.E4M3.UNPACK_B R12, R12 ;  /* 0x0000000cff0c723e */ /* 0x000fe400020006ff */
[----:B------:R-:W-:Y:S02]  /*38a70*/  F2FP.F16.E4M3.UNPACK_B R13, R13 ;  /* 0x0000000dff0d723e */ /* 0x000fe400020006ff */
[----:B------:R-:W-:Y:S02]  /*38a80*/  F2FP.F16.E4M3.UNPACK_B R14, R14 ;  /* 0x0000000eff0e723e */ /* 0x000fe400020006ff */
[----:B------:R-:W-:-:S07]  /*38a90*/  F2FP.F16.E4M3.UNPACK_B R15, R15 ;  /* 0x0000000fff0f723e */ /* 0x000fce00020006ff */
[----:B------:R-:W-:-:S15]  /*38aa0*/  HMMA.16816.F32 R16, R12, R20, R16 ;  /* 0x000000140c10723c */ /* 0x000fde0000001810 */
[----:B------:R-:W-:-:S04]  /*38ab0*/  NOP ;  /* 0x0000000000007918 */ /* 0x000fc80000000000 */
[----:B------:R-:W-:Y:S01]  /*38ac0*/  IMAD.MOV.U32 R0, RZ, RZ, R19 ;  /* 0x000000ffff007224 */ /* 0x000fe200078e0013 */
[----:B----4-:R-:W-:Y:S04]  /*38ad0*/  STL.64 [R1+0x2c30], R26 ;  /* 0x002c301a01007387 */ /* 0x010fe80000100a00 */
[----:B---3--:R0:W-:Y:S04]  /*38ae0*/  STL.64 [R1+0x2c28], R24 ;  /* 0x002c281801007387 */ /* 0x0081e80000100a00 */
[----:B0-----:R-:W3:Y:S04]  /*38af0*/  LDL.LU.64 R24, [R1+0x430] ;  /* 0x0004300001187983 */ /* 0x001ee80000300a00 */
[----:B------:R-:W3:Y:S04]  /*38b00*/  LDL.LU.64 R26, [R1+0x438] ;  /* 0x00043800011a7983 */ /* 0x000ee80000300a00 */
[----:B------:R-:W-:Y:S04]  /*38b10*/  STL.64 [R1+0x270], R16 ;  /* 0x0002701001007387 */ /* 0x000fe80000100a00 */
[----:B------:R0:W-:Y:S04]  /*38b20*/  STL [R1+0x278], R18 ;  /* 0x0002781201007387 */ /* 0x0001e80000100800 */
[----:B0-----:R-:W4:Y:S04]  /*38b30*/  LDL.LU.64 R18, [R1+0x2c60] ;  /* 0x002c600001127983 */ /* 0x001f280000300a00 */
[----:B------:R-:W3:Y:S04]  /*38b40*/  LDL.LU.64 R16, [R1+0x2c58] ;  /* 0x002c580001107983 */ /* 0x000ee80000300a00 */
[----:B------:R-:W-:Y:S04]  /*38b50*/  STL [R1+0x2c24], R20 ;  /* 0x002c241401007387 */ /* 0x000fe80000100800 */
[----:B------:R0:W-:Y:S04]  /*38b60*/  STL [R1+0x2c20], R21 ;  /* 0x002c201501007387 */ /* 0x0001e80000100800 */
[----:B0-----:R-:W4:Y:S04]  /*38b70*/  LDL.LU.64 R20, [R1+0x440] ;  /* 0x0004400001147983 */ /* 0x001f280000300a00 */
[----:B------:R-:W4:Y:S04]  /*38b80*/  LDL.LU.64 R22, [R1+0x448] ;  /* 0x0004480001167983 */ /* 0x000f280000300a00 */
[----:B------:R-:W-:Y:S01]  /*38b90*/  STL [R1+0x2a10], R0 ;  /* 0x002a100001007387 */ /* 0x000fe20000100800 */
[C---:B--2---:R-:W-:Y:S08]  /*38ba0*/  HMMA.16816.F32 R4, R12.reuse, R10, R4 ;  /* 0x0000000a0c04723c */ /* 0x044ff00000001804 */
[----:B----4-:R-:W-:-:S15]  /*38bb0*/  HMMA.16816.F32 R20, R12, R18, R20 ;  /* 0x000000120c14723c */ /* 0x010fde0000001814 */
[----:B------:R-:W-:-:S04]  /*38bc0*/  NOP ;  /* 0x0000000000007918 */ /* 0x000fc80000000000 */
[----:B------:R-:W-:Y:S04]  /*38bd0*/  STL.64 [R1+0x280], R20 ;  /* 0x0002801401007387 */ /* 0x000fe80000100a00 */
[----:B------:R3:W-:Y:S02]  /*38be0*/  STL.64 [R1+0x288], R22 ;  /* 0x0002881601007387 */ /* 0x0007e40000100a00 */
[----:B---3--:R-:W-:Y:S02]  /*38bf0*/  HMMA.16816.F32 R20, R12, R16, R24 ;  /* 0x000000100c14723c */ /* 0x008fe40000001818 */
[----:B------:R-:W2:Y:S04]  /*38c00*/  LDL.LU.64 R24, [R1+0x2c0] ;  /* 0x0002c00001187983 */ /* 0x000ea80000300a00 */
[----:B------:R-:W2:-:S13]  /*38c10*/  LDL.LU.64 R26, [R1+0x2c8] ;  /* 0x0002c800011a7983 */ /* 0x000e9a0000300a00 */
[----:B------:R0:W-:Y:S04]  /*38c20*/  STL.64 [R1+0x290], R20 ;  /* 0x0002901401007387 */ /* 0x0001e80000100a00 */
[----:B------:R-:W-:Y:S04]  /*38c30*/  STL.64 [R1+0x298], R22 ;  /* 0x0002981601007387 */ /* 0x000fe80000100a00 */
[----:B0-----:R-:W3:Y:S04]  /*38c40*/  LDL.LU R20, [R1+0x724] ;  /* 0x0007240001147983 */ /* 0x001ee80000300800 */
[----:B------:R-:W4:Y:S04]  /*38c50*/  LDL.LU R21, [R1+0x72c] ;  /* 0x00072c0001157983 */ /* 0x000f280000300800 */
[----:B------:R-:W-:Y:S04]  /*38c60*/  STL.64 [R1+0x2c18], R18 ;  /* 0x002c181201007387 */ /* 0x000fe80000100a00 */
        /* <DEDUP_REMOVED lines=13> */
[----:B------:R-:W-:Y:S04]  /*38d40*/  STL.64 [R1+0x2c08], R10 ;  /* 0x002c080a01007387 */ /* 0x000fe80000100a00 */
[----:B------:R0:W-:Y:S04]  /*38d50*/  STL.64 [R1+0x2c00], R8 ;  /* 0x002c000801007387 */ /* 0x0001e80000100a00 */
[----:B0-----:R-:W3:Y:S04]  /*38d60*/  LDL.LU.64 R8, [R1+0x2e0] ;  /* 0x0002e00001087983 */ /* 0x001ee80000300a00 */
[----:B------:R-:W3:Y:S04]  /*38d70*/  LDL.LU.64 R10, [R1+0x2e8] ;  /* 0x0002e800010a7983 */ /* 0x000ee80000300a00 */
[----:B------:R-:W3:Y:S04]  /*38d80*/  LDL.LU R22, [R1+0x730] ;  /* 0x0007300001167983 */ /* 0x000ee80000300800 */
[----:B------:R-:W3:Y:S04]  /*38d90*/  LDL.LU R0, [R1+0x73c] ;  /* 0x00073c0001007983 */ /* 0x000ee80000300800 */
[----:B------:R-:W3:Y:S04]  /*38da0*/  LDL.LU R23, [R1+0x738] ;  /* 0x0007380001177983 */ /* 0x000ee80000300800 */
[----:B------:R-:W4:Y:S04]  /*38db0*/  LDL.LU R28, [R1+0x740] ;  /* 0x00074000011c7983 */ /* 0x000f280000300800 */
[----:B------:R-:W4:Y:S01]  /*38dc0*/  LDL.LU R29, [R1+0x748] ;  /* 0x00074800011d7983 */ /* 0x000f220000300800 */
[----:B--2---:R-:W-:-:S15]  /*38dd0*/  HMMA.16816.F32 R24, R12, R6, R24 ;  /* 0x000000060c18723c */ /* 0x004fde0000001818 */
[----:B------:R-:W-:-:S04]  /*38de0*/  NOP ;  /* 0x0000000000007918 */ /* 0x000fc80000000000 */
[----:B------:R-:W-:Y:S04]  /*38df0*/  STL.64 [R1+0x2c0], R24 ;  /* 0x0002c01801007387 */ /* 0x000fe80000100a00 */
[----:B------:R0:W-:Y:S04]  /*38e00*/  STL.64 [R1+0x2c8], R26 ;  /* 0x0002c81a01007387 */ /* 0x0001e80000100a00 */
[----:B0-----:R-:W2:Y:S04]  /*38e10*/  LDL.LU.64 R26, [R1+0x2c30] ;  /* 0x002c3000011a7983 */ /* 0x001ea80000300a00 */
[----:B------:R-:W4:Y:S01]  /*38e20*/  LDL.LU.64 R24, [R1+0x2c28] ;  /* 0x002c280001187983 */ /* 0x000f220000300a00 */
[C---:B---3--:R-:W-:Y:S03]  /*38e30*/  HMMA.16816.F32 R8, R12.reuse, R4, R8 ;  /* 0x000000040c08723c */ /* 0x048fe60000001808 */
[----:B------:R-:W-:Y:S04]  /*38e40*/  STL.64 [R1+0x2be8], R6 ;  /* 0x002be80601007387 */ /* 0x000fe80000100a00 */
[----:B------:R0:W-:Y:S02]  /*38e50*/  STL.64 [R1+0x2be0], R4 ;  /* 0x002be00401007387 */ /* 0x0001e40000100a00 */
[----:B0-----:R-:W-:Y:S10]  /*38e60*/  HMMA.16816.F32 R4, R12, R2, R16 ;  /* 0x000000020c04723c */ /* 0x001ff40000001810 */
[----:B------:R0:W-:Y:S04]  /*38e70*/  STL.64 [R1+0x2e0], R8 ;  /* 0x0002e00801007387 */ /* 0x0001e80000100a00 */
[----:B------:R1:W-:Y:S04]  /*38e80*/  STL.64 [R1+0x2e8], R10 ;  /* 0x0002e80a01007387 */ /* 0x0003e80000100a00 */
[----:B------:R-:W3:Y:S04]  /*38e90*/  LDL.LU R14, [R1+0x720] ;  /* 0x00072000010e7983 */ /* 0x000ee80000300800 */
[----:B------:R-:W3:Y:S04]  /*38ea0*/  LDL.LU R15, [R1+0x728] ;  /* 0x00072800010f7983 */ /* 0x000ee80000300800 */
[----:B------:R0:W-:Y:S04]  /*38eb0*/  STL.64 [R1+0x2d0], R4 ;  /* 0x0002d00401007387 */ /* 0x0001e80000100a00 */
[----:B------:R0:W-:Y:S04]  /*38ec0*/  STL.64 [R1+0x2d8], R6 ;  /* 0x0002d80601007387 */ /* 0x0001e80000100a00 */
[----:B------:R-:W3:Y:S04]  /*38ed0*/  LDL.LU.64 R16, [R1+0x2f0] ;  /* 0x0002f00001107983 */ /* 0x000ee80000300a00 */
[----:B------:R-:W3:Y:S01]  /*38ee0*/  LDL.LU.64 R18, [R1+0x2f8] ;  /* 0x0002f80001127983 */ /* 0x000ee20000300a00 */
[----:B--2---:R-:W-:-:S02]  /*38ef0*/  IMAD R13, R27, 0x100, R26 ;  /* 0x000001001b0d7824 */ /* 0x004fc400078e021a */
[----:B----4-:R-:W-:Y:S02]  /*38f00*/  IMAD R12, R25, 0x100, R24 ;  /* 0x00000100190c7824 */ /* 0x010fe400078e0218 */
[----:B------:R-:W2:Y:S04]  /*38f10*/  LDL.LU.64 R24, [R1+0x420] ;  /* 0x0004200001187983 */ /* 0x000ea80000300a00 */
[----:B------:R-:W2:Y:S04]  /*38f20*/  LDL.LU.64 R26, [R1+0x428] ;  /* 0x00042800011a7983 */ /* 0x000ea80000300a00 */
[----:B0-----:R-:W4:Y:S04]  /*38f30*/  LDL.LU.64 R8, [R1+0x410] ;  /* 0x0004100001087983 */ /* 0x001f280000300a00 */
[----:B-1----:R-:W4:Y:S04]  /*38f40*/  LDL.LU.64 R10, [R1+0x418] ;  /* 0x00041800010a7983 */ /* 0x002f280000300a00 */
[----:B------:R-:W2:Y:S04]  /*38f50*/  LDL.LU.64 R4, [R1+0x3b0] ;  /* 0x0003b00001047983 */ /* 0x000ea80000300a00 */
[----:B------:R-:W2:Y:S01]  /*38f60*/  LDL.LU.64 R6, [R1+0x3b8] ;  /* 0x0003b80001067983 */ /* 0x000ea20000300a00 */
[----:B---3--:R-:W-:-:S02]  /*38f70*/  IMAD R14, R14, 0x100, R20 ;  /* 0x000001000e0e7824 */ /* 0x008fc400078e0214 */
[----:B------:R-:W-:Y:S01]  /*38f80*/  IMAD R15, R15, 0x100, R21 ;  /* 0x000001000f0f7824 */ /* 0x000fe200078e0215 */
[----:B--2---:R-:W-:Y:S04]  /*38f90*/  STL.64 [R1+0x2bf8], R6 ;  /* 0x002bf80601007387 */ /* 0x004fe80000100a00 */
[----:B------:R0:W-:Y:S04]  /*38fa0*/  STL.64 [R1+0x2bf0], R4 ;  /* 0x002bf00401007387 */ /* 0x0001e80000100a00 */
        /* <DEDUP_REMOVED lines=18> */
[C---:B---3--:R-:W-:Y:S08]  /*390d0*/  HMMA.16816.F32 R24, R12.reuse, R18, R24 ;  /* 0x000000120c18723c */ /* 0x048ff00000001818 */
[C---:B----4-:R-:W-:Y:S11]  /*390e0*/  HMMA.16816.F32 R8, R12.reuse, R16, R8 ;  /* 0x000000100c08723c */ /* 0x050ff60000001808 */
[----:B------:R0:W-:Y:S04]  /*390f0*/  STL.64 [R1+0x300], R24 ;  /* 0x0003001801007387 */ /* 0x0001e80000100a00 */
[----:B------:R1:W-:Y:S04]  /*39100*/  STL.64 [R1+0x308], R26 ;  /* 0x0003081a01007387 */ /* 0x0003e80000100a00 */
[----:B0-----:R-:W3:Y:S04]  /*39110*/  LDL.LU.64 R24, [R1+0x6e0] ;  /* 0x0006e00001187983 */ /* 0x001ee80000300a00 */
[----:B-1----:R-:W3:Y:S04]  /*39120*/  LDL.LU.64 R26, [R1+0x6e8] ;  /* 0x0006e800011a7983 */ /* 0x002ee80000300a00 */
[----:B------:R-:W-:Y:S04]  /*39130*/  STL.64 [R1+0x310], R8 ;  /* 0x0003100801007387 */ /* 0x000fe80000100a00 */
[----:B------:R0:W-:Y:S04]  /*39140*/  STL.64 [R1+0x318], R10 ;  /* 0x0003180a01007387 */ /* 0x0001e80000100a00 */
[----:B0-----:R-:W2:Y:S04]  /*39150*/  LDL.LU.64 R10, [R1+0x2c08] ;  /* 0x002c0800010a7983 */ /* 0x001ea80000300a00 */
[----:B------:R-:W4:Y:S01]  /*39160*/  LDL.LU.64 R8, [R1+0x2c00] ;  /* 0x002c000001087983 */ /* 0x000f220000300a00 */
[----:B--2---:R-:W-:-:S15]  /*39170*/  HMMA.16816.F32 R4, R12, R10, R4 ;  /* 0x0000000a0c04723c */ /* 0x004fde0000001804 */
        /* <DEDUP_REMOVED lines=10> */
[----:B------:R-:W4:Y:S04]  /*39220*/  LDL.LU.64 R4, [R1+0x2be0] ;  /* 0x002be00001047983 */ /* 0x000f280000300a00 */
[----:B------:R-:W-:Y:S04]  /*39230*/  STL.64 [R1+0x2bb8], R10 ;  /* 0x002bb80a01007387 */ /* 0x000fe80000100a00 */
[----:B------:R0:W-:Y:S04]  /*39240*/  STL.64 [R1+0x2bb0], R8 ;  /* 0x002bb00801007387 */ /* 0x0001e80000100a00 */
[----:B0-----:R-:W4:Y:S04]  /*39250*/  LDL.LU.64 R8, [R1+0x3e0] ;  /* 0x0003e00001087983 */ /* 0x001f280000300a00 */
[----:B------:R-:W4:Y:S01]  /*39260*/  LDL.LU.64 R10, [R1+0x3e8] ;  /* 0x0003e800010a7983 */ /* 0x000f220000300a00 */
[C---:B--2---:R-:W-:Y:S08]  /*39270*/  HMMA.16816.F32 R20, R12.reuse, R6, R20 ;  /* 0x000000060c14723c */ /* 0x044ff00000001814 */
[----:B----4-:R-:W-:Y:S11]  /*39280*/  HMMA.16816.F32 R8, R12, R4, R8 ;  /* 0x000000040c08723c */ /* 0x010ff60000001808 */
[----:B------:R-:W-:Y:S04]  /*39290*/  STL.64 [R1+0x3c0], R20 ;  /* 0x0003c01401007387 */ /* 0x000fe80000100a00 */
[----:B------:R0:W-:Y:S04]  /*392a0*/  STL.64 [R1+0x3c8], R22 ;  /* 0x0003c81601007387 */ /* 0x0001e80000100a00 */
[----:B0-----:R-:W2:Y:S04]  /*392b0*/  LDL.LU.64 R22, [R1+0x2bd8] ;  /* 0x002bd80001167983 */ /* 0x001ea80000300a00 */
[----:B------:R-:W4:Y:S04]  /*392c0*/  LDL.LU.64 R20, [R1+0x2bd0] ;  /* 0x002bd00001147983 */ /* 0x000f280000300a00 */
[----:B------:R0:W-:Y:S04]  /*392d0*/  STL.64 [R1+0x3f0], R8 ;  /* 0x0003f00801007387 */ /* 0x0001e80000100a00 */
[----:B------:R1:W-:Y:S04]  /*392e0*/  STL.64 [R1+0x3f8], R10 ;  /* 0x0003f80a01007387 */ /* 0x0003e80000100a00 */
[----:B0-----:R-:W4:Y:S04]  /*392f0*/  LDL.LU.64 R8, [R1+0x3a0] ;  /* 0x0003a00001087983 */ /* 0x001f280000300a00 */
[----:B-1----:R-:W4:Y:S04]  /*39300*/  LDL.LU.64 R10, [R1+0x3a8] ;  /* 0x0003a800010a7983 */ /* 0x002f280000300a00 */
[----:B------:R0:W-:Y:S04]  /*39310*/  STL.64 [R1+0x2b98], R6 ;  /* 0x002b980601007387 */ /* 0x0001e80000100a00 */
[----:B0-----:R-:W3:Y:S04]  /*39320*/  LDL.LU R6, [R1+0x744] ;  /* 0x0007440001067983 */ /* 0x001ee80000300800 */
[----:B------:R-:W4:Y:S04]  /*39330*/  LDL.LU R7, [R1+0x74c] ;  /* 0x00074c0001077983 */ /* 0x000f280000300800 */
[----:B------:R0:W-:Y:S04]  /*39340*/  STL.64 [R1+0x2b90], R4 ;  /* 0x002b900401007387 */ /* 0x0001e80000100a00 */
[----:B0-----:R-:W4:Y:S01]  /*39350*/  LDL.LU R5, [R1+0x734] ;  /* 0x0007340001057983 */ /* 0x001f220000300800 */
[----:B--2---:R-:W-:-:S03]  /*39360*/  IMAD R23, R23, 0x100, R0 ;  /* 0x0000010017177824 */ /* 0x004fc600078e0200 */
[----:B------:R-:W2:Y:S01]  /*39370*/  LDL.LU R0, [R1+0x768] ;  /* 0x0007680001007983 */ /* 0x000ea20000300800 */
[----:B---3--:R-:W-:Y:S02]  /*39380*/  IMAD R28, R28, 0x100, R6 ;  /* 0x000001001c1c7824 */ /* 0x008fe400078e0206 */
[----:B----4-:R-:W-:Y:S02]  /*39390*/  IMAD R29, R29, 0x100, R7 ;  /* 0x000001001d1d7824 */ /* 0x010fe400078e0207 */
[----:B------:R-:W-:Y:S02]  /*393a0*/  IMAD R22, R22, 0x100, R5 ;  /* 0x0000010016167824 */ /* 0x000fe400078e0205 */
[----:B------:R-:W-:Y:S01]  /*393b0*/  HMMA.16816.F32 R4, R12, R2, R24 ;  /* 0x000000020c04723c */ /* 0x000fe20000001818 */
[----:B------:R-:W-:Y:S02]  /*393c0*/  F2FP.F16.E4M3.UNPACK_B R13, R23 ;  /* 0x00000017ff0d723e */ /* 0x000fe400020006ff */
[----:B------:R-:W-:-:S02]  /*393d0*/  F2FP.F16.E4M3.UNPACK_B R14, R28 ;  /* 0x0000001cff0e723e */ /* 0x000fc400020006ff */
[----:B------:R-:W-:Y:S02]  /*393e0*/  F2FP.F16.E4M3.UNPACK_B R12, R22 ;  /* 0x00000016ff0c723e */ /* 0x000fe400020006ff */
[----:B------:R-:W-:Y:S01]  /*393f0*/  F2FP.F16.E4M3.UNPACK_B R15, R29 ;  /* 0x0000001dff0f723e */ /* 0x000fe200020006ff */
[----:B------:R-:W3:Y:S11]  /*39400*/  LDL.LU R22, [R1+0x550] ;  /* 0x0005500001167983 */ /* 0x000ef60000300800 */
[----:B------:R-:W-:Y:S04]  /*39410*/  STL.64 [R1+0x3e0], R4 ;  /* 0x0003e00401007387 */ /* 0x000fe80000100a00 */
[----:B------:R0:W-:Y:S04]  /*39420*/  STL.64 [R1+0x3e8], R6 ;  /* 0x0003e80601007387 */ /* 0x0001e80000100a00 */
[----:B------:R-:W4:Y:S04]  /*39430*/  LDL.LU R23, [R1+0x544] ;  /* 0x0005440001177983 */ /* 0x000f280000300800 */
[----:B------:R-:W2:Y:S04]  /*39440*/  LDL.LU R28, [R1+0x540] ;  /* 0x00054000011c7983 */ /* 0x000ea80000300800 */
[----:B------:R-:W2:Y:S01]  /*39450*/  LDL.LU R29, [R1+0x564] ;  /* 0x00056400011d7983 */ /* 0x000ea20000300800 */
[----:B0-----:R-:W-:Y:S03]  /*39460*/  HMMA.16816.F32 R4, R12, R20, R8 ;  /* 0x000000140c04723c */ /* 0x001fe60000001808 */
[----:B------:R-:W2:Y:S04]  /*39470*/  LDL.LU.64 R8, [R1+0x370] ;  /* 0x0003700001087983 */ /* 0x000ea80000300a00 */
[----:B------:R-:W2:-:S12]  /*39480*/  LDL.LU.64 R10, [R1+0x378] ;  /* 0x00037800010a7983 */ /* 0x000e980000300a00 */
[----:B------:R-:W-:Y:S04]  /*39490*/  STL.64 [R1+0x460], R4 ;  /* 0x0004600401007387 */ /* 0x000fe80000100a00 */
[----:B------:R-:W-:Y:S04]  /*394a0*/  STL.64 [R1+0x468], R6 ;  /* 0x0004680601007387 */ /* 0x000fe80000100a00 */
[----:B--2---:R-:W-:Y:S04]  /*394b0*/  STL.64 [R1+0x2bc8], R10 ;  /* 0x002bc80a01007387 */ /* 0x004fe80000100a00 */
[----:B------:R0:W-:Y:S04]  /*394c0*/  STL.64 [R1+0x2bc0], R8 ;  /* 0x002bc00801007387 */ /* 0x0001e80000100a00 */
[----:B0-----:R-:W2:Y:S04]  /*394d0*/  LDL.LU.64 R8, [R1+0x380] ;  /* 0x0003800001087983 */ /* 0x001ea80000300a00 */
[----:B------:R-:W2:Y:S04]  /*394e0*/  LDL.LU.64 R10, [R1+0x388] ;  /* 0x00038800010a7983 */ /* 0x000ea80000300a00 */
[----:B------:R-:W2:Y:S04]  /*394f0*/  LDL.LU.64 R4, [R1+0x350] ;  /* 0x0003500001047983 */ /* 0x000ea80000300a00 */
[----:B------:R-:W2:Y:S04]  /*39500*/  LDL.LU.64 R6, [R1+0x358] ;  /* 0x0003580001067983 */ /* 0x000ea80000300a00 */
[----:B--2---:R-:W-:Y:S04]  /*39510*/  STL.64 [R1+0x2ba8], R6 ;  /* 0x002ba80601007387 */ /* 0x004fe80000100a00 */
[----:B------:R0:W-:Y:S04]  /*39520*/  STL.64 [R1+0x2ba0], R4 ;  /* 0x002ba00401007387 */ /* 0x0001e80000100a00 */
[----:B0-----:R-:W2:Y:S04]  /*39530*/  LDL.LU.64 R4, [R1+0x360] ;  /* 0x0003600001047983 */ /* 0x001ea80000300a00 */
[----:B------:R-:W2:Y:S04]  /*39540*/  LDL.LU.64 R6, [R1+0x368] ;  /* 0x0003680001067983 */ /* 0x000ea80000300a00 */
[----:B------:R-:W2:Y:S04]  /*39550*/  LDL.LU.64 R24, [R1+0x340] ;  /* 0x0003400001187983 */ /* 0x000ea80000300a00 */
[----:B------:R-:W2:Y:S01]  /*39560*/  LDL.LU.64 R26, [R1+0x348] ;  /* 0x00034800011a7983 */ /* 0x000ea20000300a00 */
[C---:B------:R-:W-:Y:S03]  /*39570*/  HMMA.16816.F32 R8, R12.reuse, R18, R8 ;  /* 0x000000120c08723c */ /* 0x040fe60000001808 */
[----:B--2---:R-:W-:Y:S04]  /*39580*/  STL.64 [R1+0x2b78], R26 ;  /* 0x002b781a01007387 */ /* 0x004fe80000100a00 */
[----:B------:R0:W-:Y:S04]  /*39590*/  STL.64 [R1+0x2b70], R24 ;  /* 0x002b701801007387 */ /* 0x0001e80000100a00 */
[----:B0-----:R-:W2:Y:S04]  /*395a0*/  LDL.LU.64 R24, [R1+0x320] ;  /* 0x0003200001187983 */ /* 0x001ea80000300a00 */
[----:B------:R-:W2:Y:S04]  /*395b0*/  LDL.LU.64 R26, [R1+0x328] ;  /* 0x00032800011a7983 */ /* 0x000ea80000300a00 */
[----:B--2---:R-:W-:Y:S04]  /*395c0*/  STL.64 [R1+0x2b88], R26 ;  /* 0x002b881a01007387 */ /* 0x004fe80000100a00 */
[----:B------:R0:W-:Y:S04]  /*395d0*/  STL.64 [R1+0x2b80], R24 ;  /* 0x002b801801007387 */ /* 0x0001e80000100a00 */
[----:B0-----:R-:W2:Y:S04]  /*395e0*/  LDL.LU.64 R24, [R1+0x330] ;  /* 0x0003300001187983 */ /* 0x001ea80000300a00 */
[----:B------:R-:W2:Y:S04]  /*395f0*/  LDL.LU.64 R26, [R1+0x338] ;  /* 0x00033800011a7983 */ /* 0x000ea80000300a00 */
[----:B------:R-:W2:Y:S04]  /*39600*/  LDL.LU R20, [R1+0x570] ;  /* 0x0005700001147983 */ /* 0x000ea80000300800 */
[----:B------:R-:W2:Y:S04]  /*39610*/  LDL.LU R21, [R1+0x574] ;  /* 0x0005740001157983 */ /* 0x000ea80000300800 */
[----:B------:R-:W-:Y:S04]  /*39620*/  STL.64 [R1+0x450], R8 ;  /* 0x0004500801007387 */ /* 0x000fe80000100a00 */
[----:B------:R0:W-:Y:S04]  /*39630*/  STL.64 [R1+0x458], R10 ;  /* 0x0004580a01007387 */ /* 0x0001e80000100a00 */
[----:B0-----:R-:W2:Y:S04]  /*39640*/  LDL.LU.64 R10, [R1+0x2bc8] ;  /* 0x002bc800010a7983 */ /* 0x001ea80000300a00 */
[----:B------:R-:W2:Y:S04]  /*39650*/  LDL.LU.64 R8, [R1+0x2bc0] ;  /* 0x002bc00001087983 */ /* 0x000ea80000300a00 */
[----:B------:R-:W3:Y:S04]  /*39660*/  LDL.LU R18, [R1+0x76c] ;  /* 0x00076c0001127983 */ /* 0x000ee80000300800 */
[----:B------:R-:W3:Y:S01]  /*39670*/  LDL.LU R19, [R1+0x560] ;  /* 0x0005600001137983 */ /* 0x000ee20000300800 */
[----:B--2---:R-:W-:-:S15]  /*39680*/  HMMA.16816.F32 R8, R12, R16, R8 ;  /* 0x000000100c08723c */ /* 0x004fde0000001808 */
[----:B------:R-:W-:-:S04]  /*39690*/  NOP ;  /* 0x0000000000007918 */ /* 0x000fc80000000000 */
[----:B------:R-:W-:Y:S04]  /*396a0*/  STL.64 [R1+0x440], R8 ;  /* 0x0004400801007387 */ /* 0x000fe80000100a00 */
[----:B------:R0:W-:Y:S04]  /*396b0*/  STL.64 [R1+0x448], R10 ;  /* 0x0004480a01007387 */ /* 0x0001e80000100a00 */
[----:B0-----:R-:W2:Y:S04]  /*396c0*/  LDL.LU.64 R10, [R1+0x2bb8] ;  /* 0x002bb800010a7983 */ /* 0x001ea80000300a00 */
[----:B------:R-:W3:Y:S04]  /*396d0*/  LDL.LU.64 R8, [R1+0x2bb0] ;  /* 0x002bb00001087983 */ /* 0x000ee80000300a00 */
[----:B------:R-:W3:Y:S04]  /*396e0*/  LDL.LU R16, [R1+0x764] ;  /* 0x0007640001107983 */ /* 0x000ee80000300800 */
[----:B------:R-:W3:Y:S01]  /*396f0*/  LDL.LU R17, [R1+0x760] ;  /* 0x0007600001117983 */ /* 0x000ee20000300800 */
[----:B--2---:R-:W-:-:S15]  /*39700*/  HMMA.16816.F32 R4, R12, R10, R4 ;  /* 0x0000000a0c04723c */ /* 0x004fde0000001804 */
[----:B------:R-:W-:-:S04]  /*39710*/  NOP ;  /* 0x0000000000007918 */ /* 0x000fc80000000000 */
[----:B------:R-:W-:Y:S04]  /*39720*/  STL.64 [R1+0x430], R4 ;  /* 0x0004300401007387 */ /* 0x000fe80000100a00 */
[----:B------:R0:W-:Y:S04]  /*39730*/  STL.64 [R1+0x438], R6 ;  /* 0x0004380601007387 */ /* 0x0001e80000100a00 */
[----:B0-----:R-:W3:Y:S04]  /*39740*/  LDL.LU.64 R6, [R1+0x2ba8] ;  /* 0x002ba80001067983 */ /* 0x001ee80000300a00 */
[----:B------:R-:W3:Y:S02]  /*39750*/  LDL.LU.64 R4, [R1+0x2ba0] ;  /* 0x002ba00001047983 */ /* 0x000ee40000300a00 */
[----:B---3--:R-:W-:Y:S02]  /*39760*/  HMMA.16816.F32 R8, R12, R8, R4 ;  /* 0x000000080c08723c */ /* 0x008fe40000001804 */
[----:B------:R-:W2:Y:S04]  /*39770*/  LDL.LU.64 R6, [R1+0x2b98] ;  /* 0x002b980001067983 */ /* 0x000ea80000300a00 */
[----:B------:R-:W3:-:S13]  /*39780*/  LDL.LU.64 R4, [R1+0x2b90] ;  /* 0x002b900001047983 */ /* 0x000eda0000300a00 */
[----:B------:R0:W-:Y:S04]  /*39790*/  STL.64 [R1+0x420], R8 ;  /* 0x0004200801007387 */ /* 0x0001e80000100a00 */
[----:B------:R1:W-:Y:S04]  /*397a0*/  STL.64 [R1+0x428], R10 ;  /* 0x0004280a01007387 */ /* 0x0003e80000100a00 */
[----:B0-----:R-:W3:Y:S04]  /*397b0*/  LDL.LU R8, [R1] ;  /* 0x0000000001087983 */ /* 0x001ee80000300800 */
[----:B------:R-:W3:Y:S04]  /*397c0*/  LDL.LU R9, [R1+0x4] ;  /* 0x0000040001097983 */ /* 0x000ee80000300800 */
[----:B-1----:R-:W3:Y:S04]  /*397d0*/  LDL.LU R10, [R1+0x8] ;  /* 0x00000800010a7983 */ /* 0x002ee80000300800 */
[----:B------:R-:W3:Y:S01]  /*397e0*/  LDL.LU R11, [R1+0xc] ;  /* 0x00000c00010b7983 */ /* 0x000ee20000300800 */
[----:B--2---:R-:W-:-:S15]  /*397f0*/  HMMA.16816.F32 R24, R12, R6, R24 ;  /* 0x000000060c18723c */ /* 0x004fde0000001818 */
[----:B------:R-:W-:-:S04]  /*39800*/  NOP ;  /* 0x0000000000007918 */ /* 0x000fc80000000000 */
[----:B------:R-:W-:Y:S04]  /*39810*/  STL.64 [R1+0x410], R24 ;  /* 0x0004101801007387 */ /* 0x000fe80000100a00 */
[----:B------:R0:W-:Y:S04]  /*39820*/  STL.64 [R1+0x418], R26 ;  /* 0x0004181a01007387 */ /* 0x0001e80000100a00 */
[----:B0-----:R-:W3:Y:S04]  /*39830*/  LDL.LU.64 R26, [R1+0x2b88] ;  /* 0x002b8800011a7983 */ /* 0x001ee80000300a00 */
[----:B------:R-:W3:Y:S04]  /*39840*/  LDL.LU.64 R24, [R1+0x2b80] ;  /* 0x002b800001187983 */ /* 0x000ee80000300a00 */
[----:B------:R-:W2:Y:S04]  /*39850*/  LDL.LU R6, [R1+0x75c] ;  /* 0x00075c0001067983 */ /* 0x000ea80000300800 */
[----:B------:R-:W2:Y:S01]  /*39860*/  LDL.LU R7, [R1+0x758] ;  /* 0x0007580001077983 */ /* 0x000ea20000300800 */
[----:B---3--:R-:W-:-:S15]  /*39870*/  HMMA.16816.F32 R24, R12, R4, R24 ;  /* 0x000000040c18723c */ /* 0x008fde0000001818 */
[----:B------:R-:W-:-:S04]  /*39880*/  NOP ;  /* 0x0000000000007918 */ /* 0x000fc80000000000 */
[----:B------:R-:W-:Y:S04]  /*39890*/  STL.64 [R1+0x400], R24 ;  /* 0x0004001801007387 */ /* 0x000fe80000100a00 */
[----:B------:R0:W-:Y:S04]  /*398a0*/  STL.64 [R1+0x408], R26 ;  /* 0x0004081a01007387 */ /* 0x0001e80000100a00 */
[----:B0-----:R-:W3:Y:S04]  /*398b0*/  LDL.LU.64 R26, [R1+0x2b78] ;  /* 0x002b7800011a7983 */ /* 0x001ee80000300a00 */
[----:B------:R-:W3:Y:S04]  /*398c0*/  LDL.LU.64 R24, [R1+0x2b70] ;  /* 0x002b700001187983 */ /* 0x000ee80000300a00 */
[----:B------:R-:W2:Y:S04]  /*398d0*/  LDL.LU R4, [R1+0x754] ;  /* 0x0007540001047983 */ /* 0x000ea80000300800 */
[----:B------:R-:W2:Y:S01]  /*398e0*/  LDL.LU R5, [R1+0x750] ;  /* 0x0007500001057983 */ /* 0x000ea20000300800 */
[----:B------:R-:W-:-:S02]  /*398f0*/  F2FP.F16.E4M3.UNPACK_B R20, R20.H1 ;  /* 0x00000014ff14723e */ /* 0x000fc400030006ff */
[----:B------:R-:W-:Y:S01]  /*39900*/  F2FP.F16.E4M3.UNPACK_B R21, R21.H1 ;  /* 0x00000015ff15723e */ /* 0x000fe200030006ff */
[----:B--2---:R-:W-:Y:S02]  /*39910*/  IMAD R4, R5, 0x100, R4 ;  /* 0x0000010005047824 */ /* 0x004fe400078e0204 */
[----:B------:R-:W-:Y:S02]  /*39920*/  IMAD R5, R7, 0x100, R6 ;  /* 0x0000010007057824 */ /* 0x000fe400078e0206 */
[----:B------:R-:W-:Y:S01]  /*39930*/  IMAD R7, R0, 0x100, R18 ;  /* 0x0000010000077824 */ /* 0x000fe200078e0212 */
[----:B---3--:R-:W-:Y:S01]  /*39940*/  HMMA.16816.F32 R12, R12, R2, R24 ;  /* 0x000000020c0c723c */ /* 0x008fe20000001818 */
[----:B------:R-:W2:Y:S04]  /*39950*/  LDL.LU R0, [R1+0x554] ;  /* 0x0005540001007983 */ /* 0x000ea80000300800 */
[----:B------:R-:W3:Y:S04]  /*39960*/  LDL.LU.64 R26, [R1+0x2b68] ;  /* 0x002b6800011a7983 */ /* 0x000ee80000300a00 */
[----:B------:R-:W3:Y:S01]  /*39970*/  LDL.LU.64 R24, [R1+0x2b60] ;  /* 0x002b600001187983 */ /* 0x000ee20000300a00 */
[----:B------:R-:W-:-:S09]  /*39980*/  IMAD R6, R17, 0x100, R16 ;  /* 0x0000010011067824 */ /* 0x000fd200078e0210 */
[----:B------:R0:W-:Y:S04]  /*39990*/  STL.64 [R1+0x3d0], R12 ;  /* 0x0003d00c01007387 */ /* 0x0001e80000100a00 */
[----:B------:R1:W-:Y:S01]  /*399a0*/  STL.64 [R1+0x3d8], R14 ;  /* 0x0003d80e01007387 */ /* 0x0003e20000100a00 */
[----:B0-----:R-:W-:Y:S02]  /*399b0*/  F2FP.F16.E4M3.UNPACK_B R12, R4 ;  /* 0x00000004ff0c723e */ /* 0x001fe400020006ff */
[----:B------:R-:W-:Y:S01]  /*399c0*/  F2FP.F16.E4M3.UNPACK_B R13, R5 ;  /* 0x00000005ff0d723e */ /* 0x000fe200020006ff */
[----:B------:R-:W2:Y:S01]  /*399d0*/  LDL.LU R4, [R1+0x10] ;  /* 0x0000100001047983 */ /* 0x000ea20000300800 */
[----:B-1----:R-:W-:-:S03]  /*399e0*/  F2FP.F16.E4M3.UNPACK_B R14, R6 ;  /* 0x00000006ff0e723e */ /* 0x002fc600020006ff */
[----:B------:R-:W2:Y:S01]  /*399f0*/  LDL.LU R5, [R1+0x14] ;  /* 0x0000140001057983 */ /* 0x000ea20000300800 */
[----:B------:R-:W-:-:S03]  /*39a00*/  F2FP.F16.E4M3.UNPACK_B R15, R7 ;  /* 0x00000007ff0f723e */ /* 0x000fc600020006ff */
[----:B------:R-:W2:Y:S04]  /*39a10*/  LDL.LU R6, [R1+0x18] ;  /* 0x0000180001067983 */ /* 0x000ea80000300800 */
[----:B------:R-:W2:Y:S01]  /*39a20*/  LDL.LU R7, [R1+0x1c] ;  /* 0x00001c0001077983 */ /* 0x000ea20000300800 */
[----:B------:R-:W-:Y:S02]  /*39a30*/  F2FP.F16.E4M3.UNPACK_B R18, R19.H1 ;  /* 0x00000013ff12723e */ /* 0x000fe400030006ff */
[----:B------:R-:W-:Y:S02]  /*39a40*/  F2FP.F16.E4M3.UNPACK_B R19, R29.H1 ;  /* 0x0000001dff13723e */ /* 0x000fe400030006ff */
[----:B------:R-:W-:Y:S02]  /*39a50*/  F2FP.F16.E4M3.UNPACK_B R16, R28.H1 ;  /* 0x0000001cff10723e */ /* 0x000fe400030006ff */
[----:B----4-:R-:W-:Y:S01]  /*39a60*/  F2FP.F16.E4M3.UNPACK_B R17, R23.H1 ;  /* 0x00000017ff11723e */ /* 0x010fe200030006ff */
[----:B---3--:R-:W-:-:S15]  /*39a70*/  HMMA.16816.F32 R24, R12, R20, R24 ;  /* 0x000000140c18723c */ /* 0x008fde0000001818 */
[----:B------:R-:W-:-:S04]  /*39a80*/  NOP ;  /* 0x0000000000007918 */ /* 0x000fc80000000000 */
[----:B------:R-:W-:Y:S04]  /*39a90*/  STL.64 [R1+0x470], R24 ;  /* 0x0004701801007387 */ /* 0x000fe80000100a00 */
[----:B------:R0:W-:Y:S02]  /*39aa0*/  STL.64 [R1+0x478], R26 ;  /* 0x0004781a01007387 */ /* 0x0001e40000100a00 */
[----:B0-----:R-:W-:-:S15]  /*39ab0*/  HMMA.16816.F32 R24, R12, R18, R8 ;  /* 0x000000120c18723c */ /* 0x001fde0000001808 */
[----:B------:R-:W-:-:S04]  /*39ac0*/  NOP ;  /* 0x0000000000007918 */ /* 0x000fc80000000000 */
[----:B------:R-:W-:Y:S04]  /*39ad0*/  STL.64 [R1+0x4b0], R24 ;  /* 0x0004b01801007387 */ /* 0x000fe80000100a00 */
[----:B------:R2:W-:Y:S04]  /*39ae0*/  STL.64 [R1+0x4b8], R26 ;  /* 0x0004b81a01007387 */ /* 0x0005e80000100a00 */
[----:B------:R-:W3:Y:S01]  /*39af0*/  LDL.LU R9, [R1+0x584] ;  /* 0x0005840001097983 */ /* 0x000ee20000300800 */
[----:B--2---:R-:W-:Y:S03]  /*39b00*/  HMMA.16816.F32 R24, R12, R16, R4 ;  /* 0x000000100c18723c */ /* 0x004fe60000001804 */
[----:B------:R-:W2:-:S15]  /*39b10*/  LDL.LU R6, [R1+0x590] ;  /* 0x0005900001067983 */ /* 0x000e9e0000300800 */
[----:B------:R-:W-:Y:S01]  /*39b20*/  NOP ;  /* 0x0000000000007918 */ /* 0x000fe20000000000 */
[----:B------:R-:W-:Y:S04]  /*39b30*/  STL.64 [R1+0x4c0], R24 ;  /* 0x0004c01801007387 */ /* 0x000fe80000100a00 */
[----:B------:R-:W-:Y:S04]  /*39b40*/  STL.64 [R1+0x4c8], R26 ;  /* 0x0004c81a01007387 */ /* 0x000fe80000100a00 */
[----:B------:R-:W-:Y:S04]  /*39b50*/  STL.64 [R1+0x2b28], R18 ;  /* 0x002b281201007387 */ /* 0x000fe80000100a00 */
[----:B------:R0:W-:Y:S04]  /*39b60*/  STL.64 [R1+0x2b20], R16 ;  /* 0x002b201001007387 */ /* 0x0001e80000100a00 */
[----:B0-----:R-:W4:Y:S04]  /*39b70*/  LDL.LU R16, [R1+0x30] ;  /* 0x0000300001107983 */ /* 0x001f280000300800 */
[----:B------:R-:W4:Y:S04]  /*39b80*/  LDL.LU R17, [R1+0x34] ;  /* 0x0000340001117983 */ /* 0x000f280000300800 */
[----:B------:R-:W2:Y:S04]  /*39b90*/  LDL.LU R18, [R1+0x38] ;  /* 0x0000380001127983 */ /* 0x000ea80000300800 */
[----:B------:R-:W2:Y:S04]  /*39ba0*/  LDL.LU R19, [R1+0x3c] ;  /* 0x00003c0001137983 */ /* 0x000ea80000300800 */
[----:B------:R-:W3:Y:S01]  /*39bb0*/  LDL.LU R8, [R1+0x580] ;  /* 0x0005800001087983 */ /* 0x000ee20000300800 */
[----:B------:R-:W-:-:S03]  /*39bc0*/  F2FP.F16.E4M3.UNPACK_B R10, R22.H1 ;  /* 0x00000016ff0a723e */ /* 0x000fc600030006ff */
[----:B--2---:R-:W-:Y:S04]  /*39bd0*/  STL.64 [R1+0x2b58], R18 ;  /* 0x002b581201007387 */ /* 0x004fe80000100a00 */
[----:B----4-:R0:W-:Y:S04]  /*39be0*/  STL.64 [R1+0x2b50], R16 ;  /* 0x002b501001007387 */ /* 0x0101e80000100a00 */
[----:B0-----:R-:W2:Y:S04]  /*39bf0*/  LDL.LU R16, [R1+0x20] ;  /* 0x0000200001107983 */ /* 0x001ea80000300800 */
[----:B------:R-:W2:Y:S04]  /*39c00*/  LDL.LU R17, [R1+0x24] ;  /* 0x0000240001117983 */ /* 0x000ea80000300800 */
[----:B------:R-:W2:Y:S04]  /*39c10*/  LDL.LU R18, [R1+0x28] ;  /* 0x0000280001127983 */ /* 0x000ea80000300800 */
        /* <DEDUP_REMOVED lines=10> */
[----:B------:R-:W-:-:S03]  /*39cc0*/  F2FP.F16.E4M3.UNPACK_B R11, R0.H1 ;  /* 0x00000000ff0b723e */ /* 0x000fc600030006ff */
[----:B--2---:R-:W-:Y:S04]  /*39cd0*/  STL.64 [R1+0x2b38], R22 ;  /* 0x002b381601007387 */ /* 0x004fe80000100a00 */
[----:B------:R0:W-:Y:S04]  /*39ce0*/  STL.64 [R1+0x2b30], R20 ;  /* 0x002b301401007387 */ /* 0x0001e80000100a00 */
[----:B0-----:R-:W2:Y:S04]  /*39cf0*/  LDL.LU R20, [R1+0x140] ;  /* 0x0001400001147983 */ /* 0x001ea80000300800 */
[----:B------:R-:W2:Y:S04]  /*39d00*/  LDL.LU R21, [R1+0x144] ;  /* 0x0001440001157983 */ /* 0x000ea80000300800 */
[----:B------:R-:W2:Y:S04]  /*39d10*/  LDL.LU R22, [R1+0x148] ;  /* 0x0001480001167983 */ /* 0x000ea80000300800 */
[----:B------:R-:W2:Y:S01]  /*39d20*/  LDL.LU R23, [R1+0x14c] ;  /* 0x00014c0001177983 */ /* 0x000ea20000300800 */
[----:B------:R-:W-:Y:S03]  /*39d30*/  HMMA.16816.F32 R16, R12, R10, R16 ;  /* 0x0000000a0c10723c */ /* 0x000fe60000001810 */
[----:B--2---:R-:W-:Y:S04]  /*39d40*/  STL.64 [R1+0x2b48], R22 ;  /* 0x002b481601007387 */ /* 0x004fe80000100a00 */
[----:B------:R0:W-:Y:S04]  /*39d50*/  STL.64 [R1+0x2b40], R20 ;  /* 0x002b401401007387 */ /* 0x0001e80000100a00 */
        /* <DEDUP_REMOVED lines=8> */
[----:B------:R-:W-:Y:S04]  /*39de0*/  STL.64 [R1+0x4d0], R16 ;  /* 0x0004d01001007387 */ /* 0x000fe80000100a00 */
[----:B------:R0:W-:Y:S04]  /*39df0*/  STL.64 [R1+0x4d8], R18 ;  /* 0x0004d81201007387 */ /* 0x0001e80000100a00 */
[----:B0-----:R-:W2:Y:S04]  /*39e00*/  LDL.LU.64 R18, [R1+0x2b58] ;  /* 0x002b580001127983 */ /* 0x001ea80000300a00 */
[----:B------:R-:W2:Y:S01]  /*39e10*/  LDL.LU.64 R16, [R1+0x2b50] ;  /* 0x002b500001107983 */ /* 0x000ea20000300a00 */
[----:B---3--:R-:W-:-:S02]  /*39e20*/  F2FP.F16.E4M3.UNPACK_B R8, R8.H1 ;  /* 0x00000008ff08723e */ /* 0x008fc400030006ff */
[----:B------:R-:W-:Y:S02]  /*39e30*/  F2FP.F16.E4M3.UNPACK_B R9, R9.H1 ;  /* 0x00000009ff09723e */ /* 0x000fe400030006ff */
[----:B------:R-:W-:Y:S02]  /*39e40*/  F2FP.F16.E4M3.UNPACK_B R6, R6.H1 ;  /* 0x00000006ff06723e */ /* 0x000fe400030006ff */
[----:B----4-:R-:W-:-:S07]  /*39e50*/  F2FP.F16.E4M3.UNPACK_B R7, R7.H1 ;  /* 0x00000007ff07723e */ /* 0x010fce00030006ff */
[C---:B--2---:R-:W-:Y:S08]  /*39e60*/  HMMA.16816.F32 R20, R12.reuse, R6, R20 ;  /* 0x000000060c14723c */ /* 0x044ff00000001814 */
[----:B------:R-:W-:-:S15]  /*39e70*/  HMMA.16816.F32 R16, R12, R8, R16 ;  /* 0x000000080c10723c */ /* 0x000fde0000001810 */
[----:B------:R-:W-:-:S04]  /*39e80*/  NOP ;  /* 0x0000000000007918 */ /* 0x000fc80000000000 */
[----:B------:R0:W-:Y:S04]  /*39e90*/  STL.64 [R1+0x500], R16 ;  /* 0x0005001001007387 */ /* 0x0001e80000100a00 */
[----:B------:R1:W-:Y:S04]  /*39ea0*/  STL.64 [R1+0x508], R18 ;  /* 0x0005081201007387 */ /* 0x0003e80000100a00 */
[----:B0-----:R-:W2:Y:S04]  /*39eb0*/  LDL.LU R16, [R1+0x130] ;  /* 0x0001300001107983 */ /* 0x001ea80000300800 */
[----:B------:R-:W2:Y:S04]  /*39ec0*/  LDL.LU R17, [R1+0x134] ;  /* 0x0001340001117983 */ /* 0x000ea80000300800 */
[----:B-1----:R-:W2:Y:S04]  /*39ed0*/  LDL.LU R18, [R1+0x138] ;  /* 0x0001380001127983 */ /* 0x002ea80000300800 */
[----:B------:R-:W2:Y:S04]  /*39ee0*/  LDL.LU R19, [R1+0x13c] ;  /* 0x00013c0001137983 */ /* 0x000ea80000300800 */
[----:B------:R-:W-:Y:S04]  /*39ef0*/  STL.64 [R1+0x2b18], R10 ;  /* 0x002b180a01007387 */ /* 0x000fe80000100a00 */
[----:B------:R0:W-:Y:S04]  /*39f00*/  STL.64 [R1+0x2b10], R8 ;  /* 0x002b100801007387 */ /* 0x0001e80000100a00 */
[----:B0-----:R-:W3:Y:S04]  /*39f10*/  LDL.LU R8, [R1+0x120] ;  /* 0x0001200001087983 */ /* 0x001ee80000300800 */
[----:B------:R-:W3:Y:S04]  /*39f20*/  LDL.LU R9, [R1+0x124] ;  /* 0x0001240001097983 */ /* 0x000ee80000300800 */
[----:B------:R-:W3:Y:S04]  /*39f30*/  LDL.LU R10, [R1+0x128] ;  /* 0x00012800010a7983 */ /* 0x000ee80000300800 */
[----:B------:R-:W3:Y:S04]  /*39f40*/  LDL.LU R11, [R1+0x12c] ;  /* 0x00012c00010b7983 */ /* 0x000ee80000300800 */
[----:B------:R-:W-:Y:S04]  /*39f50*/  STL.64 [R1+0x520], R20 ;  /* 0x0005201401007387 */ /* 0x000fe80000100a00 */
[----:B------:R0:W-:Y:S04]  /*39f60*/  STL.64 [R1+0x528], R22 ;  /* 0x0005281601007387 */ /* 0x0001e80000100a00 */
[----:B0-----:R-:W4:Y:S04]  /*39f70*/  LDL.LU.64 R22, [R1+0x2b48] ;  /* 0x002b480001167983 */ /* 0x001f280000300a00 */
[----:B------:R-:W4:Y:S01]  /*39f80*/  LDL.LU.64 R20, [R1+0x2b40] ;  /* 0x002b400001147983 */ /* 0x000f220000300a00 */
[----:B------:R-:W-:-:S02]  /*39f90*/  F2FP.F16.E4M3.UNPACK_B R4, R4.H1 ;  /* 0x00000004ff04723e */ /* 0x000fc400030006ff */
[----:B------:R-:W-:-:S07]  /*39fa0*/  F2FP.F16.E4M3.UNPACK_B R5, R5.H1 ;  /* 0x00000005ff05723e */ /* 0x000fce00030006ff */
[----:B----4-:R-:W-:-:S15]  /*39fb0*/  HMMA.16816.F32 R20, R12, R4, R20 ;  /* 0x000000040c14723c */ /* 0x010fde0000001814 */
[----:B------:R-:W-:-:S04]  /*39fc0*/  NOP ;  /* 0x0000000000007918 */ /* 0x000fc80000000000 */
[----:B------:R-:W-:Y:S04]  /*39fd0*/  STL.64 [R1+0x530], R20 ;  /* 0x0005301401007387 */ /* 0x000fe80000100a00 */
[----:B------:R0:W-:Y:S04]  /*39fe0*/  STL.64 [R1+0x538], R22 ;  /* 0x0005381601007387 */ /* 0x0001e80000100a00 */
[----:B0-----:R-:W4:Y:S04]  /*39ff0*/  LDL.LU.64 R22, [R1+0x2b38] ;  /* 0x002b380001167983 */ /* 0x001f280000300a00 */
[----:B------:R-:W2:Y:S04]  /*3a000*/  LDL.LU.64 R20, [R1+0x2b30] ;  /* 0x002b300001147983 */ /* 0x000ea80000300a00 */
[----:B------:R-:W-:Y:S04]  /*3a010*/  STL.64 [R1+0x2b08], R6 ;  /* 0x002b080601007387 */ /* 0x000fe80000100a00 */
[----:B------:R0:W-:Y:S04]  /*3a020*/  STL.64 [R1+0x2b00], R4 ;  /* 0x002b000401007387 */ /* 0x0001e80000100a00 */
[----:B0-----:R-:W2:Y:S04]  /*3a030*/  LDL.LU R4, [R1+0x50] ;  /* 0x0000500001047983 */ /* 0x001ea80000300800 */
[----:B------:R-:W2:Y:S04]  /*3a040*/  LDL.LU R5, [R1+0x54] ;  /* 0x0000540001057983 */ /* 0x000ea80000300800 */
[----:B------:R-:W2:Y:S04]  /*3a050*/  LDL.LU R6, [R1+0x58] ;  /* 0x0000580001067983 */ /* 0x000ea80000300800 */
[----:B------:R-:W2:Y:S01]  /*3a060*/  LDL.LU R7, [R1+0x5c] ;  /* 0x00005c0001077983 */ /* 0x000ea20000300800 */
[----:B------:R-:W-:-:S02]  /*3a070*/  F2FP.F16.E4M3.UNPACK_B R2, R2.H1 ;  /* 0x00000002ff02723e */ /* 0x000fc400030006ff */
[----:B------:R-:W-:Y:S01]  /*3a080*/  F2FP.F16.E4M3.UNPACK_B R3, R3.H1 ;  /* 0x00000003ff03723e */ /* 0x000fe200030006ff */
[----:B------:R-:W-:Y:S02]  /*3a090*/  IMAD R24, R29, 0x100, R27 ;  /* 0x000001001d187824 */ /* 0x000fe400078e021b */
[----:B----4-:R-:W-:Y:S02]  /*3a0a0*/  IMAD R22, R22, 0x100, R25 ;  /* 0x0000010016167824 */ /* 0x010fe400078e0219 */
[----:B------:R-:W-:Y:S02]  /*3a0b0*/  IMAD R23, R23, 0x100, R26 ;  /* 0x0000010017177824 */ /* 0x000fe400078e021a */
[----:B------:R-:W-:Y:S01]  /*3a0c0*/  IMAD R25, R0, 0x100, R28 ;  /* 0x0000010000197824 */ /* 0x000fe200078e021c */
[----:B--2---:R-:W-:Y:S01]  /*3a0d0*/  HMMA.16816.F32 R12, R12, R2, R4 ;  /* 0x000000020c0c723c */ /* 0x004fe20000001804 */
[----:B------:R-:W2:-:S15]  /*3a0e0*/  LDL.LU R4, [R1+0x100] ;  /* 0x0001000001047983 */ /* 0x000e9e0000300800 */
[----:B------:R-:W-:-:S03]  /*3a0f0*/  NOP ;  /* 0x0000000000007918 */ /* 0x000fc60000000000 */
[----:B------:R0:W-:Y:S04]  /*3a100*/  STL.64 [R1+0x4f0], R12 ;  /* 0x0004f00c01007387 */ /* 0x0001e80000100a00 */
[----:B------:R1:W-:Y:S04]  /*3a110*/  STL.64 [R1+0x4f8], R14 ;  /* 0x0004f80e01007387 */ /* 0x0003e80000100a00 */
[----:B------:R-:W2:Y:S04]  /*3a120*/  LDL.LU R5, [R1+0x104] ;  /* 0x0001040001057983 */ /* 0x000ea80000300800 */
[----:B------:R-:W2:Y:S04]  /*3a130*/  LDL.LU R6, [R1+0x108] ;  /* 0x0001080001067983 */ /* 0x000ea80000300800 */
[----:B------:R-:W2:Y:S01]  /*3a140*/  LDL.LU R7, [R1+0x10c] ;  /* 0x00010c0001077983 */ /* 0x000ea20000300800 */
[----:B0-----:R-:W-:-:S02]  /*3a150*/  F2FP.F16.E4M3.UNPACK_B R12, R22 ;  /* 0x00000016ff0c723e */ /* 0x001fc400020006ff */
[----:B------:R-:W-:Y:S02]  /*3a160*/  F2FP.F16.E4M3.UNPACK_B R13, R23 ;  /* 0x00000017ff0d723e */ /* 0x000fe400020006ff */
[----:B-1----:R-:W-:Y:S02]  /*3a170*/  F2FP.F16.E4M3.UNPACK_B R14, R24 ;  /* 0x00000018ff0e723e */ /* 0x002fe400020006ff */
[----:B------:R-:W-:Y:S01]  /*3a180*/  F2FP.F16.E4M3.UNPACK_B R15, R25 ;  /* 0x00000019ff0f723e */ /* 0x000fe200020006ff */
[----:B------:R-:W4:Y:S04]  /*3a190*/  LDL.LU R24, [R1+0x110] ;  /* 0x0001100001187983 */ /* 0x000f280000300800 */
[----:B------:R-:W4:Y:S04]  /*3a1a0*/  LDL.LU R25, [R1+0x114] ;  /* 0x0001140001197983 */ /* 0x000f280000300800 */
[----:B------:R-:W4:Y:S04]  /*3a1b0*/  LDL.LU R26, [R1+0x118] ;  /* 0x00011800011a7983 */ /* 0x000f280000300800 */
[----:B------:R-:W4:Y:S01]  /*3a1c0*/  LDL.LU R27, [R1+0x11c] ;  /* 0x00011c00011b7983 */ /* 0x000f220000300800 */
[----:B------:R-:W-:-:S15]  /*3a1d0*/  HMMA.16816.F32 R16, R12, R20, R16 ;  /* 0x000000140c10723c */ /* 0x000fde0000001810 */
[----:B------:R-:W-:-:S04]  /*3a1e0*/  NOP ;  /* 0x0000000000007918 */ /* 0x000fc80000000000 */
[----:B------:R-:W-:Y:S04]  /*3a1f0*/  STL.64 [R1+0x510], R16 ;  /* 0x0005101001007387 */ /* 0x000fe80000100a00 */
[----:B------:R0:W-:Y:S04]  /*3a200*/  STL.64 [R1+0x518], R18 ;  /* 0x0005181201007387 */ /* 0x0001e80000100a00 */
[----:B0-----:R-:W3:Y:S04]  /*3a210*/  LDL.LU.64 R18, [R1+0x2b28] ;  /* 0x002b280001127983 */ /* 0x001ee80000300a00 */
[----:B------:R-:W4:Y:S01]  /*3a220*/  LDL.LU.64 R16, [R1+0x2b20] ;  /* 0x002b200001107983 */ /* 0x000f220000300a00 */
[C---:B---3--:R-:W-:Y:S08]  /*3a230*/  HMMA.16816.F32 R8, R12.reuse, R18, R8 ;  /* 0x000000120c08723c */ /* 0x048ff00000001808 */
[C---:B----4-:R-:W-:Y:S11]  /*3a240*/  HMMA.16816.F32 R24, R12.reuse, R16, R24 ;  /* 0x000000100c18723c */ /* 0x050ff60000001818 */
[----:B------:R-:W-:Y:S04]  /*3a250*/  STL.64 [R1+0x4e0], R8 ;  /* 0x0004e00801007387 */ /* 0x000fe80000100a00 */
[----:B------:R0:W-:Y:S04]  /*3a260*/  STL.64 [R1+0x4e8], R10 ;  /* 0x0004e80a01007387 */ /* 0x0001e80000100a00 */
[----:B0-----:R-:W2:Y:S04]  /*3a270*/  LDL.LU.64 R10, [R1+0x2b18] ;  /* 0x002b1800010a7983 */ /* 0x001ea80000300a00 */
[----:B------:R-:W3:Y:S04]  /*3a280*/  LDL.LU.64 R8, [R1+0x2b10] ;  /* 0x002b100001087983 */ /* 0x000ee80000300a00 */
[----:B------:R0:W-:Y:S04]  /*3a290*/  STL.64 [R1+0x4a0], R24 ;  /* 0x0004a01801007387 */ /* 0x0001e80000100a00 */
[----:B------:R-:W-:Y:S04]  /*3a2a0*/  STL.64 [R1+0x4a8], R26 ;  /* 0x0004a81a01007387 */ /* 0x000fe80000100a00 */
[----:B0-----:R-:W4:Y:S04]  /*3a2b0*/  LDL.LU R24, [R1+0x794] ;  /* 0x0007940001187983 */ /* 0x001f280000300800 */
[----:B------:R-:W2:Y:S04]  /*3a2c0*/  LDL.LU R22, [R1+0x790] ;  /* 0x0007900001167983 */ /* 0x000ea80000300800 */
[----:B------:R-:W2:Y:S04]  /*3a2d0*/  LDL.LU R23, [R1+0x79c] ;  /* 0x00079c0001177983 */ /* 0x000ea80000300800 */
[----:B--2---:R-:W-:Y:S04]  /*3a2e0*/  STL.64 [R1+0x2ae8], R22 ;  /* 0x002ae81601007387 */ /* 0x004fe80000100a00 */
[----:B------:R0:W-:Y:S04]  /*3a2f0*/  STL.64 [R1+0x2ae0], R20 ;  /* 0x002ae01401007387 */ /* 0x0001e80000100a00 */
[----:B0-----:R-:W2:Y:S04]  /*3a300*/  LDL.LU R20, [R1+0xd0] ;  /* 0x0000d00001147983 */ /* 0x001ea80000300800 */
[----:B------:R-:W2:Y:S04]  /*3a310*/  LDL.LU R21, [R1+0xd4] ;  /* 0x0000d40001157983 */ /* 0x000ea80000300800 */
        /* <DEDUP_REMOVED lines=15> */
[----:B0-----:R-:W3:Y:S04]  /*3a410*/  LDL.LU R16, [R1+0xf0] ;  /* 0x0000f00001107983 */ /* 0x001ee80000300800 */
[----:B------:R-:W3:Y:S04]  /*3a420*/  LDL.LU R17, [R1+0xf4] ;  /* 0x0000f40001117983 */ /* 0x000ee80000300800 */
[----:B------:R-:W3:Y:S04]  /*3a430*/  LDL.LU R18, [R1+0xf8] ;  /* 0x0000f80001127983 */ /* 0x000ee80000300800 */
[----:B------:R-:W3:Y:S01]  /*3a440*/  LDL.LU R19, [R1+0xfc] ;  /* 0x0000fc0001137983 */ /* 0x000ee20000300800 */
[----:B------:R-:W-:-:S15]  /*3a450*/  HMMA.16816.F32 R4, R12, R10, R4 ;  /* 0x0000000a0c04723c */ /* 0x000fde0000001804 */
[----:B------:R-:W-:-:S04]  /*3a460*/  NOP ;  /* 0x0000000000007918 */ /* 0x000fc80000000000 */
[----:B------:R-:W-:Y:S04]  /*3a470*/  STL.64 [R1+0x490], R4 ;  /* 0x0004900401007387 */ /* 0x000fe80000100a00 */
[----:B------:R0:W-:Y:S04]  /*3a480*/  STL.64 [R1+0x498], R6 ;  /* 0x0004980601007387 */ /* 0x0001e80000100a00 */
[----:B0-----:R-:W2:Y:S04]  /*3a490*/  LDL.LU.64 R6, [R1+0x2b08] ;  /* 0x002b080001067983 */ /* 0x001ea80000300a00 */
[----:B------:R-:W2:Y:S01]  /*3a4a0*/  LDL.LU.64 R4, [R1+0x2b00] ;  /* 0x002b000001047983 */ /* 0x000ea20000300a00 */
[----:B---3--:R-:W-:-:S15]  /*3a4b0*/  HMMA.16816.F32 R16, R12, R8, R16 ;  /* 0x000000080c10723c */ /* 0x008fde0000001810 */
[----:B------:R-:W-:-:S04]  /*3a4c0*/  NOP ;  /* 0x0000000000007918 */ /* 0x000fc80000000000 */
[----:B------:R0:W-:Y:S04]  /*3a4d0*/  STL.64 [R1+0x480], R16 ;  /* 0x0004801001007387 */ /* 0x0001e80000100a00 */
[----:B------:R1:W-:Y:S04]  /*3a4e0*/  STL.64 [R1+0x488], R18 ;  /* 0x0004881201007387 */ /* 0x0003e80000100a00 */
[----:B0-----:R-:W3:Y:S04]  /*3a4f0*/  LDL.LU R16, [R1+0xc0] ;  /* 0x0000c00001107983 */ /* 0x001ee80000300800 */
[----:B------:R-:W3:Y:S04]  /*3a500*/  LDL.LU R17, [R1+0xc4] ;  /* 0x0000c40001117983 */ /* 0x000ee80000300800 */
[----:B-1----:R-:W3:Y:S04]  /*3a510*/  LDL.LU R18, [R1+0xc8] ;  /* 0x0000c80001127983 */ /* 0x002ee80000300800 */
[----:B------:R-:W3:Y:S01]  /*3a520*/  LDL.LU R19, [R1+0xcc] ;  /* 0x0000cc0001137983 */ /* 0x000ee20000300800 */
[C---:B--2---:R-:W-:Y:S03]  /*3a530*/  HMMA.16816.F32 R20, R12.reuse, R6, R20 ;  /* 0x000000060c14723c */ /* 0x044fe60000001814 */
[----:B---3--:R-:W-:Y:S04]  /*3a540*/  STL.64 [R1+0x2ad8], R18 ;  /* 0x002ad81201007387 */ /* 0x008fe80000100a00 */
[----:B------:R0:W-:Y:S04]  /*3a550*/  STL.64 [R1+0x2ad0], R16 ;  /* 0x002ad01001007387 */ /* 0x0001e80000100a00 */
[----:B0-----:R-:W2:Y:S04]  /*3a560*/  LDL.LU R16, [R1+0x40] ;  /* 0x0000400001107983 */ /* 0x001ea80000300800 */
[----:B------:R-:W2:Y:S04]  /*3a570*/  LDL.LU R17, [R1+0x44] ;  /* 0x0000440001117983 */ /* 0x000ea80000300800 */
[----:B------:R-:W2:Y:S04]  /*3a580*/  LDL.LU R18, [R1+0x48] ;  /* 0x0000480001127983 */ /* 0x000ea80000300800 */
[----:B------:R-:W2:Y:S04]  /*3a590*/  LDL.LU R19, [R1+0x4c] ;  /* 0x00004c0001137983 */ /* 0x000ea80000300800 */
[----:B------:R-:W-:Y:S04]  /*3a5a0*/  STL.64 [R1+0x2aa8], R10 ;  /* 0x002aa80a01007387 */ /* 0x000fe80000100a00 */
[----:B------:R0:W-:Y:S04]  /*3a5b0*/  STL.64 [R1+0x2aa0], R8 ;  /* 0x002aa00801007387 */ /* 0x0001e80000100a00 */
[----:B0-----:R-:W3:Y:S04]  /*3a5c0*/  LDL.LU R8, [R1+0xa0] ;  /* 0x0000a00001087983 */ /* 0x001ee80000300800 */
[----:B------:R-:W3:Y:S04]  /*3a5d0*/  LDL.LU R9, [R1+0xa4] ;  /* 0x0000a40001097983 */ /* 0x000ee80000300800 */
[----:B------:R-:W2:Y:S04]  /*3a5e0*/  LDL.LU R10, [R1+0xa8] ;  /* 0x0000a800010a7983 */ /* 0x000ea80000300800 */
[----:B------:R-:W2:Y:S04]  /*3a5f0*/  LDL.LU R11, [R1+0xac] ;  /* 0x0000ac00010b7983 */ /* 0x000ea80000300800 */
[----:B--2---:R-:W-:Y:S04]  /*3a600*/  STL.64 [R1+0x2ab8], R10 ;  /* 0x002ab80a01007387 */ /* 0x004fe80000100a00 */
[----:B---3--:R0:W-:Y:S04]  /*3a610*/  STL.64 [R1+0x2ab0], R8 ;  /* 0x002ab00801007387 */ /* 0x0081e80000100a00 */
[----:B0-----:R-:W2:Y:S04]  /*3a620*/  LDL.LU R8, [R1+0xb0] ;  /* 0x0000b00001087983 */ /* 0x001ea80000300800 */
[----:B------:R-:W2:Y:S04]  /*3a630*/  LDL.LU R9, [R1+0xb4] ;  /* 0x0000b40001097983 */ /* 0x000ea80000300800 */
[----:B------:R-:W2:Y:S04]  /*3a640*/  LDL.LU R10, [R1+0xb8] ;  /* 0x0000b800010a7983 */ /* 0x000ea80000300800 */
[----:B------:R-:W2:Y:S04]  /*3a650*/  LDL.LU R11, [R1+0xbc] ;  /* 0x0000bc00010b7983 */ /* 0x000ea80000300800 */
[----:B------:R-:W-:Y:S04]  /*3a660*/  STL.64 [R1+0x3a0], R20 ;  /* 0x0003a01401007387 */ /* 0x000fe80000100a00 */
[----:B------:R0:W-:Y:S04]  /*3a670*/  STL.64 [R1+0x3a8], R22 ;  /* 0x0003a81601007387 */ /* 0x0001e80000100a00 */
[----:B0-----:R-:W3:Y:S04]  /*3a680*/  LDL.LU.64 R22, [R1+0x2af8] ;  /* 0x002af80001167983 */ /* 0x001ee80000300a00 */
[----:B------:R-:W3:Y:S02]  /*3a690*/  LDL.LU.64 R20, [R1+0x2af0] ;  /* 0x002af00001147983 */ /* 0x000ee40000300a00 */
[C---:B---3--:R-:W-:Y:S08]  /*3a6a0*/  HMMA.16816.F32 R20, R12.reuse, R4, R20 ;  /* 0x000000040c14723c */ /* 0x048ff00000001814 */
[----:B------:R-:W-:Y:S11]  /*3a6b0*/  HMMA.16816.F32 R12, R12, R2, R16 ;  /* 0x000000020c0c723c */ /* 0x000ff60000001810 */
[----:B------:R-:W-:Y:S04]  /*3a6c0*/  STL.64 [R1+0x380], R20 ;  /* 0x0003801401007387 */ /* 0x000fe80000100a00 */
[----:B------:R0:W-:Y:S04]  /*3a6d0*/  STL.64 [R1+0x388], R22 ;  /* 0x0003881601007387 */ /* 0x0001e80000100a00 */
[----:B0-----:R-:W4:Y:S04]  /*3a6e0*/  LDL.LU.64 R22, [R1+0x2ae8] ;  /* 0x002ae80001167983 */ /* 0x001f280000300a00 */
[----:B------:R-:W3:Y:S04]  /*3a6f0*/  LDL.LU.64 R20, [R1+0x2ae0] ;  /* 0x002ae00001147983 */ /* 0x000ee80000300a00 */
[----:B------:R-:W3:Y:S04]  /*3a700*/  LDL.LU.64 R18, [R1+0x2ad8] ;  /* 0x002ad80001127983 */ /* 0x000ee80000300a00 */
[----:B------:R-:W3:Y:S01]  /*3a710*/  LDL.LU.64 R16, [R1+0x2ad0] ;  /* 0x002ad00001107983 */ /* 0x000ee20000300a00 */
[----:B------:R-:W-:-:S03]  /*3a720*/  IMAD R25, R0, 0x100, R28 ;  /* 0x0000010000197824 */ /* 0x000fc600078e021c */
[----:B------:R-:W-:Y:S04]  /*3a730*/  STL [R1+0x2a78], R3 ;  /* 0x002a780301007387 */ /* 0x000fe80000100800 */
[----:B------:R-:W2:Y:S04]  /*3a740*/  LDL.LU R28, [R1+0x7d8] ;  /* 0x0007d800011c7983 */ /* 0x000ea80000300800 */
[----:B------:R-:W-:Y:S04]  /*3a750*/  STL.64 [R1+0x370], R12 ;  /* 0x0003700c01007387 */ /* 0x000fe80000100a00 */
[----:B------:R0:W-:Y:S04]  /*3a760*/  STL.64 [R1+0x378], R14 ;  /* 0x0003780e01007387 */ /* 0x0001e80000100a00 */
[----:B------:R-:W2:Y:S01]  /*3a770*/  LDL.LU R0, [R1+0x7d4] ;  /* 0x0007d40001007983 */ /* 0x000ea20000300800 */
[----:B0-----:R-:W-:Y:S01]  /*3a780*/  F2FP.F16.E4M3.UNPACK_B R15, R25 ;  /* 0x00000019ff0f723e */ /* 0x001fe200020006ff */
[----:B----4-:R-:W-:-:S02]  /*3a790*/  IMAD R22, R22, 0x100, R24 ;  /* 0x0000010016167824 */ /* 0x010fc400078e0218 */
[----:B------:R-:W-:Y:S02]  /*3a7a0*/  IMAD R23, R26, 0x100, R23 ;  /* 0x000001001a177824 */ /* 0x000fe400078e0217 */
[----:B------:R-:W-:Y:S01]  /*3a7b0*/  IMAD R24, R29, 0x100, R27 ;  /* 0x000001001d187824 */ /* 0x000fe200078e021b */
[----:B------:R-:W-:Y:S02]  /*3a7c0*/  F2FP.F16.E4M3.UNPACK_B R12, R22 ;  /* 0x00000016ff0c723e */ /* 0x000fe400020006ff */
[----:B------:R-:W-:Y:S02]  /*3a7d0*/  F2FP.F16.E4M3.UNPACK_B R13, R23 ;  /* 0x00000017ff0d723e */ /* 0x000fe400020006ff */
[----:B------:R-:W-:Y:S02]  /*3a7e0*/  F2FP.F16.E4M3.UNPACK_B R14, R24 ;  /* 0x00000018ff0e723e */ /* 0x000fe400020006ff */
[----:B------:R-:W4:Y:S04]  /*3a7f0*/  LDL.LU R24, [R1+0x80] ;  /* 0x0000800001187983 */ /* 0x000f280000300800 */
[----:B------:R-:W4:Y:S04]  /*3a800*/  LDL.LU R25, [R1+0x84] ;  /* 0x0000840001197983 */ /* 0x000f280000300800 */
[----:B------:R-:W4:Y:S04]  /*3a810*/  LDL.LU R26, [R1+0x88] ;  /* 0x00008800011a7983 */ /* 0x000f280000300800 */
[----:B------:R-:W4:Y:S01]  /*3a820*/  LDL.LU R27, [R1+0x8c] ;  /* 0x00008c00011b7983 */ /* 0x000f220000300800 */
[----:B---3--:R-:W-:-:S15]  /*3a830*/  HMMA.16816.F32 R16, R12, R20, R16 ;  /* 0x000000140c10723c */ /* 0x008fde0000001810 */
        /* <DEDUP_REMOVED lines=16> */
[----:B------:R-:W4:Y:S04]  /*3a940*/  LDL.LU.64 R8, [R1+0x2aa0] ;  /* 0x002aa00001087983 */ /* 0x000f280000300a00 */
[----:B------:R-:W-:Y:S04]  /*3a950*/  STL.64 [R1+0x2a60], R18 ;  /* 0x002a601201007387 */ /* 0x000fe80000100a00 */
[----:B------:R0:W-:Y:S04]  /*3a960*/  STL.64 [R1+0x2a58], R16 ;  /* 0x002a581001007387 */ /* 0x0001e80000100a00 */
[----:B0-----:R-:W2:Y:S04]  /*3a970*/  LDL.LU R16, [R1+0x90] ;  /* 0x0000900001107983 */ /* 0x001ea80000300800 */
[----:B------:R-:W2:Y:S04]  /*3a980*/  LDL.LU R17, [R1+0x94] ;  /* 0x0000940001117983 */ /* 0x000ea80000300800 */
[----:B------:R-:W2:Y:S04]  /*3a990*/  LDL.LU R18, [R1+0x98] ;  /* 0x0000980001127983 */ /* 0x000ea80000300800 */
[----:B------:R-:W2:Y:S02]  /*3a9a0*/  LDL.LU R19, [R1+0x9c] ;  /* 0x00009c0001137983 */ /* 0x000ea40000300800 */
[----:B--2---:R-:W-:-:S15]  /*3a9b0*/  HMMA.16816.F32 R16, R12, R10, R16 ;  /* 0x0000000a0c10723c */ /* 0x004fde0000001810 */
[----:B------:R-:W-:-:S04]  /*3a9c0*/  NOP ;  /* 0x0000000000007918 */ /* 0x000fc80000000000 */
[----:B------:R-:W-:Y:S04]  /*3a9d0*/  STL.64 [R1+0x330], R16 ;  /* 0x0003301001007387 */ /* 0x000fe80000100a00 */
[----:B------:R4:W-:Y:S02]  /*3a9e0*/  STL.64 [R1+0x338], R18 ;  /* 0x0003381201007387 */ /* 0x0009e40000100a00 */
[----:B----4-:R-:W-:Y:S02]  /*3a9f0*/  HMMA.16816.F32 R16, R12, R8, R24 ;  /* 0x000000080c10723c */ /* 0x010fe40000001818 */
[----:B------:R-:W-:Y:S04]  /*3aa00*/  STL.64 [R1+0x2a40], R10 ;  /* 0x002a400a01007387 */ /* 0x000fe80000100a00 */
[----:B------:R0:W-:-:S13]  /*3aa10*/  STL.64 [R1+0x2a38], R8 ;  /* 0x002a380801007387 */ /* 0x0001da0000100a00 */
[----:B------:R-:W-:Y:S04]  /*3aa20*/  STL.64 [R1+0x320], R16 ;  /* 0x0003201001007387 */ /* 0x000fe80000100a00 */
[----:B------:R-:W-:Y:S04]  /*3aa30*/  STL.64 [R1+0x328], R18 ;  /* 0x0003281201007387 */ /* 0x000fe80000100a00 */
[----:B0-----:R-:W2:Y:S04]  /*3aa40*/  LDL.LU R8, [R1+0x190] ;  /* 0x0001900001087983 */ /* 0x001ea80000300800 */
[----:B------:R-:W2:Y:S04]  /*3aa50*/  LDL.LU R9, [R1+0x194] ;  /* 0x0001940001097983 */ /* 0x000ea80000300800 */
[----:B------:R-:W3:Y:S04]  /*3aa60*/  LDL.LU R10, [R1+0x198] ;  /* 0x00019800010a7983 */ /* 0x000ee80000300800 */
[----:B------:R-:W3:Y:S04]  /*3aa70*/  LDL.LU R11, [R1+0x19c] ;  /* 0x00019c00010b7983 */ /* 0x000ee80000300800 */
[----:B------:R-:W4:Y:S04]  /*3aa80*/  LDL.LU R3, [R1+0x7b8] ;  /* 0x0007b80001037983 */ /* 0x000f280000300800 */
        /* <DEDUP_REMOVED lines=52> */
[----:B----4-:R-:W-:-:S03]  /*3add0*/  IMAD R22, R22, 0x100, R3 ;  /* 0x0000010016167824 */ /* 0x010fc600078e0203 */
[----:B--2---:R-:W-:Y:S04]  /*3ade0*/  STL.64 [R1+0x2a30], R6 ;  /* 0x002a300601007387 */ /* 0x004fe80000100a00 */
[----:B------:R0:W-:Y:S04]  /*3adf0*/  STL.64 [R1+0x2a28], R4 ;  /* 0x002a280401007387 */ /* 0x0001e80000100a00 */
[----:B0-----:R-:W2:Y:S04]  /*3ae00*/  LDL.LU R4, [R1+0x1a0] ;  /* 0x0001a00001047983 */ /* 0x001ea80000300800 */
[----:B------:R-:W2:Y:S04]  /*3ae10*/  LDL.LU R5, [R1+0x1a4] ;  /* 0x0001a40001057983 */ /* 0x000ea80000300800 */
[----:B------:R-:W2:Y:S04]  /*3ae20*/  LDL.LU R6, [R1+0x1a8] ;  /* 0x0001a80001067983 */ /* 0x000ea80000300800 */
[----:B------:R-:W2:Y:S04]  /*3ae30*/  LDL.LU R7, [R1+0x1ac] ;  /* 0x0001ac0001077983 */ /* 0x000ea80000300800 */
[----:B------:R-:W4:Y:S01]  /*3ae40*/  LDL.LU R3, [R1+0x2a78] ;  /* 0x002a780001037983 */ /* 0x000f220000300800 */
[----:B------:R-:W-:-:S02]  /*3ae50*/  IMAD R23, R23, 0x100, R25 ;  /* 0x0000010017177824 */ /* 0x000fc400078e0219 */
[----:B------:R-:W-:Y:S02]  /*3ae60*/  IMAD R24, R26, 0x100, R24 ;  /* 0x000001001a187824 */ /* 0x000fe400078e0218 */
[----:B------:R-:W-:Y:S01]  /*3ae70*/  IMAD R25, R29, 0x100, R27 ;  /* 0x000001001d197824 */ /* 0x000fe200078e021b */
[----:B----4-:R-:W-:Y:S01]  /*3ae80*/  HMMA.16816.F32 R12, R12, R2, R16 ;  /* 0x000000020c0c723c */ /* 0x010fe20000001810 */
[----:B------:R-:W4:Y:S04]  /*3ae90*/  LDL.LU.64 R18, [R1+0x2a70] ;  /* 0x002a700001127983 */ /* 0x000f280000300a00 */
[----:B------:R-:W4:-:S14]  /*3aea0*/  LDL.LU.64 R16, [R1+0x2a68] ;  /* 0x002a680001107983 */ /* 0x000f1c0000300a00 */
[----:B------:R0:W-:Y:S04]  /*3aeb0*/  STL.64 [R1+0x10], R12 ;  /* 0x0000100c01007387 */ /* 0x0001e80000100a00 */
[----:B------:R1:W-:Y:S01]  /*3aec0*/  STL.64 [R1+0x18], R14 ;  /* 0x0000180e01007387 */ /* 0x0003e20000100a00 */
[----:B0-----:R-:W-:Y:S02]  /*3aed0*/  F2FP.F16.E4M3.UNPACK_B R12, R22 ;  /* 0x00000016ff0c723e */ /* 0x001fe400020006ff */
[----:B------:R-:W-:Y:S02]  /*3aee0*/  F2FP.F16.E4M3.UNPACK_B R13, R23 ;  /* 0x00000017ff0d723e */ /* 0x000fe400020006ff */
[----:B-1----:R-:W-:Y:S02]  /*3aef0*/  F2FP.F16.E4M3.UNPACK_B R14, R24 ;  /* 0x00000018ff0e723e */ /* 0x002fe400020006ff */
[----:B------:R-:W-:Y:S01]  /*3af00*/  F2FP.F16.E4M3.UNPACK_B R15, R25 ;  /* 0x00000019ff0f723e */ /* 0x000fe200020006ff */
[----:B------:R-:W2:Y:S04]  /*3af10*/  LDL.LU R24, [R1+0x1e0] ;  /* 0x0001e00001187983 */ /* 0x000ea80000300800 */
[----:B------:R-:W2:Y:S04]  /*3af20*/  LDL.LU R25, [R1+0x1e4] ;  /* 0x0001e40001197983 */ /* 0x000ea80000300800 */
[----:B------:R-:W2:Y:S04]  /*3af30*/  LDL.LU R26, [R1+0x1e8] ;  /* 0x0001e800011a7983 */ /* 0x000ea80000300800 */
[----:B------:R-:W2:Y:S01]  /*3af40*/  LDL.LU R27, [R1+0x1ec] ;  /* 0x0001ec00011b7983 */ /* 0x000ea20000300800 */
[----:B----4-:R-:W-:-:S15]  /*3af50*/  HMMA.16816.F32 R16, R12, R20, R16 ;  /* 0x000000140c10723c */ /* 0x010fde0000001810 */
        /* <DEDUP_REMOVED lines=16> */
[----:B------:R-:W3:Y:S04]  /*3b060*/  LDL.LU.64 R8, [R1+0x2a38] ;  /* 0x002a380001087983 */ /* 0x000ee80000300a00 */
[----:B------:R-:W-:Y:S04]  /*3b070*/  STL.64 [R1+0x29f8], R18 ;  /* 0x0029f81201007387 */ /* 0x000fe80000100a00 */
[----:B------:R0:W-:Y:S04]  /*3b080*/  STL.64 [R1+0x29f0], R16 ;  /* 0x0029f01001007387 */ /* 0x0001e80000100a00 */
[----:B0-----:R-:W4:Y:S04]  /*3b090*/  LDL.LU R16, [R1+0x1c0] ;  /* 0x0001c00001107983 */ /* 0x001f280000300800 */
[----:B------:R-:W4:Y:S04]  /*3b0a0*/  LDL.LU R17, [R1+0x1c4] ;  /* 0x0001c40001117983 */ /* 0x000f280000300800 */
[----:B------:R-:W4:Y:S04]  /*3b0b0*/  LDL.LU R18, [R1+0x1c8] ;  /* 0x0001c80001127983 */ /* 0x000f280000300800 */
[----:B------:R-:W4:Y:S01]  /*3b0c0*/  LDL.LU R19, [R1+0x1cc] ;  /* 0x0001cc0001137983 */ /* 0x000f220000300800 */
        /* <DEDUP_REMOVED lines=10> */
[----:B0-----:R-:W4:Y:S04]  /*3b170*/  LDL.LU.64 R6, [R1+0x2a20] ;  /* 0x002a200001067983 */ /* 0x001f280000300a00 */
[----:B------:R-:W2:Y:S04]  /*3b180*/  LDL.LU.64 R4, [R1+0x2a18] ;  /* 0x002a180001047983 */ /* 0x000ea80000300a00 */
[----:B------:R-:W-:Y:S04]  /*3b190*/  STL.64 [R1+0x29d8], R10 ;  /* 0x0029d80a01007387 */ /* 0x000fe80000100a00 */
[----:B------:R2:W-:Y:S01]  /*3b1a0*/  STL.64 [R1+0x29d0], R8 ;  /* 0x0029d00801007387 */ /* 0x0005e20000100a00 */
[C---:B----4-:R-:W-:Y:S08]  /*3b1b0*/  HMMA.16816.F32 R16, R12.reuse, R6, R16 ;  /* 0x000000060c10723c */ /* 0x050ff00000001810 */
[----:B--2---:R-:W-:Y:S01]  /*3b1c0*/  HMMA.16816.F32 R8, R12, R4, R24 ;  /* 0x000000040c08723c */ /* 0x004fe20000001818 */
[----:B------:R-:W-:Y:S10]  /*3b1d0*/  STL.64 [R1+0x29b8], R6 ;  /* 0x0029b80601007387 */ /* 0x000ff40000100a00 */
[----:B------:R-:W-:Y:S04]  /*3b1e0*/  STL.64 [R1+0xd0], R16 ;  /* 0x0000d01001007387 */ /* 0x000fe80000100a00 */
[----:B------:R-:W-:Y:S04]  /*3b1f0*/  STL.64 [R1+0xd8], R18 ;  /* 0x0000d81201007387 */ /* 0x000fe80000100a00 */
[----:B------:R0:W-:Y:S04]  /*3b200*/  STL.64 [R1+0x29b0], R4 ;  /* 0x0029b00401007387 */ /* 0x0001e80000100a00 */
[----:B------:R-:W-:Y:S04]  /*3b210*/  STL.64 [R1+0xc0], R8 ;  /* 0x0000c00801007387 */ /* 0x000fe80000100a00 */
[----:B------:R-:W-:Y:S04]  /*3b220*/  STL.64 [R1+0xc8], R10 ;  /* 0x0000c80a01007387 */ /* 0x000fe80000100a00 */
[----:B0-----:R-:W2:Y:S04]  /*3b230*/  LDL.LU R4, [R1+0x230] ;  /* 0x0002300001047983 */ /* 0x001ea80000300800 */
[----:B------:R-:W2:Y:S04]  /*3b240*/  LDL.LU R5, [R1+0x234] ;  /* 0x0002340001057983 */ /* 0x000ea80000300800 */
[----:B------:R-:W3:Y:S04]  /*3b250*/  LDL.LU R6, [R1+0x238] ;  /* 0x0002380001067983 */ /* 0x000ee80000300800 */
[----:B------:R-:W3:Y:S01]  /*3b260*/  LDL.LU R7, [R1+0x23c] ;  /* 0x00023c0001077983 */ /* 0x000ee20000300800 */
[----:B------:R-:W-:-:S03]  /*3b270*/  IMAD R22, R0, 0x100, R28 ;  /* 0x0000010000167824 */ /* 0x000fc600078e021c */
[----:B------:R-:W4:Y:S04]  /*3b280*/  LDL.LU R0, [R1+0x7e0] ;  /* 0x0007e00001007983 */ /* 0x000f280000300800 */
[----:B------:R-:W4:Y:S04]  /*3b290*/  LDL.LU R23, [R1+0x7dc] ;  /* 0x0007dc0001177983 */ /* 0x000f280000300800 */
[----:B------:R-:W4:Y:S04]  /*3b2a0*/  LDL.LU R25, [R1+0x7e8] ;  /* 0x0007e80001197983 */ /* 0x000f280000300800 */
[----:B------:R-:W4:Y:S04]  /*3b2b0*/  LDL.LU R24, [R1+0x7e4] ;  /* 0x0007e40001187983 */ /* 0x000f280000300800 */
[----:B------:R-:W4:Y:S04]  /*3b2c0*/  LDL.LU R26, [R1+0x7f0] ;  /* 0x0007f000011a7983 */ /* 0x000f280000300800 */
[----:B------:R-:W4:Y:S04]  /*3b2d0*/  LDL.LU R27, [R1+0x7ec] ;  /* 0x0007ec00011b7983 */ /* 0x000f280000300800 */
[----:B---3--:R-:W-:Y:S04]  /*3b2e0*/  STL.64 [R1+0x29c8], R6 ;  /* 0x0029c80601007387 */ /* 0x008fe80000100a00 */
[----:B--2---:R0:W-:Y:S04]  /*3b2f0*/  STL.64 [R1+0x29c0], R4 ;  /* 0x0029c00401007387 */ /* 0x0041e80000100a00 */
[----:B0-----:R-:W2:Y:S04]  /*3b300*/  LDL.LU R4, [R1+0x220] ;  /* 0x0002200001047983 */ /* 0x001ea80000300800 */
[----:B------:R-:W2:Y:S04]  /*3b310*/  LDL.LU R5, [R1+0x224] ;  /* 0x0002240001057983 */ /* 0x000ea80000300800 */
[----:B------:R-:W3:Y:S04]  /*3b320*/  LDL.LU R6, [R1+0x228] ;  /* 0x0002280001067983 */ /* 0x000ee80000300800 */
[----:B------:R-:W3:Y:S04]  /*3b330*/  LDL.LU R7, [R1+0x22c] ;  /* 0x00022c0001077983 */ /* 0x000ee80000300800 */
        /* <DEDUP_REMOVED lines=22> */
[----:B----4-:R-:W-:-:S02]  /*3b4a0*/  IMAD R23, R23, 0x100, R0 ;  /* 0x0000010017177824 */ /* 0x010fc400078e0200 */
[----:B------:R-:W-:Y:S01]  /*3b4b0*/  IMAD R24, R24, 0x100, R25 ;  /* 0x0000010018187824 */ /* 0x000fe200078e0219 */
[----:B------:R-:W4:Y:S01]  /*3b4c0*/  LDL.LU R0, [R1+0x2a10] ;  /* 0x002a100001007983 */ /* 0x000f220000300800 */
[----:B------:R-:W-:Y:S01]  /*3b4d0*/  IMAD R25, R27, 0x100, R26 ;  /* 0x000001001b197824 */ /* 0x000fe200078e021a */
[----:B--2---:R-:W-:Y:S02]  /*3b4e0*/  HMMA.16816.F32 R12, R12, R2, R4 ;  /* 0x000000020c0c723c */ /* 0x004fe40000001804 */
[----:B------:R-:W2:Y:S04]  /*3b4f0*/  LDL.LU.64 R6, [R1+0x2a08] ;  /* 0x002a080001067983 */ /* 0x000ea80000300a00 */
[----:B------:R-:W2:-:S13]  /*3b500*/  LDL.LU.64 R4, [R1+0x2a00] ;  /* 0x002a000001047983 */ /* 0x000e9a0000300a00 */
[----:B------:R0:W-:Y:S04]  /*3b510*/  STL.64 [R1], R12 ;  /* 0x0000000c01007387 */ /* 0x0001e80000100a00 */
[----:B------:R1:W-:Y:S01]  /*3b520*/  STL.64 [R1+0x8], R14 ;  /* 0x0000080e01007387 */ /* 0x0003e20000100a00 */
[----:B0-----:R-:W-:Y:S02]  /*3b530*/  F2FP.F16.E4M3.UNPACK_B R12, R22 ;  /* 0x00000016ff0c723e */ /* 0x001fe400020006ff */
[----:B------:R-:W-:Y:S01]  /*3b540*/  F2FP.F16.E4M3.UNPACK_B R13, R23 ;  /* 0x00000017ff0d723e */ /* 0x000fe200020006ff */
[----:B------:R-:W2:Y:S04]  /*3b550*/  LDL.LU R22, [R1+0x7f4] ;  /* 0x0007f40001167983 */ /* 0x000ea80000300800 */
[----:B------:R-:W2:Y:S01]  /*3b560*/  LDL.LU R23, [R1+0x7fc] ;  /* 0x0007fc0001177983 */ /* 0x000ea20000300800 */
[----:B-1----:R-:W-:-:S02]  /*3b570*/  F2FP.F16.E4M3.UNPACK_B R14, R24 ;  /* 0x00000018ff0e723e */ /* 0x002fc400020006ff */
[----:B------:R-:W-:Y:S01]  /*3b580*/  F2FP.F16.E4M3.UNPACK_B R15, R25 ;  /* 0x00000019ff0f723e */ /* 0x000fe200020006ff */
[----:B------:R-:W2:Y:S04]  /*3b590*/  LDL.LU R24, [R1+0x250] ;  /* 0x0002500001187983 */ /* 0x000ea80000300800 */
[----:B------:R-:W2:Y:S04]  /*3b5a0*/  LDL.LU R25, [R1+0x254] ;  /* 0x0002540001197983 */ /* 0x000ea80000300800 */
[----:B------:R-:W2:Y:S04]  /*3b5b0*/  LDL.LU R26, [R1+0x258] ;  /* 0x00025800011a7983 */ /* 0x000ea80000300800 */
[----:B------:R-:W2:Y:S01]  /*3b5c0*/  LDL.LU R27, [R1+0x25c] ;  /* 0x00025c00011b7983 */ /* 0x000ea20000300800 */
[C---:B---3--:R-:W-:Y:S03]  /*3b5d0*/  HMMA.16816.F32 R16, R12.reuse, R20, R16 ;  /* 0x000000140c10723c */ /* 0x048fe60000001810 */
[----:B--2---:R-:W-:Y:S04]  /*3b5e0*/  STL.64 [R1+0x2990], R26 ;  /* 0x0029901a01007387 */ /* 0x004fe80000100a00 */
[----:B------:R0:W-:Y:S04]  /*3b5f0*/  STL.64 [R1+0x2988], R24 ;  /* 0x0029881801007387 */ /* 0x0001e80000100a00 */
        /* <DEDUP_REMOVED lines=10> */
[----:B------:R-:W-:Y:S04]  /*3b6a0*/  STL.64 [R1+0xb0], R16 ;  /* 0x0000b01001007387 */ /* 0x000fe80000100a00 */
[----:B------:R0:W-:Y:S04]  /*3b6b0*/  STL.64 [R1+0xb8], R18 ;  /* 0x0000b81201007387 */ /* 0x0001e80000100a00 */
[----:B0-----:R-:W3:Y:S04]  /*3b6c0*/  LDL.LU.64 R18, [R1+0x29f8] ;  /* 0x0029f80001127983 */ /* 0x001ee80000300a00 */
[----:B------:R-:W2:Y:S01]  /*3b6d0*/  LDL.LU.64 R16, [R1+0x29f0] ;  /* 0x0029f00001107983 */ /* 0x000ea20000300a00 */
[C---:B---3--:R-:W-:Y:S08]  /*3b6e0*/  HMMA.16816.F32 R4, R12.reuse, R18, R4 ;  /* 0x000000120c04723c */ /* 0x048ff00000001804 */
[C---:B--2---:R-:W-:Y:S11]  /*3b6f0*/  HMMA.16816.F32 R8, R12.reuse, R16, R8 ;  /* 0x000000100c08723c */ /* 0x044ff60000001808 */
[----:B------:R-:W-:Y:S04]  /*3b700*/  STL.64 [R1+0xa0], R4 ;  /* 0x0000a00401007387 */ /* 0x000fe80000100a00 */
[----:B------:R0:W-:Y:S04]  /*3b710*/  STL.64 [R1+0xa8], R6 ;  /* 0x0000a80601007387 */ /* 0x0001e80000100a00 */
[----:B0-----:R-:W2:Y:S04]  /*3b720*/  LDL.LU.64 R6, [R1+0x29e8] ;  /* 0x0029e80001067983 */ /* 0x001ea80000300a00 */
[----:B------:R-:W2:Y:S04]  /*3b730*/  LDL.LU.64 R4, [R1+0x29e0] ;  /* 0x0029e00001047983 */ /* 0x000ea80000300a00 */
        /* <DEDUP_REMOVED lines=16> */
[----:B------:R-:W-:Y:S04]  /*3b840*/  STL.64 [R1+0x2970], R10 ;  /* 0x0029700a01007387 */ /* 0x000fe80000100a00 */
[----:B------:R0:W-:Y:S04]  /*3b850*/  STL.64 [R1+0x2968], R8 ;  /* 0x0029680801007387 */ /* 0x0001e80000100a00 */
[----:B0-----:R-:W3:Y:S04]  /*3b860*/  LDL.LU R8, [R1+0x270] ;  /* 0x0002700001087983 */ /* 0x001ee80000300800 */
[----:B------:R-:W3:Y:S04]  /*3b870*/  LDL.LU R9, [R1+0x274] ;  /* 0x0002740001097983 */ /* 0x000ee80000300800 */
[----:B------:R-:W3:Y:S01]  /*3b880*/  LDL.LU R10, [R1+0x278] ;  /* 0x00027800010a7983 */ /* 0x000ee20000300800 */
[----:B----4-:R-:W-:-:S03]  /*3b890*/  IMAD.MOV.U32 R11, RZ, RZ, R0 ;  /* 0x000000ffff0b7224 */ /* 0x010fc600078e0000 */
        /* <DEDUP_REMOVED lines=12> */
[----:B------:R-:W2:Y:S04]  /*3b960*/  LDL.LU.64 R24, [R1+0x2988] ;  /* 0x0029880001187983 */ /* 0x000ea80000300a00 */
[----:B------:R0:W-:Y:S04]  /*3b970*/  STL.64 [R1+0x2950], R6 ;  /* 0x0029500601007387 */ /* 0x0001e80000100a00 */
[----:B0-----:R-:W3:Y:S04]  /*3b980*/  LDL.LU R6, [R1+0x800] ;  /* 0x0008000001067983 */ /* 0x001ee80000300800 */
[----:B------:R-:W3:Y:S04]  /*3b990*/  LDL.LU R7, [R1+0x808] ;  /* 0x0008080001077983 */ /* 0x000ee80000300800 */
[----:B------:R0:W-:Y:S04]  /*3b9a0*/  STL.64 [R1+0x2948], R4 ;  /* 0x0029480401007387 */ /* 0x0001e80000100a00 */
[----:B0-----:R-:W3:Y:S01]  /*3b9b0*/  LDL.LU R5, [R1+0x7f8] ;  /* 0x0007f80001057983 */ /* 0x001ee20000300800 */
[----:B----4-:R-:W-:-:S03]  /*3b9c0*/  IMAD R29, R0, 0x100, R29 ;  /* 0x00000100001d7824 */ /* 0x010fc600078e021d */
[----:B------:R-:W-:Y:S04]  /*3b9d0*/  STL [R1+0x291c], R2 ;  /* 0x00291c0201007387 */ /* 0x000fe80000100800 */
[----:B------:R-:W-:Y:S01]  /*3b9e0*/  STL [R1+0x2918], R3 ;  /* 0x0029180301007387 */ /* 0x000fe20000100800 */
[----:B--2---:R-:W-:Y:S01]  /*3b9f0*/  HMMA.16816.F32 R24, R12, R2, R24 ;  /* 0x000000020c18723c */ /* 0x004fe20000001818 */
[----:B------:R-:W-:Y:S01]  /*3ba00*/  F2FP.F16.E4M3.UNPACK_B R15, R29 ;  /* 0x0000001dff0f723e */ /* 0x000fe200020006ff */
[----:B---3--:R-:W-:Y:S02]  /*3ba10*/  IMAD R23, R23, 0x100, R6 ;  /* 0x0000010017177824 */ /* 0x008fe400078e0206 */
[----:B------:R-:W-:-:S03]  /*3ba20*/  IMAD R28, R28, 0x100, R7 ;  /* 0x000001001c1c7824 */ /* 0x000fc600078e0207 */
[----:B------:R-:W-:Y:S02]  /*3ba30*/  F2FP.F16.E4M3.UNPACK_B R13, R23 ;  /* 0x00000017ff0d723e */ /* 0x000fe400020006ff */
[----:B------:R-:W-:Y:S01]  /*3ba40*/  F2FP.F16.E4M3.UNPACK_B R14, R28 ;  /* 0x0000001cff0e723e */ /* 0x000fe200020006ff */
[----:B------:R-:W-:-:S05]  /*3ba50*/  IMAD R22, R22, 0x100, R5 ;  /* 0x0000010016167824 */ /* 0x000fca00078e0205 */
[----:B------:R-:W-:-:S07]  /*3ba60*/  F2FP.F16.E4M3.UNPACK_B R12, R22 ;  /* 0x00000016ff0c723e */ /* 0x000fce00020006ff */
[----:B------:R-:W-:Y:S01]  /*3ba70*/  HMMA.16816.F32 R4, R12, R20, R8 ;  /* 0x000000140c04723c */ /* 0x000fe20000001808 */
[----:B------:R-:W-:Y:S04]  /*3ba80*/  STL [R1+0x2618], R25 ;  /* 0x0026181901007387 */ /* 0x000fe80000100800 */
[----:B------:R-:W-:Y:S04]  /*3ba90*/  STL [R1+0x2614], R26 ;  /* 0x0026141a01007387 */ /* 0x000fe80000100800 */
[----:B------:R-:W-:Y:S04]  /*3baa0*/  STL [R1+0x2610], R27 ;  /* 0x0026101b01007387 */ /* 0x000fe80000100800 */
[----:B------:R-:W-:Y:S06]  /*3bab0*/  STL [R1+0x2710], R24 ;  /* 0x0027101801007387 */ /* 0x000fec0000100800 */
[----:B------:R-:W-:Y:S04]  /*3bac0*/  STL.64 [R1+0x40], R4 ;  /* 0x0000400401007387 */ /* 0x000fe80000100a00 */
[----:B------:R-:W-:Y:S04]  /*3bad0*/  STL [R1+0x48], R6 ;  /* 0x0000480601007387 */ /* 0x000fe80000100800 */
[----:B------:R0:W-:Y:S04]  /*3bae0*/  STL [R1+0x2920], R21 ;  /* 0x0029201501007387 */ /* 0x0001e80000100800 */
[----:B0-----:R-:W2:Y:S04]  /*3baf0*/  LDL.LU R21, [R1+0x818] ;  /* 0x0008180001157983 */ /* 0x001ea80000300800 */
[----:B------:R-:W3:Y:S04]  /*3bb00*/  LDL.LU R22, [R1+0x814] ;  /* 0x0008140001167983 */ /* 0x000ee80000300800 */
[----:B------:R-:W4:Y:S04]  /*3bb10*/  LDL.LU R2, [R1+0x820] ;  /* 0x0008200001027983 */ /* 0x000f280000300800 */
[----:B------:R-:W3:Y:S01]  /*3bb20*/  LDL.LU R23, [R1+0x81c] ;  /* 0x00081c0001177983 */ /* 0x000ee20000300800 */
[----:B------:R-:W-:-:S03]  /*3bb30*/  IMAD.MOV.U32 R0, RZ, RZ, R7 ;  /* 0x000000ffff007224 */ /* 0x000fc600078e0007 */
[----:B---3--:R-:W-:Y:S04]  /*3bb40*/  STL.64 [R1+0x2930], R22 ;  /* 0x0029301601007387 */ /* 0x008fe80000100a00 */
[----:B--2---:R0:W-:Y:S04]  /*3bb50*/  STL.64 [R1+0x2928], R20 ;  /* 0x0029281401007387 */ /* 0x0041e80000100a00 */
[----:B0-----:R-:W2:Y:S04]  /*3bb60*/  LDL.LU R20, [R1+0x2e0] ;  /* 0x0002e00001147983 */ /* 0x001ea80000300800 */
[----:B------:R-:W2:Y:S04]  /*3bb70*/  LDL.LU R21, [R1+0x2e4] ;  /* 0x0002e40001157983 */ /* 0x000ea80000300800 */
[----:B------:R-:W3:Y:S04]  /*3bb80*/  LDL.LU R22, [R1+0x2e8] ;  /* 0x0002e80001167983 */ /* 0x000ee80000300800 */
[----:B------:R-:W3:Y:S04]  /*3bb90*/  LDL.LU R23, [R1+0x2ec] ;  /* 0x0002ec0001177983 */ /* 0x000ee80000300800 */
        /* <DEDUP_REMOVED lines=14> */
[----:B------:R-:W-:Y:S04]  /*3bc80*/  STL.64 [R1+0x2960], R6 ;  /* 0x0029600601007387 */ /* 0x000fe80000100a00 */
[----:B------:R0:W-:Y:S04]  /*3bc90*/  STL.64 [R1+0x2958], R4 ;  /* 0x0029580401007387 */ /* 0x0001e80000100a00 */
[----:B0-----:R-:W2:Y:S04]  /*3bca0*/  LDL.LU R4, [R1+0x2a0] ;  /* 0x0002a00001047983 */ /* 0x001ea80000300800 */
[----:B------:R-:W2:Y:S04]  /*3bcb0*/  LDL.LU R5, [R1+0x2a4] ;  /* 0x0002a40001057983 */ /* 0x000ea80000300800 */
[----:B------:R-:W2:Y:S04]  /*3bcc0*/  LDL.LU R6, [R1+0x2a8] ;  /* 0x0002a80001067983 */ /* 0x000ea80000300800 */
[----:B------:R-:W2:Y:S04]  /*3bcd0*/  LDL.LU R7, [R1+0x2ac] ;  /* 0x0002ac0001077983 */ /* 0x000ea80000300800 */
[----:B---3--:R-:W-:Y:S04]  /*3bce0*/  STL.64 [R1+0x2940], R22 ;  /* 0x0029401601007387 */ /* 0x008fe80000100a00 */
[----:B------:R0:W-:Y:S04]  /*3bcf0*/  STL.64 [R1+0x2938], R20 ;  /* 0x0029381401007387 */ /* 0x0001e80000100a00 */
[----:B0-----:R-:W3:Y:S04]  /*3bd00*/  LDL.LU R20, [R1+0x2c0] ;  /* 0x0002c00001147983 */ /* 0x001ee80000300800 */
[----:B------:R-:W3:Y:S04]  /*3bd10*/  LDL.LU R21, [R1+0x2c4] ;  /* 0x0002c40001157983 */ /* 0x000ee80000300800 */
        /* <DEDUP_REMOVED lines=14> */
[----:B------:R-:W2:Y:S01]  /*3be00*/  LDL.LU R27, [R1+0x2fc] ;  /* 0x0002fc00011b7983 */ /* 0x000ea20000300800 */
[C---:B------:R-:W-:Y:S03]  /*3be10*/  HMMA.16816.F32 R8, R12.reuse, R18, R8 ;  /* 0x000000120c08723c */ /* 0x040fe60000001808 */
[----:B--2---:R-:W-:Y:S04]  /*3be20*/  STL.64 [R1+0x2910], R26 ;  /* 0x0029101a01007387 */ /* 0x004fe80000100a00 */
[----:B------:R0:W-:Y:S04]  /*3be30*/  STL.64 [R1+0x2908], R24 ;  /* 0x0029081801007387 */ /* 0x0001e80000100a00 */
[----:B0-----:R-:W2:Y:S04]  /*3be40*/  LDL.LU R24, [R1+0x2d0] ;  /* 0x0002d00001187983 */ /* 0x001ea80000300800 */
[----:B------:R-:W2:Y:S04]  /*3be50*/  LDL.LU R25, [R1+0x2d4] ;  /* 0x0002d40001197983 */ /* 0x000ea80000300800 */
[----:B------:R-:W2:Y:S04]  /*3be60*/  LDL.LU R26, [R1+0x2d8] ;  /* 0x0002d800011a7983 */ /* 0x000ea80000300800 */
[----:B------:R-:W2:Y:S04]  /*3be70*/  LDL.LU R27, [R1+0x2dc] ;  /* 0x0002dc00011b7983 */ /* 0x000ea80000300800 */
[----:B------:R0:W-:Y:S04]  /*3be80*/  STL [R1+0x26f0], R0 ;  /* 0x0026f00001007387 */ /* 0x0001e80000100800 */
[----:B0-----:R-:W2:Y:S04]  /*3be90*/  LDL.LU R0, [R1+0x830] ;  /* 0x0008300001007983 */ /* 0x001ea80000300800 */
        /* <DEDUP_REMOVED lines=36> */
[----:B------:R-:W-:-:S03]  /*3c0e0*/  IMAD R28, R28, 0x100, R3 ;  /* 0x000001001c1c7824 */ /* 0x000fc600078e0203 */
[----:B0-----:R-:W3:Y:S04]  /*3c0f0*/  LDL.LU R4, [R1+0x390] ;  /* 0x0003900001047983 */ /* 0x001ee80000300800 */
[----:B------:R-:W3:Y:S04]  /*3c100*/  LDL.LU R5, [R1+0x394] ;  /* 0x0003940001057983 */ /* 0x000ee80000300800 */
[----:B------:R-:W3:Y:S04]  /*3c110*/  LDL.LU R6, [R1+0x398] ;  /* 0x0003980001067983 */ /* 0x000ee80000300800 */
[----:B------:R-:W3:Y:S01]  /*3c120*/  LDL.LU R7, [R1+0x39c] ;  /* 0x00039c0001077983 */ /* 0x000ee20000300800 */
[----:B----4-:R-:W-:-:S02]  /*3c130*/  IMAD R23, R23, 0x100, R2 ;  /* 0x0000010017177824 */ /* 0x010fc400078e0202 */
[----:B--2---:R-:W-:Y:S02]  /*3c140*/  IMAD R22, R22, 0x100, R21 ;  /* 0x0000010016167824 */ /* 0x004fe400078e0215 */
[----:B------:R-:W2:Y:S04]  /*3c150*/  LDL.LU R21, [R1+0x2920] ;  /* 0x0029200001157983 */ /* 0x000ea80000300800 */
[----:B------:R-:W4:Y:S04]  /*3c160*/  LDL.LU R2, [R1+0x291c] ;  /* 0x00291c0001027983 */ /* 0x000f280000300800 */
[----:B------:R-:W4:Y:S01]  /*3c170*/  LDL.LU R3, [R1+0x2918] ;  /* 0x0029180001037983 */ /* 0x000f220000300800 */
[----:B------:R-:W-:Y:S01]  /*3c180*/  IMAD R29, R29, 0x100, R0 ;  /* 0x000001001d1d7824 */ /* 0x000fe200078e0200 */
[----:B----4-:R-:W-:Y:S02]  /*3c190*/  HMMA.16816.F32 R12, R12, R2, R24 ;  /* 0x000000020c0c723c */ /* 0x010fe40000001818 */
[----:B------:R-:W2:Y:S04]  /*3c1a0*/  LDL.LU.64 R26, [R1+0x2910] ;  /* 0x00291000011a7983 */ /* 0x000ea80000300a00 */
[----:B------:R-:W2:Y:S04]  /*3c1b0*/  LDL.LU.64 R24, [R1+0x2908] ;  /* 0x0029080001187983 */ /* 0x000ea80000300a00 */
[----:B------:R-:W-:Y:S04]  /*3c1c0*/  STL [R1+0x28bc], R2 ;  /* 0x0028bc0201007387 */ /* 0x000fe80000100800 */
[----:B------:R-:W-:Y:S05]  /*3c1d0*/  STL [R1+0x28b8], R3 ;  /* 0x0028b80301007387 */ /* 0x000fea0000100800 */
[----:B------:R0:W-:Y:S04]  /*3c1e0*/  STL.64 [R1+0x1c0], R12 ;  /* 0x0001c00c01007387 */ /* 0x0001e80000100a00 */
[----:B------:R1:W-:Y:S01]  /*3c1f0*/  STL.64 [R1+0x1c8], R14 ;  /* 0x0001c80e01007387 */ /* 0x0003e20000100a00 */
[----:B0-----:R-:W-:-:S02]  /*3c200*/  F2FP.F16.E4M3.UNPACK_B R12, R22 ;  /* 0x00000016ff0c723e */ /* 0x001fc400020006ff */
[----:B------:R-:W-:Y:S02]  /*3c210*/  F2FP.F16.E4M3.UNPACK_B R13, R23 ;  /* 0x00000017ff0d723e */ /* 0x000fe400020006ff */
[----:B-1----:R-:W-:Y:S02]  /*3c220*/  F2FP.F16.E4M3.UNPACK_B R14, R28 ;  /* 0x0000001cff0e723e */ /* 0x002fe400020006ff */
[----:B------:R-:W-:-:S07]  /*3c230*/  F2FP.F16.E4M3.UNPACK_B R15, R29 ;  /* 0x0000001dff0f723e */ /* 0x000fce00020006ff */
[----:B--2---:R-:W-:-:S15]  /*3c240*/  HMMA.16816.F32 R24, R12, R20, R24 ;  /* 0x000000140c18723c */ /* 0x004fde0000001818 */
[----:B------:R-:W-:-:S04]  /*3c250*/  NOP ;  /* 0x0000000000007918 */ /* 0x000fc80000000000 */
[----:B------:R-:W-:Y:S04]  /*3c260*/  STL.64 [R1+0x1f0], R24 ;  /* 0x0001f01801007387 */ /* 0x000fe80000100a00 */
[----:B------:R0:W-:Y:S04]  /*3c270*/  STL.64 [R1+0x1f8], R26 ;  /* 0x0001f81a01007387 */ /* 0x0001e80000100a00 */
[----:B0-----:R-:W2:Y:S04]  /*3c280*/  LDL.LU.64 R26, [R1+0x2900] ;  /* 0x00290000011a7983 */ /* 0x001ea80000300a00 */
[----:B------:R-:W2:Y:S04]  /*3c290*/  LDL.LU.64 R24, [R1+0x28f8] ;  /* 0x0028f80001187983 */ /* 0x000ea80000300a00 */
[----:B------:R0:W-:Y:S04]  /*3c2a0*/  STL [R1+0x28c4], R20 ;  /* 0x0028c41401007387 */ /* 0x0001e80000100800 */
[----:B------:R1:W-:Y:S04]  /*3c2b0*/  STL [R1+0x28c0], R21 ;  /* 0x0028c01501007387 */ /* 0x0003e80000100800 */
[----:B0-----:R-:W4:Y:S04]  /*3c2c0*/  LDL.LU R20, [R1+0x310] ;  /* 0x0003100001147983 */ /* 0x001f280000300800 */
[----:B-1----:R-:W4:Y:S04]  /*3c2d0*/  LDL.LU R21, [R1+0x314] ;  /* 0x0003140001157983 */ /* 0x002f280000300800 */
[----:B------:R-:W4:Y:S04]  /*3c2e0*/  LDL.LU R22, [R1+0x318] ;  /* 0x0003180001167983 */ /* 0x000f280000300800 */
[----:B------:R-:W4:Y:S04]  /*3c2f0*/  LDL.LU R23, [R1+0x31c] ;  /* 0x00031c0001177983 */ /* 0x000f280000300800 */
[----:B------:R-:W3:Y:S01]  /*3c300*/  LDL.LU R0, [R1+0x864] ;  /* 0x0008640001007983 */ /* 0x000ee20000300800 */
[C---:B--2---:R-:W-:Y:S08]  /*3c310*/  HMMA.16816.F32 R24, R12.reuse, R18, R24 ;  /* 0x000000120c18723c */ /* 0x044ff00000001818 */
[C---:B----4-:R-:W-:Y:S11]  /*3c320*/  HMMA.16816.F32 R20, R12.reuse, R16, R20 ;  /* 0x000000100c14723c */ /* 0x050ff60000001814 */
[----:B------:R0:W-:Y:S04]  /*3c330*/  STL.64 [R1+0x210], R24 ;  /* 0x0002101801007387 */ /* 0x0001e80000100a00 */
[----:B------:R1:W-:Y:S04]  /*3c340*/  STL.64 [R1+0x218], R26 ;  /* 0x0002181a01007387 */ /* 0x0003e80000100a00 */
[----:B0-----:R-:W2:Y:S04]  /*3c350*/  LDL.LU R24, [R1+0x870] ;  /* 0x0008700001187983 */ /* 0x001ea80000300800 */
[----:B-1----:R-:W4:Y:S04]  /*3c360*/  LDL.LU R27, [R1+0x86c] ;  /* 0x00086c00011b7983 */ /* 0x002f280000300800 */
[----:B------:R-:W-:Y:S04]  /*3c370*/  STL.64 [R1+0x28a0], R18 ;  /* 0x0028a01201007387 */ /* 0x000fe80000100a00 */
[----:B------:R-:W-:Y:S04]  /*3c380*/  STL.64 [R1+0x2898], R16 ;  /* 0x0028981001007387 */ /* 0x000fe80000100a00 */
[----:B------:R-:W-:Y:S04]  /*3c390*/  STL.64 [R1+0x230], R20 ;  /* 0x0002301401007387 */ /* 0x000fe80000100a00 */
[----:B------:R-:W-:Y:S04]  /*3c3a0*/  STL.64 [R1+0x238], R22 ;  /* 0x0002381601007387 */ /* 0x000fe80000100a00 */
[----:B------:R-:W4:Y:S04]  /*3c3b0*/  LDL R26, [R1+0x578] ;  /* 0x00057800011a7983 */ /* 0x000f280000100800 */
[----:B------:R-:W2:Y:S01]  /*3c3c0*/  LDL R25, [R1+0x57c] ;  /* 0x00057c0001197983 */ /* 0x000ea20000100800 */
[C---:B---3--:R-:W-:Y:S03]  /*3c3d0*/  HMMA.16816.F32 R4, R12.reuse, R10, R4 ;  /* 0x0000000a0c04723c */ /* 0x048fe60000001804 */
[----:B----4-:R-:W-:Y:S04]  /*3c3e0*/  STL.64 [R1+0x2850], R26 ;  /* 0x0028501a01007387 */ /* 0x010fe80000100a00 */
[----:B--2---:R0:W-:Y:S04]  /*3c3f0*/  STL.64 [R1+0x2848], R24 ;  /* 0x0028481801007387 */ /* 0x0041e80000100a00 */
[----:B0-----:R-:W2:Y:S08]  /*3c400*/  LDL.LU R24, [R1+0x410] ;  /* 0x0004100001187983 */ /* 0x001eb00000300800 */
[----:B------:R-:W-:Y:S04]  /*3c410*/  STL.64 [R1+0x240], R4 ;  /* 0x0002400401007387 */ /* 0x000fe80000100a00 */
[----:B------:R-:W-:Y:S04]  /*3c420*/  STL.64 [R1+0x248], R6 ;  /* 0x0002480601007387 */ /* 0x000fe80000100a00 */
        /* <DEDUP_REMOVED lines=9> */
[----:B------:R-:W4:Y:S04]  /*3c4c0*/  LDL.LU R16, [R1+0x460] ;  /* 0x0004600001107983 */ /* 0x000f280000300800 */
[----:B------:R-:W4:Y:S04]  /*3c4d0*/  LDL.LU R17, [R1+0x464] ;  /* 0x0004640001117983 */ /* 0x000f280000300800 */
        /* <DEDUP_REMOVED lines=27> */
[----:B----4-:R0:W-:Y:S04]  /*3c690*/  STL.64 [R1+0x28a8], R16 ;  /* 0x0028a81001007387 */ /* 0x0101e80000100a00 */
[----:B0-----:R-:W4:Y:S04]  /*3c6a0*/  LDL.LU R16, [R1+0x3e0] ;  /* 0x0003e00001107983 */ /* 0x001f280000300800 */
[----:B------:R-:W4:Y:S04]  /*3c6b0*/  LDL.LU R17, [R1+0x3e4] ;  /* 0x0003e40001117983 */ /* 0x000f280000300800 */
[----:B------:R-:W4:Y:S04]  /*3c6c0*/  LDL.LU R18, [R1+0x3e8] ;  /* 0x0003e80001127983 */ /* 0x000f280000300800 */
[----:B------:R-:W4:Y:S04]  /*3c6d0*/  LDL.LU R19, [R1+0x3ec] ;  /* 0x0003ec0001137983 */ /* 0x000f280000300800 */
[----:B---3--:R-:W-:Y:S04]  /*3c6e0*/  STL.64 [R1+0x2870], R26 ;  /* 0x0028701a01007387 */ /* 0x008fe80000100a00 */
[----:B------:R0:W-:Y:S04]  /*3c6f0*/  STL.64 [R1+0x2868], R24 ;  /* 0x0028681801007387 */ /* 0x0001e80000100a00 */
[----:B0-----:R-:W3:Y:S04]  /*3c700*/  LDL.LU R24, [R1+0x430] ;  /* 0x0004300001187983 */ /* 0x001ee80000300800 */
[----:B------:R-:W3:Y:S04]  /*3c710*/  LDL.LU R25, [R1+0x434] ;  /* 0x0004340001197983 */ /* 0x000ee80000300800 */
[----:B------:R-:W2:Y:S04]  /*3c720*/  LDL.LU R26, [R1+0x438] ;  /* 0x00043800011a7983 */ /* 0x000ea80000300800 */
[----:B------:R-:W2:Y:S01]  /*3c730*/  LDL.LU R27, [R1+0x43c] ;  /* 0x00043c00011b7983 */ /* 0x000ea20000300800 */
[C---:B------:R-:W-:Y:S03]  /*3c740*/  HMMA.16816.F32 R4, R12.reuse, R8, R4 ;  /* 0x000000080c04723c */ /* 0x040fe60000001804 */
[----:B--2---:R-:W-:Y:S04]  /*3c750*/  STL.64 [R1+0x2880], R26 ;  /* 0x0028801a01007387 */ /* 0x004fe80000100a00 */
[----:B---3--:R0:W-:Y:S04]  /*3c760*/  STL.64 [R1+0x2878], R24 ;  /* 0x0028781801007387 */ /* 0x0081e80000100a00 */
        /* <DEDUP_REMOVED lines=14> */
[----:B---3--:R-:W-:-:S15]  /*3c850*/  HMMA.16816.F32 R20, R12, R6, R20 ;  /* 0x000000060c14723c */ /* 0x008fde0000001814 */
[----:B------:R-:W-:-:S04]  /*3c860*/  NOP ;  /* 0x0000000000007918 */ /* 0x000fc80000000000 */
        /* <DEDUP_REMOVED lines=9> */
[----:B------:R-:W2:Y:S01]  /*3c900*/  LDL.LU.64 R20, [R1+0x28c8] ;  /* 0x0028c80001147983 */ /* 0x000ea20000300a00 */
[----:B------:R-:W-:-:S02]  /*3c910*/  IMAD R28, R28, 0x100, R2 ;  /* 0x000001001c1c7824 */ /* 0x000fc400078e0202 */
[----:B------:R-:W-:Y:S02]  /*3c920*/  IMAD R29, R29, 0x100, R3 ;  /* 0x000001001d1d7824 */ /* 0x000fe400078e0203 */
[----:B--2---:R-:W-:Y:S02]  /*3c930*/  IMAD R22, R22, 0x100, R20 ;  /* 0x0000010016167824 */ /* 0x004fe400078e0214 */
[----:B------:R-:W-:Y:S01]  /*3c940*/  IMAD R23, R23, 0x100, R21 ;  /* 0x0000010017177824 */ /* 0x000fe200078e0215 */
[----:B------:R-:W2:Y:S04]  /*3c950*/  LDL.LU R20, [R1+0x28c4] ;  /* 0x0028c40001147983 */ /* 0x000ea80000300800 */
[----:B------:R-:W2:Y:S04]  /*3c960*/  LDL.LU R21, [R1+0x28c0] ;  /* 0x0028c00001157983 */ /* 0x000ea80000300800 */
[----:B------:R-:W4:Y:S04]  /*3c970*/  LDL.LU R2, [R1+0x28bc] ;  /* 0x0028bc0001027983 */ /* 0x000f280000300800 */
[----:B------:R-:W4:Y:S02]  /*3c980*/  LDL.LU R3, [R1+0x28b8] ;  /* 0x0028b80001037983 */ /* 0x000f240000300800 */
[----:B----4-:R-:W-:Y:S02]  /*3c990*/  HMMA.16816.F32 R12, R12, R2, R16 ;  /* 0x000000020c0c723c */ /* 0x010fe40000001810 */
[----:B------:R-:W2:Y:S04]  /*3c9a0*/  LDL.LU.64 R18, [R1+0x28b0] ;  /* 0x0028b00001127983 */ /* 0x000ea80000300a00 */
[----:B------:R-:W2:-:S13]  /*3c9b0*/  LDL.LU.64 R16, [R1+0x28a8] ;  /* 0x0028a80001107983 */ /* 0x000e9a0000300a00 */
[----:B------:R0:W-:Y:S04]  /*3c9c0*/  STL.64 [R1+0x290], R12 ;  /* 0x0002900c01007387 */ /* 0x0001e80000100a00 */
[----:B------:R1:W-:Y:S01]  /*3c9d0*/  STL.64 [R1+0x298], R14 ;  /* 0x0002980e01007387 */ /* 0x0003e20000100a00 */
[----:B0-----:R-:W-:Y:S02]  /*3c9e0*/  F2FP.F16.E4M3.UNPACK_B R12, R22 ;  /* 0x00000016ff0c723e */ /* 0x001fe400020006ff */
[----:B------:R-:W-:Y:S02]  /*3c9f0*/  F2FP.F16.E4M3.UNPACK_B R13, R23 ;  /* 0x00000017ff0d723e */ /* 0x000fe400020006ff */
[----:B-1----:R-:W-:Y:S02]  /*3ca00*/  F2FP.F16.E4M3.UNPACK_B R14, R28 ;  /* 0x0000001cff0e723e */ /* 0x002fe400020006ff */
[----:B------:R-:W-:Y:S01]  /*3ca10*/  F2FP.F16.E4M3.UNPACK_B R15, R29 ;  /* 0x0000001dff0f723e */ /* 0x000fe200020006ff */
[----:B------:R-:W3:Y:S04]  /*3ca20*/  LDL.LU R28, [R1+0x868] ;  /* 0x00086800011c7983 */ /* 0x000ee80000300800 */
[----:B------:R-:W4:Y:S02]  /*3ca30*/  LDL.LU R29, [R1+0x85c] ;  /* 0x00085c00011d7983 */ /* 0x000f240000300800 */
[----:B--2---:R-:W-:Y:S02]  /*3ca40*/  HMMA.16816.F32 R20, R12, R20, R16 ;  /* 0x000000140c14723c */ /* 0x004fe40000001810 */
[----:B------:R-:W2:Y:S04]  /*3ca50*/  LDL.LU.64 R18, [R1+0x28a0] ;  /* 0x0028a00001127983 */ /* 0x000ea80000300a00 */
[----:B------:R-:W3:-:S13]  /*3ca60*/  LDL.LU.64 R16, [R1+0x2898] ;  /* 0x0028980001107983 */ /* 0x000eda0000300a00 */
[----:B------:R0:W-:Y:S04]  /*3ca70*/  STL.64 [R1+0x310], R20 ;  /* 0x0003101401007387 */ /* 0x0001e80000100a00 */
[----:B------:R1:W-:Y:S04]  /*3ca80*/  STL.64 [R1+0x318], R22 ;  /* 0x0003181601007387 */ /* 0x0003e80000100a00 */
[----:B0-----:R-:W3:Y:S04]  /*3ca90*/  LDL.LU R20, [R1+0x3d0] ;  /* 0x0003d00001147983 */ /* 0x001ee80000300800 */
        /* <DEDUP_REMOVED lines=10> */
[----:B------:R-:W4:Y:S01]  /*3cb40*/  LDL.LU R19, [R1+0x860] ;  /* 0x0008600001137983 */ /* 0x000f220000300800 */
[----:B---3--:R-:W-:-:S15]  /*3cb50*/  HMMA.16816.F32 R24, R12, R16, R24 ;  /* 0x000000100c18723c */ /* 0x008fde0000001818 */
[----:B------:R-:W-:-:S04]  /*3cb60*/  NOP ;  /* 0x0000000000007918 */ /* 0x000fc80000000000 */
[----:B------:R-:W-:Y:S04]  /*3cb70*/  STL.64 [R1+0x2f0], R24 ;  /* 0x0002f01801007387 */ /* 0x000fe80000100a00 */
[----:B------:R0:W-:Y:S04]  /*3cb80*/  STL.64 [R1+0x2f8], R26 ;  /* 0x0002f81a01007387 */ /* 0x0001e80000100a00 */
[----:B0-----:R-:W3:Y:S04]  /*3cb90*/  LDL.LU.64 R26, [R1+0x2880] ;  /* 0x00288000011a7983 */ /* 0x001ee80000300a00 */
[----:B------:R-:W3:Y:S04]  /*3cba0*/  LDL.LU.64 R24, [R1+0x2878] ;  /* 0x0028780001187983 */ /* 0x000ee80000300a00 */
[----:B------:R-:W2:Y:S01]  /*3cbb0*/  LDL.LU R17, [R1+0x858] ;  /* 0x0008580001117983 */ /* 0x000ea20000300800 */
[----:B---3--:R-:W-:-:S15]  /*3cbc0*/  HMMA.16816.F32 R24, R12, R10, R24 ;  /* 0x0000000a0c18723c */ /* 0x008fde0000001818 */
[----:B------:R-:W-:-:S04]  /*3cbd0*/  NOP ;  /* 0x0000000000007918 */ /* 0x000fc80000000000 */
[----:B------:R-:W-:Y:S04]  /*3cbe0*/  STL.64 [R1+0x2e0], R24 ;  /* 0x0002e01801007387 */ /* 0x000fe80000100a00 */
[----:B------:R0:W-:Y:S04]  /*3cbf0*/  STL.64 [R1+0x2e8], R26 ;  /* 0x0002e81a01007387 */ /* 0x0001e80000100a00 */
[----:B0-----:R-:W3:Y:S04]  /*3cc00*/  LDL.LU.64 R26, [R1+0x2870] ;  /* 0x00287000011a7983 */ /* 0x001ee80000300a00 */
[----:B------:R-:W3:Y:S02]  /*3cc10*/  LDL.LU.64 R24, [R1+0x2868] ;  /* 0x0028680001187983 */ /* 0x000ee40000300a00 */
[----:B---3--:R-:W-:Y:S02]  /*3cc20*/  HMMA.16816.F32 R8, R12, R8, R24 ;  /* 0x000000080c08723c */ /* 0x008fe40000001818 */
[----:B------:R-:W3:Y:S04]  /*3cc30*/  LDL.LU.64 R26, [R1+0x2860] ;  /* 0x00286000011a7983 */ /* 0x000ee80000300a00 */
[----:B------:R-:W3:-:S13]  /*3cc40*/  LDL.LU.64 R24, [R1+0x2858] ;  /* 0x0028580001187983 */ /* 0x000eda0000300a00 */
[----:B------:R0:W-:Y:S04]  /*3cc50*/  STL.64 [R1+0x2d0], R8 ;  /* 0x0002d00801007387 */ /* 0x0001e80000100a00 */
[----:B------:R1:W-:Y:S04]  /*3cc60*/  STL.64 [R1+0x2d8], R10 ;  /* 0x0002d80a01007387 */ /* 0x0003e80000100a00 */
[----:B0-----:R-:W2:Y:S04]  /*3cc70*/  LDL.LU R8, [R1+0x400] ;  /* 0x0004000001087983 */ /* 0x001ea80000300800 */
[----:B------:R-:W2:Y:S04]  /*3cc80*/  LDL.LU R9, [R1+0x404] ;  /* 0x0004040001097983 */ /* 0x000ea80000300800 */
[----:B-1----:R-:W2:Y:S04]  /*3cc90*/  LDL.LU R10, [R1+0x408] ;  /* 0x00040800010a7983 */ /* 0x002ea80000300800 */
[----:B------:R-:W2:Y:S01]  /*3cca0*/  LDL.LU R11, [R1+0x40c] ;  /* 0x00040c00010b7983 */ /* 0x000ea20000300800 */
[----:B---3--:R-:W-:-:S15]  /*3ccb0*/  HMMA.16816.F32 R24, R12, R6, R24 ;  /* 0x000000060c18723c */ /* 0x008fde0000001818 */
[----:B------:R-:W-:-:S04]  /*3ccc0*/  NOP ;  /* 0x0000000000007918 */ /* 0x000fc80000000000 */
[----:B------:R-:W-:Y:S04]  /*3ccd0*/  STL.64 [R1+0x2c0], R24 ;  /* 0x0002c01801007387 */ /* 0x000fe80000100a00 */
[----:B------:R0:W-:Y:S04]  /*3cce0*/  STL.64 [R1+0x2c8], R26 ;  /* 0x0002c81a01007387 */ /* 0x0001e80000100a00 */
[----:B0-----:R-:W3:Y:S04]  /*3ccf0*/  LDL.LU.64 R26, [R1+0x2850] ;  /* 0x00285000011a7983 */ /* 0x001ee80000300a00 */
[----:B------:R-:W3:Y:S01]  /*3cd00*/  LDL.LU.64 R24, [R1+0x2848] ;  /* 0x0028480001187983 */ /* 0x000ee20000300a00 */
[----:B--2---:R-:W-:-:S15]  /*3cd10*/  HMMA.16816.F32 R8, R12, R4, R8 ;  /* 0x000000040c08723c */ /* 0x004fde0000001808 */
[----:B------:R-:W-:-:S04]  /*3cd20*/  NOP ;  /* 0x0000000000007918 */ /* 0x000fc80000000000 */
[----:B------:R-:W-:Y:S04]  /*3cd30*/  STL.64 [R1+0x2b0], R8 ;  /* 0x0002b00801007387 */ /* 0x000fe80000100a00 */
[----:B------:R0:W-:Y:S02]  /*3cd40*/  STL.64 [R1+0x2b8], R10 ;  /* 0x0002b80a01007387 */ /* 0x0001e40000100a00 */
[----:B0-----:R-:W-:-:S15]  /*3cd50*/  HMMA.16816.F32 R8, R12, R2, R20 ;  /* 0x000000020c08723c */ /* 0x001fde0000001814 */
[----:B------:R-:W-:-:S04]  /*3cd60*/  NOP ;  /* 0x0000000000007918 */ /* 0x000fc80000000000 */
[----:B------:R-:W-:Y:S04]  /*3cd70*/  STL.64 [R1+0x280], R8 ;  /* 0x0002800801007387 */ /* 0x000fe80000100a00 */
[----:B------:R-:W-:Y:S01]  /*3cd80*/  STL.64 [R1+0x288], R10 ;  /* 0x0002880a01007387 */ /* 0x000fe20000100a00 */
[----:B---3--:R-:W-:Y:S01]  /*3cd90*/  IMAD R7, R27, 0x100, R24 ;  /* 0x000001001b077824 */ /* 0x008fe200078e0218 */
[----:B------:R-:W-:Y:S02]  /*3cda0*/  F2FP.F16.E4M3.UNPACK_B R21, R25 ;  /* 0x00000019ff15723e */ /* 0x000fe400020006ff */
[----:B------:R-:W2:Y:S01]  /*3cdb0*/  LDL.LU R24, [R1+0x4f0] ;  /* 0x0004f00001187983 */ /* 0x000ea20000300800 */
[----:B------:R-:W-:-:S03]  /*3cdc0*/  F2FP.F16.E4M3.UNPACK_B R20, R26 ;  /* 0x0000001aff14723e */ /* 0x000fc600020006ff */
[----:B------:R-:W2:Y:S04]  /*3cdd0*/  LDL.LU R25, [R1+0x4f4] ;  /* 0x0004f40001197983 */ /* 0x000ea80000300800 */
[----:B------:R-:W3:Y:S04]  /*3cde0*/  LDL.LU R26, [R1+0x4f8] ;  /* 0x0004f800011a7983 */ /* 0x000ee80000300800 */
[----:B------:R-:W3:Y:S01]  /*3cdf0*/  LDL.LU R27, [R1+0x4fc] ;  /* 0x0004fc00011b7983 */ /* 0x000ee20000300800 */
[----:B------:R-:W-:-:S03]  /*3ce00*/  IMAD R6, R0, 0x100, R28 ;  /* 0x0000010000067824 */ /* 0x000fc600078e021c */
[----:B---3--:R-:W-:Y:S04]  /*3ce10*/  STL.64 [R1+0x27f0], R26 ;  /* 0x0027f01a01007387 */ /* 0x008fe80000100a00 */
[----:B--2---:R0:W-:Y:S04]  /*3ce20*/  STL.64 [R1+0x27e8], R24 ;  /* 0x0027e81801007387 */ /* 0x0041e80000100a00 */
[----:B0-----:R-:W2:Y:S04]  /*3ce30*/  LDL.LU R24, [R1+0x520] ;  /* 0x0005200001187983 */ /* 0x001ea80000300800 */
[----:B------:R-:W2:Y:S04]  /*3ce40*/  LDL.LU R25, [R1+0x524] ;  /* 0x0005240001197983 */ /* 0x000ea80000300800 */
[----:B------:R-:W3:Y:S04]  /*3ce50*/  LDL.LU R26, [R1+0x528] ;  /* 0x00052800011a7983 */ /* 0x000ee80000300800 */
[----:B------:R-:W3:Y:S01]  /*3ce60*/  LDL.LU R27, [R1+0x52c] ;  /* 0x00052c00011b7983 */ /* 0x000ee20000300800 */
[----:B------:R-:W-:-:S03]  /*3ce70*/  F2FP.F16.E4M3.UNPACK_B R14, R6 ;  /* 0x00000006ff0e723e */ /* 0x000fc600020006ff */
[----:B------:R-:W2:Y:S04]  /*3ce80*/  LDL R9, [R1+0x58c] ;  /* 0x00058c0001097983 */ /* 0x000ea80000100800 */
[----:B------:R-:W4:Y:S04]  /*3ce90*/  LDL R6, [R1+0x598] ;  /* 0x0005980001067983 */ /* 0x000f280000100800 */
[----:B---3--:R-:W-:Y:S04]  /*3cea0*/  STL.64 [R1+0x2800], R26 ;  /* 0x0028001a01007387 */ /* 0x008fe80000100a00 */
[----:B--2---:R0:W-:Y:S04]  /*3ceb0*/  STL.64 [R1+0x27f8], R24 ;  /* 0x0027f81801007387 */ /* 0x0041e80000100a00 */
[----:B0-----:R-:W2:Y:S04]  /*3cec0*/  LDL.LU R24, [R1+0x500] ;  /* 0x0005000001187983 */ /* 0x001ea80000300800 */
[----:B------:R-:W2:Y:S04]  /*3ced0*/  LDL.LU R25, [R1+0x504] ;  /* 0x0005040001197983 */ /* 0x000ea80000300800 */
[----:B------:R-:W3:Y:S04]  /*3cee0*/  LDL.LU R26, [R1+0x508] ;  /* 0x00050800011a7983 */ /* 0x000ee80000300800 */
[----:B------:R-:W3:Y:S04]  /*3cef0*/  LDL.LU R27, [R1+0x50c] ;  /* 0x00050c00011b7983 */ /* 0x000ee80000300800 */
[----:B------:R-:W2:Y:S04]  /*3cf00*/  LDL R10, [R1+0x558] ;  /* 0x00055800010a7983 */ /* 0x000ea80000100800 */
[----:B------:R-:W2:Y:S04]  /*3cf10*/  LDL R11, [R1+0x55c] ;  /* 0x00055c00010b7983 */ /* 0x000ea80000100800 */
[----:B------:R-:W3:Y:S01]  /*3cf20*/  LDL R8, [R1+0x588] ;  /* 0x0005880001087983 */ /* 0x000ee20000100800 */
[----:B------:R-:W-:-:S02]  /*3cf30*/  IMAD R4, R18, 0x100, R17 ;  /* 0x0000010012047824 */ /* 0x000fc400078e0211 */
[----:B----4-:R-:W-:Y:S01]  /*3cf40*/  IMAD R5, R29, 0x100, R19 ;  /* 0x000001001d057824 */ /* 0x010fe200078e0213 */
[----:B------:R-:W4:Y:S04]  /*3cf50*/  LDL R18, [R1+0x568] ;  /* 0x0005680001127983 */ /* 0x000f280000100800 */
[----:B------:R-:W4:Y:S04]  /*3cf60*/  LDL R19, [R1+0x56c] ;  /* 0x00056c0001137983 */ /* 0x000f280000100800 */
[----:B------:R-:W4:Y:S04]  /*3cf70*/  LDL R16, [R1+0x548] ;  /* 0x0005480001107983 */ /* 0x000f280000100800 */
[----:B------:R-:W4:Y:S04]  /*3cf80*/  LDL R17, [R1+0x54c] ;  /* 0x00054c0001117983 */ /* 0x000f280000100800 */
[----:B--2---:R-:W-:Y:S04]  /*3cf90*/  STL.64 [R1+0x2830], R10 ;  /* 0x0028300a01007387 */ /* 0x004fe80000100a00 */
[----:B---3--:R0:W-:Y:S04]  /*3cfa0*/  STL.64 [R1+0x2828], R8 ;  /* 0x0028280801007387 */ /* 0x0081e80000100a00 */
[----:B0-----:R-:W2:Y:S04]  /*3cfb0*/  LDL.LU R8, [R1+0x4b0] ;  /* 0x0004b00001087983 */ /* 0x001ea80000300800 */
[----:B------:R-:W2:Y:S04]  /*3cfc0*/  LDL.LU R9, [R1+0x4b4] ;  /* 0x0004b40001097983 */ /* 0x000ea80000300800 */
[----:B------:R-:W3:Y:S04]  /*3cfd0*/  LDL.LU R10, [R1+0x4b8] ;  /* 0x0004b800010a7983 */ /* 0x000ee80000300800 */
[----:B------:R-:W3:Y:S01]  /*3cfe0*/  LDL.LU R11, [R1+0x4bc] ;  /* 0x0004bc00010b7983 */ /* 0x000ee20000300800 */
[----:B------:R-:W-:-:S02]  /*3cff0*/  F2FP.F16.E4M3.UNPACK_B R12, R4 ;  /* 0x00000004ff0c723e */ /* 0x000fc400020006ff */
[----:B------:R-:W-:Y:S01]  /*3d000*/  F2FP.F16.E4M3.UNPACK_B R13, R5 ;  /* 0x00000005ff0d723e */ /* 0x000fe200020006ff */
        /* <DEDUP_REMOVED lines=12> */
[----:B------:R-:W-:-:S07]  /*3d0d0*/  F2FP.F16.E4M3.UNPACK_B R15, R7 ;  /* 0x00000007ff0f723e */ /* 0x000fce00020006ff */
[----:B--2---:R-:W-:Y:S01]  /*3d0e0*/  HMMA.16816.F32 R8, R12, R20, R8 ;  /* 0x000000140c08723c */ /* 0x004fe20000001808 */
[----:B---3--:R-:W-:Y:S04]  /*3d0f0*/  STL.64 [R1+0x2820], R26 ;  /* 0x0028201a01007387 */ /* 0x008fe80000100a00 */
[----:B------:R0:W-:Y:S04]  /*3d100*/  STL.64 [R1+0x2818], R24 ;  /* 0x0028181801007387 */ /* 0x0001e80000100a00 */
[----:B0-----:R-:W2:Y:S04]  /*3d110*/  LDL.LU R24, [R1+0x4c0] ;  /* 0x0004c00001187983 */ /* 0x001ea80000300800 */
[----:B------:R-:W2:Y:S04]  /*3d120*/  LDL.LU R25, [R1+0x4c4] ;  /* 0x0004c40001197983 */ /* 0x000ea80000300800 */
[----:B------:R-:W2:Y:S04]  /*3d130*/  LDL.LU R26, [R1+0x4c8] ;  /* 0x0004c800011a7983 */ /* 0x000ea80000300800 */
[----:B------:R-:W2:Y:S04]  /*3d140*/  LDL.LU R27, [R1+0x4cc] ;  /* 0x0004cc00011b7983 */ /* 0x000ea80000300800 */
[----:B------:R-:W3:Y:S04]  /*3d150*/  LDL R7, [R1+0x59c] ;  /* 0x00059c0001077983 */ /* 0x000ee80000100800 */
[----:B------:R-:W3:Y:S04]  /*3d160*/  LDL R4, [R1+0x5a8] ;  /* 0x0005a80001047983 */ /* 0x000ee80000100800 */
[----:B------:R-:W3:Y:S04]  /*3d170*/  LDL R5, [R1+0x5ac] ;  /* 0x0005ac0001057983 */ /* 0x000ee80000100800 */
[----:B------:R-:W3:Y:S04]  /*3d180*/  LDL R2, [R1+0x5b8] ;  /* 0x0005b80001027983 */ /* 0x000ee80000100800 */
[----:B------:R-:W3:Y:S04]  /*3d190*/  LDL R3, [R1+0x5bc] ;  /* 0x0005bc0001037983 */ /* 0x000ee80000100800 */
[----:B------:R-:W3:Y:S04]  /*3d1a0*/  LDL.LU R22, [R1+0x874] ;  /* 0x0008740001167983 */ /* 0x000ee80000300800 */
[----:B------:R-:W3:Y:S04]  /*3d1b0*/  LDL.LU R23, [R1+0x87c] ;  /* 0x00087c0001177983 */ /* 0x000ee80000300800 */
[----:B------:R-:W3:Y:S04]  /*3d1c0*/  LDL.LU R28, [R1+0x884] ;  /* 0x00088400011c7983 */ /* 0x000ee80000300800 */
[----:B------:R-:W3:Y:S04]  /*3d1d0*/  LDL.LU R29, [R1+0x890] ;  /* 0x00089000011d7983 */ /* 0x000ee80000300800 */
[----:B------:R-:W3:Y:S04]  /*3d1e0*/  LDL.LU R0, [R1+0x88c] ;  /* 0x00088c0001007983 */ /* 0x000ee80000300800 */
[----:B------:R-:W-:Y:S04]  /*3d1f0*/  STL.64 [R1+0x3b0], R8 ;  /* 0x0003b00801007387 */ /* 0x000fe80000100a00 */
[----:B------:R0:W-:Y:S04]  /*3d200*/  STL.64 [R1+0x3b8], R10 ;  /* 0x0003b80a01007387 */ /* 0x0001e80000100a00 */
[----:B0-----:R-:W3:Y:S04]  /*3d210*/  LDL.LU.64 R10, [R1+0x2840] ;  /* 0x00284000010a7983 */ /* 0x001ee80000300a00 */
[----:B------:R-:W3:Y:S01]  /*3d220*/  LDL.LU.64 R8, [R1+0x2838] ;  /* 0x0028380001087983 */ /* 0x000ee20000300a00 */
[----:B----4-:R-:W-:-:S02]  /*3d230*/  F2FP.F16.E4M3.UNPACK_B R18, R18 ;  /* 0x00000012ff12723e */ /* 0x010fc400020006ff */
[----:B------:R-:W-:Y:S02]  /*3d240*/  F2FP.F16.E4M3.UNPACK_B R19, R19 ;  /* 0x00000013ff13723e */ /* 0x000fe400020006ff */
[----:B------:R-:W-:Y:S02]  /*3d250*/  F2FP.F16.E4M3.UNPACK_B R16, R16 ;  /* 0x00000010ff10723e */ /* 0x000fe400020006ff */
[----:B------:R-:W-:-:S07]  /*3d260*/  F2FP.F16.E4M3.UNPACK_B R17, R17 ;  /* 0x00000011ff11723e */ /* 0x000fce00020006ff */
[C---:B--2---:R-:W-:Y:S08]  /*3d270*/  HMMA.16816.F32 R24, R12.reuse, R16, R24 ;  /* 0x000000100c18723c */ /* 0x044ff00000001818 */
        /* <DEDUP_REMOVED lines=8> */
[----:B0-----:R-:W4:Y:S04]  /*3d300*/  LDL.LU.64 R26, [R1+0x2820] ;  /* 0x00282000011a7983 */ /* 0x001f280000300a00 */
[----:B------:R-:W4:Y:S04]  /*3d310*/  LDL.LU.64 R24, [R1+0x2818] ;  /* 0x0028180001187983 */ /* 0x000f280000300a00 */
[----:B------:R0:W-:Y:S04]  /*3d320*/  STL.64 [R1+0x27e0], R18 ;  /* 0x0027e01201007387 */ /* 0x0001e80000100a00 */
[----:B0-----:R-:W3:Y:S04]  /*3d330*/  LDL.LU R18, [R1+0x880] ;  /* 0x0008800001127983 */ /* 0x001ee80000300800 */
[----:B------:R-:W3:Y:S04]  /*3d340*/  LDL.LU R19, [R1+0x888] ;  /* 0x0008880001137983 */ /* 0x000ee80000300800 */
[----:B------:R0:W-:Y:S04]  /*3d350*/  STL.64 [R1+0x27d8], R16 ;  /* 0x0027d81001007387 */ /* 0x0001e80000100a00 */
[----:B0-----:R-:W3:Y:S01]  /*3d360*/  LDL.LU R17, [R1+0x878] ;  /* 0x0008780001117983 */ /* 0x001ee20000300800 */
[----:B--2---:R-:W-:-:S02]  /*3d370*/  F2FP.F16.E4M3.UNPACK_B R10, R10 ;  /* 0x0000000aff0a723e */ /* 0x004fc400020006ff */
[----:B------:R-:W-:-:S07]  /*3d380*/  F2FP.F16.E4M3.UNPACK_B R11, R11 ;  /* 0x0000000bff0b723e */ /* 0x000fce00020006ff */
[----:B----4-:R-:W-:-:S15]  /*3d390*/  HMMA.16816.F32 R24, R12, R10, R24 ;  /* 0x0000000a0c18723c */ /* 0x010fde0000001818 */
[----:B------:R-:W-:-:S04]  /*3d3a0*/  NOP ;  /* 0x0000000000007918 */ /* 0x000fc80000000000 */
[----:B------:R-:W-:Y:S04]  /*3d3b0*/  STL.64 [R1+0x440], R24 ;  /* 0x0004401801007387 */ /* 0x000fe80000100a00 */
[----:B------:R0:W-:Y:S04]  /*3d3c0*/  STL.64 [R1+0x448], R26 ;  /* 0x0004481a01007387 */ /* 0x0001e80000100a00 */
[----:B0-----:R-:W2:Y:S04]  /*3d3d0*/  LDL.LU.64 R26, [R1+0x2810] ;  /* 0x00281000011a7983 */ /* 0x001ea80000300a00 */
[----:B------:R-:W2:Y:S01]  /*3d3e0*/  LDL.LU.64 R24, [R1+0x2808] ;  /* 0x0028080001187983 */ /* 0x000ea20000300a00 */
[----:B---3--:R-:W-:-:S02]  /*3d3f0*/  F2FP.F16.E4M3.UNPACK_B R8, R8 ;  /* 0x00000008ff08723e */ /* 0x008fc400020006ff */
[----:B------:R-:W-:-:S07]  /*3d400*/  F2FP.F16.E4M3.UNPACK_B R9, R9 ;  /* 0x00000009ff09723e */ /* 0x000fce00020006ff */
[----:B--2---:R-:W-:-:S15]  /*3d410*/  HMMA.16816.F32 R24, R12, R8, R24 ;  /* 0x000000080c18723c */ /* 0x004fde0000001818 */
[----:B------:R-:W-:-:S04]  /*3d420*/  NOP ;  /* 0x0000000000007918 */ /* 0x000fc80000000000 */
[----:B------:R-:W-:Y:S04]  /*3d430*/  STL.64 [R1+0x470], R24 ;  /* 0x0004701801007387 */ /* 0x000fe80000100a00 */
[----:B------:R0:W-:Y:S04]  /*3d440*/  STL.64 [R1+0x478], R26 ;  /* 0x0004781a01007387 */ /* 0x0001e80000100a00 */
[----:B0-----:R-:W2:Y:S04]  /*3d450*/  LDL.LU.64 R26, [R1+0x2800] ;  /* 0x00280000011a7983 */ /* 0x001ea80000300a00 */
[----:B------:R-:W2:Y:S01]  /*3d460*/  LDL.LU.64 R24, [R1+0x27f8] ;  /* 0x0027f80001187983 */ /* 0x000ea20000300a00 */
[----:B------:R-:W-:-:S02]  /*3d470*/  F2FP.F16.E4M3.UNPACK_B R6, R6 ;  /* 0x00000006ff06723e */ /* 0x000fc400020006ff */
[----:B------:R-:W-:Y:S01]  /*3d480*/  F2FP.F16.E4M3.UNPACK_B R7, R7 ;  /* 0x00000007ff07723e */ /* 0x000fe200020006ff */
[----:B------:R-:W-:Y:S04]  /*3d490*/  STL.64 [R1+0x27c0], R10 ;  /* 0x0027c00a01007387 */ /* 0x000fe80000100a00 */
[----:B------:R0:W-:Y:S04]  /*3d4a0*/  STL.64 [R1+0x27b8], R8 ;  /* 0x0027b80801007387 */ /* 0x0001e80000100a00 */
[----:B0-----:R-:W3:Y:S04]  /*3d4b0*/  LDL.LU R8, [R1+0x530] ;  /* 0x0005300001087983 */ /* 0x001ee80000300800 */
[----:B------:R-:W3:Y:S04]  /*3d4c0*/  LDL.LU R9, [R1+0x534] ;  /* 0x0005340001097983 */ /* 0x000ee80000300800 */
[----:B------:R-:W3:Y:S04]  /*3d4d0*/  LDL.LU R10, [R1+0x538] ;  /* 0x00053800010a7983 */ /* 0x000ee80000300800 */
[----:B------:R-:W3:Y:S01]  /*3d4e0*/  LDL.LU R11, [R1+0x53c] ;  /* 0x00053c00010b7983 */ /* 0x000ee20000300800 */
[----:B--2---:R-:W-:-:S15]  /*3d4f0*/  HMMA.16816.F32 R24, R12, R6, R24 ;  /* 0x000000060c18723c */ /* 0x004fde0000001818 */
[----:B------:R-:W-:-:S04]  /*3d500*/  NOP ;  /* 0x0000000000007918 */ /* 0x000fc80000000000 */
[----:B------:R-:W-:Y:S04]  /*3d510*/  STL.64 [R1+0x4d0], R24 ;  /* 0x0004d01801007387 */ /* 0x000fe80000100a00 */
[----:B------:R0:W-:Y:S04]  /*3d520*/  STL.64 [R1+0x4d8], R26 ;  /* 0x0004d81a01007387 */ /* 0x0001e80000100a00 */
[----:B0-----:R-:W2:Y:S04]  /*3d530*/  LDL.LU.64 R26, [R1+0x27f0] ;  /* 0x0027f000011a7983 */ /* 0x001ea80000300a00 */
[----:B------:R-:W2:Y:S01]  /*3d540*/  LDL.LU.64 R24, [R1+0x27e8] ;  /* 0x0027e80001187983 */ /* 0x000ea20000300a00 */
[----:B------:R-:W-:-:S02]  /*3d550*/  F2FP.F16.E4M3.UNPACK_B R4, R4 ;  /* 0x00000004ff04723e */ /* 0x000fc400020006ff */
[----:B------:R-:W-:Y:S02]  /*3d560*/  F2FP.F16.E4M3.UNPACK_B R5, R5 ;  /* 0x00000005ff05723e */ /* 0x000fe400020006ff */
[----:B------:R-:W-:Y:S02]  /*3d570*/  F2FP.F16.E4M3.UNPACK_B R2, R2 ;  /* 0x00000002ff02723e */ /* 0x000fe400020006ff */
[----:B------:R-:W-:Y:S01]  /*3d580*/  F2FP.F16.E4M3.UNPACK_B R3, R3 ;  /* 0x00000003ff03723e */ /* 0x000fe200020006ff */
[----:B------:R-:W-:Y:S04]  /*3d590*/  STL.64 [R1+0x27a0], R6 ;  /* 0x0027a00601007387 */ /* 0x000fe80000100a00 */
[----:B------:R2:W-:Y:S01]  /*3d5a0*/  STL.64 [R1+0x2798], R4 ;  /* 0x0027980401007387 */ /* 0x0005e20000100a00 */
[----:B---3--:R-:W-:-:S15]  /*3d5b0*/  HMMA.16816.F32 R8, R12, R4, R8 ;  /* 0x000000040c08723c */ /* 0x008fde0000001808 */
[----:B------:R-:W-:-:S04]  /*3d5c0*/  NOP ;  /* 0x0000000000007918 */ /* 0x000fc80000000000 */
[----:B------:R-:W-:Y:S04]  /*3d5d0*/  STL.64 [R1+0x530], R8 ;  /* 0x0005300801007387 */ /* 0x000fe80000100a00 */
[----:B------:R-:W-:Y:S04]  /*3d5e0*/  STL.64 [R1+0x538], R10 ;  /* 0x0005380a01007387 */ /* 0x000fe80000100a00 */
[----:B------:R-:W-:Y:S04]  /*3d5f0*/  STL [R1+0x276c], R2 ;  /* 0x00276c0201007387 */ /* 0x000fe80000100800 */
[----:B------:R-:W-:Y:S01]  /*3d600*/  STL [R1+0x2768], R3 ;  /* 0x0027680301007387 */ /* 0x000fe20000100800 */
[----:B--2---:R-:W-:-:S15]  /*3d610*/  HMMA.16816.F32 R4, R12, R2, R24 ;  /* 0x000000020c04723c */ /* 0x004fde0000001818 */
[----:B------:R-:W-:-:S04]  /*3d620*/  NOP ;  /* 0x0000000000007918 */ /* 0x000fc80000000000 */
[----:B------:R-:W-:Y:S04]  /*3d630*/  STL.64 [R1+0x500], R4 ;  /* 0x0005000401007387 */ /* 0x000fe80000100a00 */
[----:B------:R-:W-:Y:S04]  /*3d640*/  STL.64 [R1+0x508], R6 ;  /* 0x0005080601007387 */ /* 0x000fe80000100a00 */
[----:B------:R-:W2:Y:S04]  /*3d650*/  LDL.LU R24, [R1+0x320] ;  /* 0x0003200001187983 */ /* 0x000ea80000300800 */
        /* <DEDUP_REMOVED lines=15> */
[----:B------:R-:W4:Y:S01]  /*3d750*/  LDL.LU R2, [R1+0x8a0] ;  /* 0x0008a00001027983 */ /* 0x000f220000300800 */
[----:B------:R-:W-:-:S03]  /*3d760*/  IMAD R29, R0, 0x100, R29 ;  /* 0x00000100001d7824 */ /* 0x000fc600078e021d */
[----:B----4-:R0:W-:Y:S04]  /*3d770*/  STL [R1+0x2770], R2 ;  /* 0x0027700201007387 */ /* 0x0101e80000100800 */
[----:B0-----:R-:W4:Y:S04]  /*3d780*/  LDL.LU R2, [R1+0x898] ;  /* 0x0008980001027983 */ /* 0x001f280000300800 */
        /* <DEDUP_REMOVED lines=22> */
[----:B------:R-:W-:-:S02]  /*3d8f0*/  IMAD R22, R22, 0x100, R17 ;  /* 0x0000010016167824 */ /* 0x000fc400078e0211 */
[----:B------:R-:W-:Y:S02]  /*3d900*/  IMAD R23, R23, 0x100, R18 ;  /* 0x0000010017177824 */ /* 0x000fe400078e0212 */
[----:B------:R-:W-:Y:S01]  /*3d910*/  IMAD R28, R28, 0x100, R19 ;  /* 0x000001001c1c7824 */ /* 0x000fe200078e0213 */
        /* <DEDUP_REMOVED lines=20> */
[----:B------:R-:W2:Y:S04]  /*3da60*/  LDL.LU R26, [R1+0x378] ;  /* 0x00037800011a7983 */ /* 0x000ea80000300800 */
[----:B------:R-:W2:Y:S01]  /*3da70*/  LDL.LU R27, [R1+0x37c] ;  /* 0x00037c00011b7983 */ /* 0x000ea20000300800 */
[----:B------:R-:W-:-:S02]  /*3da80*/  F2FP.F16.E4M3.UNPACK_B R12, R22 ;  /* 0x00000016ff0c723e */ /* 0x000fc400020006ff */
[----:B------:R-:W-:Y:S02]  /*3da90*/  F2FP.F16.E4M3.UNPACK_B R13, R23 ;  /* 0x00000017ff0d723e */ /* 0x000fe400020006ff */
[----:B------:R-:W-:Y:S02]  /*3daa0*/  F2FP.F16.E4M3.UNPACK_B R14, R28 ;  /* 0x0000001cff0e723e */ /* 0x000fe400020006ff */
[----:B------:R-:W-:Y:S01]  /*3dab0*/  F2FP.F16.E4M3.UNPACK_B R15, R29 ;  /* 0x0000001dff0f723e */ /* 0x000fe200020006ff */
[----:B--2---:R-:W-:Y:S04]  /*3dac0*/  STL.64 [R1+0x2780], R26 ;  /* 0x0027801a01007387 */ /* 0x004fe80000100a00 */
[----:B---3--:R0:W-:Y:S04]  /*3dad0*/  STL.64 [R1+0x2778], R24 ;  /* 0x0027781801007387 */ /* 0x0081e80000100a00 */
[----:B0-----:R-:W2:Y:S04]  /*3dae0*/  LDL.LU R24, [R1+0x380] ;  /* 0x0003800001187983 */ /* 0x001ea80000300800 */
[----:B------:R-:W2:Y:S04]  /*3daf0*/  LDL.LU R25, [R1+0x384] ;  /* 0x0003840001197983 */ /* 0x000ea80000300800 */
[----:B------:R-:W3:Y:S04]  /*3db00*/  LDL.LU R26, [R1+0x388] ;  /* 0x00038800011a7983 */ /* 0x000ee80000300800 */
[----:B------:R-:W3:Y:S01]  /*3db10*/  LDL.LU R27, [R1+0x38c] ;  /* 0x00038c00011b7983 */ /* 0x000ee20000300800 */
[C---:B------:R-:W-:Y:S03]  /*3db20*/  HMMA.16816.F32 R16, R12.reuse, R20, R16 ;  /* 0x000000140c10723c */ /* 0x040fe60000001810 */
[----:B---3--:R-:W-:Y:S04]  /*3db30*/  STL.64 [R1+0x2790], R26 ;  /* 0x0027901a01007387 */ /* 0x008fe80000100a00 */
[----:B--2---:R0:W-:Y:S04]  /*3db40*/  STL.64 [R1+0x2788], R24 ;  /* 0x0027881801007387 */ /* 0x0041e80000100a00 */
[----:B0-----:R-:W2:Y:S04]  /*3db50*/  LDL.LU R24, [R1+0x3a0] ;  /* 0x0003a00001187983 */ /* 0x001ea80000300800 */
[----:B------:R-:W2:Y:S04]  /*3db60*/  LDL.LU R25, [R1+0x3a4] ;  /* 0x0003a40001197983 */ /* 0x000ea80000300800 */
[----:B------:R-:W2:Y:S04]  /*3db70*/  LDL.LU R26, [R1+0x3a8] ;  /* 0x0003a800011a7983 */ /* 0x000ea80000300800 */
[----:B------:R-:W2:Y:S04]  /*3db80*/  LDL.LU R27, [R1+0x3ac] ;  /* 0x0003ac00011b7983 */ /* 0x000ea80000300800 */
[----:B------:R-:W4:Y:S04]  /*3db90*/  LDL.LU R22, [R1+0x894] ;  /* 0x0008940001167983 */ /* 0x000f280000300800 */
[----:B------:R-:W3:Y:S04]  /*3dba0*/  LDL.LU R23, [R1+0x89c] ;  /* 0x00089c0001177983 */ /* 0x000ee80000300800 */
[----:B------:R-:W2:Y:S04]  /*3dbb0*/  LDL.LU R28, [R1+0x8a4] ;  /* 0x0008a400011c7983 */ /* 0x000ea80000300800 */
[----:B------:R-:W2:Y:S04]  /*3dbc0*/  LDL.LU R29, [R1+0x8d0] ;  /* 0x0008d000011d7983 */ /* 0x000ea80000300800 */
        /* <DEDUP_REMOVED lines=33> */
[----:B------:R-:W3:Y:S01]  /*3dde0*/  LDL.LU.64 R24, [R1+0x2788] ;  /* 0x0027880001187983 */ /* 0x000ee20000300a00 */
[----:B----4-:R-:W-:Y:S01]  /*3ddf0*/  IMAD R22, R22, 0x100, R2 ;  /* 0x0000010016167824 */ /* 0x010fe200078e0202 */
[----:B---3--:R-:W-:-:S15]  /*3de00*/  HMMA.16816.F32 R24, R12, R4, R24 ;  /* 0x000000040c18723c */ /* 0x008fde0000001818 */
[----:B------:R-:W-:-:S04]  /*3de10*/  NOP ;  /* 0x0000000000007918 */ /* 0x000fc80000000000 */
[----:B------:R-:W-:Y:S04]  /*3de20*/  STL.64 [R1+0x4a0], R24 ;  /* 0x0004a01801007387 */ /* 0x000fe80000100a00 */
[----:B------:R0:W-:Y:S04]  /*3de30*/  STL.64 [R1+0x4a8], R26 ;  /* 0x0004a81a01007387 */ /* 0x0001e80000100a00 */
[----:B0-----:R-:W2:Y:S04]  /*3de40*/  LDL.LU.64 R26, [R1+0x2780] ;  /* 0x00278000011a7983 */ /* 0x001ea80000300a00 */
[----:B------:R-:W2:Y:S04]  /*3de50*/  LDL.LU.64 R24, [R1+0x2778] ;  /* 0x0027780001187983 */ /* 0x000ea80000300a00 */
[----:B------:R-:W3:Y:S01]  /*3de60*/  LDL.LU R2, [R1+0x2770] ;  /* 0x0027700001027983 */ /* 0x000ee20000300800 */
[----:B------:R-:W-:-:S02]  /*3de70*/  IMAD R28, R28, 0x100, R3 ;  /* 0x000001001c1c7824 */ /* 0x000fc400078e0203 */
[----:B---3--:R-:W-:Y:S02]  /*3de80*/  IMAD R23, R23, 0x100, R2 ;  /* 0x0000010017177824 */ /* 0x008fe400078e0202 */
[----:B------:R-:W2:Y:S04]  /*3de90*/  LDL.LU R2, [R1+0x276c] ;  /* 0x00276c0001027983 */ /* 0x000ea80000300800 */
[----:B------:R-:W2:Y:S01]  /*3dea0*/  LDL.LU R3, [R1+0x2768] ;  /* 0x0027680001037983 */ /* 0x000ea20000300800 */
[----:B------:R-:W-:Y:S01]  /*3deb0*/  IMAD R29, R0, 0x100, R29 ;  /* 0x00000100001d7824 */ /* 0x000fe200078e021d */
[----:B--2---:R-:W-:Y:S02]  /*3dec0*/  HMMA.16816.F32 R12, R12, R2, R24 ;  /* 0x000000020c0c723c */ /* 0x004fe40000001818 */
        /* <DEDUP_REMOVED lines=16> */
[----:B------:R-:W-:Y:S01]  /*3dfd0*/  STL [R1+0x26fc], R21 ;  /* 0x0026fc1501007387 */ /* 0x000fe20000100800 */
[----:B--2---:R-:W-:-:S15]  /*3dfe0*/  HMMA.16816.F32 R24, R12, R18, R24 ;  /* 0x000000120c18723c */ /* 0x004fde0000001818 */
        /* <DEDUP_REMOVED lines=10> */
[----:B------:R-:W2:Y:S04]  /*3e090*/  LDL.LU.64 R24, [R1+0x2728] ;  /* 0x0027280001187983 */ /* 0x000ea80000300a00 */
        /* <DEDUP_REMOVED lines=12> */
[C---:B---3--:R-:W-:Y:S08]  /*3e160*/  HMMA.16816.F32 R16, R12.reuse, R6, R16 ;  /* 0x000000060c10723c */ /* 0x048ff00000001810 */
[----:B--2---:R-:W-:-:S15]  /*3e170*/  HMMA.16816.F32 R24, R12, R8, R24 ;  /* 0x000000080c18723c */ /* 0x004fde0000001818 */
[----:B------:R-:W-:-:S04]  /*3e180*/  NOP ;  /* 0x0000000000007918 */ /* 0x000fc80000000000 */
[----:B------:R0:W-:Y:S04]  /*3e190*/  STL.64 [R1+0x410], R24 ;  /* 0x0004101801007387 */ /* 0x0001e80000100a00 */
[----:B------:R-:W-:Y:S04]  /*3e1a0*/  STL.64 [R1+0x418], R26 ;  /* 0x0004181a01007387 */ /* 0x000fe80000100a00 */
[----:B0-----:R-:W2:Y:S04]  /*3e1b0*/  LDL.LU R24, [R1+0x2710] ;  /* 0x0027100001187983 */ /* 0x001ea80000300800 */
[----:B------:R-:W-:Y:S04]  /*3e1c0*/  STL.64 [R1+0x26b8], R10 ;  /* 0x0026b80a01007387 */ /* 0x000fe80000100a00 */
[----:B------:R0:W-:Y:S04]  /*3e1d0*/  STL.64 [R1+0x26b0], R8 ;  /* 0x0026b00801007387 */ /* 0x0001e80000100a00 */
[----:B0-----:R-:W3:Y:S04]  /*3e1e0*/  LDL.LU R8, [R1+0x100] ;  /* 0x0001000001087983 */ /* 0x001ee80000300800 */
[----:B------:R-:W-:Y:S04]  /*3e1f0*/  STL.64 [R1+0x400], R16 ;  /* 0x0004001001007387 */ /* 0x000fe80000100a00 */
[----:B------:R-:W-:Y:S04]  /*3e200*/  STL.64 [R1+0x408], R18 ;  /* 0x0004081201007387 */ /* 0x000fe80000100a00 */
[----:B------:R-:W3:Y:S04]  /*3e210*/  LDL.LU R9, [R1+0x104] ;  /* 0x0001040001097983 */ /* 0x000ee80000300800 */
[----:B------:R-:W4:Y:S04]  /*3e220*/  LDL.LU R10, [R1+0x108] ;  /* 0x00010800010a7983 */ /* 0x000f280000300800 */
[----:B------:R-:W4:Y:S04]  /*3e230*/  LDL.LU R11, [R1+0x10c] ;  /* 0x00010c00010b7983 */ /* 0x000f280000300800 */
[----:B----4-:R-:W-:Y:S04]  /*3e240*/  STL.64 [R1+0x26c8], R10 ;  /* 0x0026c80a01007387 */ /* 0x010fe80000100a00 */
[----:B---3--:R0:W-:Y:S04]  /*3e250*/  STL.64 [R1+0x26c0], R8 ;  /* 0x0026c00801007387 */ /* 0x0081e80000100a00 */
[----:B0-----:R-:W3:Y:S04]  /*3e260*/  LDL.LU R8, [R1+0x110] ;  /* 0x0001100001087983 */ /* 0x001ee80000300800 */
[----:B------:R-:W3:Y:S04]  /*3e270*/  LDL.LU R9, [R1+0x114] ;  /* 0x0001140001097983 */ /* 0x000ee80000300800 */
[----:B------:R-:W4:Y:S04]  /*3e280*/  LDL.LU R10, [R1+0x118] ;  /* 0x00011800010a7983 */ /* 0x000f280000300800 */
[----:B------:R-:W4:Y:S04]  /*3e290*/  LDL.LU R11, [R1+0x11c] ;  /* 0x00011c00010b7983 */ /* 0x000f280000300800 */
        /* <DEDUP_REMOVED lines=14> */
[----:B----4-:R-:W-:Y:S04]  /*3e380*/  STL.64 [R1+0x26e8], R10 ;  /* 0x0026e80a01007387 */ /* 0x010fe80000100a00 */
[----:B---3--:R0:W-:Y:S04]  /*3e390*/  STL.64 [R1+0x26e0], R8 ;  /* 0x0026e00801007387 */ /* 0x0081e80000100a00 */
[----:B0-----:R-:W3:Y:S04]  /*3e3a0*/  LDL.LU R8, [R1+0x10] ;  /* 0x0000100001087983 */ /* 0x001ee80000300800 */
[----:B------:R-:W3:Y:S04]  /*3e3b0*/  LDL.LU R9, [R1+0x14] ;  /* 0x0000140001097983 */ /* 0x000ee80000300800 */
[----:B------:R-:W3:Y:S04]  /*3e3c0*/  LDL.LU R10, [R1+0x18] ;  /* 0x00001800010a7983 */ /* 0x000ee80000300800 */
[----:B------:R-:W3:Y:S04]  /*3e3d0*/  LDL.LU R11, [R1+0x1c] ;  /* 0x00001c00010b7983 */ /* 0x000ee80000300800 */
[----:B------:R-:W4:Y:S04]  /*3e3e0*/  LDL.LU R16, [R1+0x120] ;  /* 0x0001200001107983 */ /* 0x000f280000300800 */
[----:B------:R-:W4:Y:S04]  /*3e3f0*/  LDL.LU R17, [R1+0x124] ;  /* 0x0001240001117983 */ /* 0x000f280000300800 */
[----:B------:R-:W4:Y:S04]  /*3e400*/  LDL.LU R18, [R1+0x128] ;  /* 0x0001280001127983 */ /* 0x000f280000300800 */
[----:B------:R-:W4:Y:S04]  /*3e410*/  LDL.LU R19, [R1+0x12c] ;  /* 0x00012c0001137983 */ /* 0x000f280000300800 */
[----:B------:R-:W2:Y:S04]  /*3e420*/  LDL.LU R27, [R1+0x904] ;  /* 0x00090400011b7983 */ /* 0x000ea80000300800 */
[----:B------:R-:W2:Y:S04]  /*3e430*/  LDL.LU R26, [R1+0x910] ;  /* 0x00091000011a7983 */ /* 0x000ea80000300800 */
[----:B------:R-:W3:Y:S04]  /*3e440*/  LDL.LU R25, [R1+0x90c] ;  /* 0x00090c0001197983 */ /* 0x000ee80000300800 */
[----:B--2---:R-:W-:Y:S04]  /*3e450*/  STL.64 [R1+0x2688], R26 ;  /* 0x0026881a01007387 */ /* 0x004fe80000100a00 */
[----:B---3--:R0:W-:Y:S04]  /*3e460*/  STL.64 [R1+0x2680], R24 ;  /* 0x0026801801007387 */ /* 0x0081e80000100a00 */
[----:B0-----:R-:W2:Y:S04]  /*3e470*/  LDL.LU R24, [R1+0xd0] ;  /* 0x0000d00001187983 */ /* 0x001ea80000300800 */
[----:B------:R-:W2:Y:S04]  /*3e480*/  LDL.LU R25, [R1+0xd4] ;  /* 0x0000d40001197983 */ /* 0x000ea80000300800 */
[----:B------:R-:W3:Y:S04]  /*3e490*/  LDL.LU R26, [R1+0xd8] ;  /* 0x0000d800011a7983 */ /* 0x000ee80000300800 */
[----:B------:R-:W3:Y:S01]  /*3e4a0*/  LDL.LU R27, [R1+0xdc] ;  /* 0x0000dc00011b7983 */ /* 0x000ee20000300800 */
[----:B------:R-:W-:Y:S03]  /*3e4b0*/  HMMA.16816.F32 R20, R12, R4, R20 ;  /* 0x000000040c14723c */ /* 0x000fe60000001814 */
        /* <DEDUP_REMOVED lines=16> */
[----:B------:R-:W-:-:S02]  /*3e5c0*/  IMAD R28, R28, 0x100, R3 ;  /* 0x000001001c1c7824 */ /* 0x000fc400078e0203 */
[----:B---3--:R-:W-:Y:S02]  /*3e5d0*/  IMAD R23, R23, 0x100, R2 ;  /* 0x0000010017177824 */ /* 0x008fe400078e0202 */
[----:B--2---:R-:W-:Y:S02]  /*3e5e0*/  IMAD R22, R22, 0x100, R21 ;  /* 0x0000010016167824 */ /* 0x004fe400078e0215 */
[----:B------:R-:W4:Y:S04]  /*3e5f0*/  LDL.LU R21, [R1+0x26fc] ;  /* 0x0026fc0001157983 */ /* 0x000f280000300800 */
[----:B------:R-:W2:Y:S04]  /*3e600*/  LDL.LU R2, [R1+0x26f8] ;  /* 0x0026f80001027983 */ /* 0x000ea80000300800 */
[----:B------:R-:W2:Y:S01]  /*3e610*/  LDL.LU R3, [R1+0x26f4] ;  /* 0x0026f40001037983 */ /* 0x000ea20000300800 */
[----:B------:R-:W-:-:S03]  /*3e620*/  IMAD R29, R29, 0x100, R0 ;  /* 0x000001001d1d7824 */ /* 0x000fc600078e0200 */
[----:B------:R-:W3:Y:S01]  /*3e630*/  LDL.LU R0, [R1+0x26f0] ;  /* 0x0026f00001007983 */ /* 0x000ee20000300800 */
[----:B--2---:R-:W-:Y:S03]  /*3e640*/  HMMA.16816.F32 R12, R12, R2, R8 ;  /* 0x000000020c0c723c */ /* 0x004fe60000001808 */
[----:B------:R-:W2:Y:S04]  /*3e650*/  LDL.LU.64 R10, [R1+0x26e8] ;  /* 0x0026e800010a7983 */ /* 0x000ea80000300a00 */
[----:B------:R-:W2:-:S12]  /*3e660*/  LDL.LU.64 R8, [R1+0x26e0] ;  /* 0x0026e00001087983 */ /* 0x000e980000300a00 */
        /* <DEDUP_REMOVED lines=28> */
[----:B------:R0:W-:Y:S04]  /*3e830*/  STL.64 [R1+0x2678], R18 ;  /* 0x0026781201007387 */ /* 0x0001e80000100a00 */
[----:B0-----:R-:W3:Y:S04]  /*3e840*/  LDL.LU R19, [R1+0x8f8] ;  /* 0x0008f80001137983 */ /* 0x001ee80000300800 */
[----:B------:R-:W-:Y:S01]  /*3e850*/  STL.64 [R1+0x2670], R16 ;  /* 0x0026701001007387 */ /* 0x000fe20000100a00 */
        /* <DEDUP_REMOVED lines=11> */
[----:B------:R-:W2:Y:S04]  /*3e910*/  LDL.LU.64 R24, [R1+0x2690] ;  /* 0x0026900001187983 */ /* 0x000ea80000300a00 */
[----:B------:R-:W-:Y:S04]  /*3e920*/  STL.64 [R1+0x2658], R10 ;  /* 0x0026580a01007387 */ /* 0x000fe80000100a00 */
[----:B------:R0:W-:Y:S04]  /*3e930*/  STL.64 [R1+0x2650], R8 ;  /* 0x0026500801007387 */ /* 0x0001e80000100a00 */
[----:B0-----:R-:W4:Y:S04]  /*3e940*/  LDL.LU R8, [R1+0xc0] ;  /* 0x0000c00001087983 */ /* 0x001f280000300800 */
[----:B------:R-:W4:Y:S04]  /*3e950*/  LDL.LU R9, [R1+0xc4] ;  /* 0x0000c40001097983 */ /* 0x000f280000300800 */
[----:B------:R-:W4:Y:S04]  /*3e960*/  LDL.LU R10, [R1+0xc8] ;  /* 0x0000c800010a7983 */ /* 0x000f280000300800 */
[----:B------:R-:W4:Y:S01]  /*3e970*/  LDL.LU R11, [R1+0xcc] ;  /* 0x0000cc00010b7983 */ /* 0x000f220000300800 */
[C---:B--2---:R-:W-:Y:S08]  /*3e980*/  HMMA.16816.F32 R24, R12.reuse, R6, R24 ;  /* 0x000000060c18723c */ /* 0x044ff00000001818 */
[----:B----4-:R-:W-:Y:S11]  /*3e990*/  HMMA.16816.F32 R8, R12, R4, R8 ;  /* 0x000000040c08723c */ /* 0x010ff60000001808 */
[----:B------:R-:W-:Y:S04]  /*3e9a0*/  STL.64 [R1+0x360], R24 ;  /* 0x0003601801007387 */ /* 0x000fe80000100a00 */
[----:B------:R0:W-:Y:S04]  /*3e9b0*/  STL.64 [R1+0x368], R26 ;  /* 0x0003681a01007387 */ /* 0x0001e80000100a00 */
[----:B0-----:R-:W2:Y:S04]  /*3e9c0*/  LDL.LU.64 R26, [R1+0x2688] ;  /* 0x00268800011a7983 */ /* 0x001ea80000300a00 */
[----:B------:R-:W2:Y:S04]  /*3e9d0*/  LDL.LU.64 R24, [R1+0x2680] ;  /* 0x0026800001187983 */ /* 0x000ea80000300a00 */
[----:B------:R-:W-:Y:S04]  /*3e9e0*/  STL.64 [R1+0x2648], R6 ;  /* 0x0026480601007387 */ /* 0x000fe80000100a00 */
[----:B------:R0:W-:Y:S04]  /*3e9f0*/  STL.64 [R1+0x2640], R4 ;  /* 0x0026400401007387 */ /* 0x0001e80000100a00 */
[----:B------:R1:W-:Y:S04]  /*3ea00*/  STL.64 [R1+0x350], R8 ;  /* 0x0003500801007387 */ /* 0x0003e80000100a00 */
[----:B------:R4:W-:Y:S04]  /*3ea10*/  STL.64 [R1+0x358], R10 ;  /* 0x0003580a01007387 */ /* 0x0009e80000100a00 */
[----:B0-----:R-:W2:Y:S04]  /*3ea20*/  LDL.LU R4, [R1] ;  /* 0x0000000001047983 */ /* 0x001ea80000300800 */
[----:B------:R-:W2:Y:S04]  /*3ea30*/  LDL.LU R5, [R1+0x4] ;  /* 0x0000040001057983 */ /* 0x000ea80000300800 */
[----:B------:R-:W2:Y:S04]  /*3ea40*/  LDL.LU R6, [R1+0x8] ;  /* 0x0000080001067983 */ /* 0x000ea80000300800 */
[----:B------:R-:W2:Y:S04]  /*3ea50*/  LDL.LU R7, [R1+0xc] ;  /* 0x00000c0001077983 */ /* 0x000ea80000300800 */
[----:B-1----:R-:W2:Y:S04]  /*3ea60*/  LDL.LU R8, [R1+0x90] ;  /* 0x0000900001087983 */ /* 0x002ea80000300800 */
[----:B------:R-:W2:Y:S04]  /*3ea70*/  LDL.LU R9, [R1+0x94] ;  /* 0x0000940001097983 */ /* 0x000ea80000300800 */
[----:B----4-:R-:W4:Y:S04]  /*3ea80*/  LDL.LU R10, [R1+0x98] ;  /* 0x00009800010a7983 */ /* 0x010f280000300800 */
[----:B------:R-:W4:Y:S04]  /*3ea90*/  LDL.LU R11, [R1+0x9c] ;  /* 0x00009c00010b7983 */ /* 0x000f280000300800 */
[----:B------:R-:W4:Y:S04]  /*3eaa0*/  LDL.LU R16, [R1+0xb0] ;  /* 0x0000b00001107983 */ /* 0x000f280000300800 */
[----:B------:R-:W4:Y:S01]  /*3eab0*/  LDL.LU R17, [R1+0xb4] ;  /* 0x0000b40001117983 */ /* 0x000f220000300800 */
[----:B---3--:R-:W-:-:S03]  /*3eac0*/  IMAD R22, R22, 0x100, R19 ;  /* 0x0000010016167824 */ /* 0x008fc600078e0213 */
[----:B------:R-:W3:Y:S04]  /*3ead0*/  LDL.LU R18, [R1+0xb8] ;  /* 0x0000b80001127983 */ /* 0x000ee80000300800 */
[----:B------:R-:W3:Y:S01]  /*3eae0*/  LDL.LU R19, [R1+0xbc] ;  /* 0x0000bc0001137983 */ /* 0x000ee20000300800 */
[----:B------:R-:W-:Y:S01]  /*3eaf0*/  IMAD R23, R23, 0x100, R29 ;  /* 0x0000010017177824 */ /* 0x000fe200078e021d */
[----:B--2---:R-:W-:Y:S02]  /*3eb00*/  HMMA.16816.F32 R12, R12, R2, R4 ;  /* 0x000000020c0c723c */ /* 0x004fe40000001804 */
[----:B----4-:R-:W-:Y:S04]  /*3eb10*/  STL.64 [R1+0x2668], R10 ;  /* 0x0026680a01007387 */ /* 0x010fe80000100a00 */
[----:B------:R0:W-:Y:S01]  /*3eb20*/  STL.64 [R1+0x2660], R8 ;  /* 0x0026600801007387 */ /* 0x0001e20000100a00 */
[----:B------:R-:W-:-:S03]  /*3eb30*/  IMAD R29, R25, 0x100, R26 ;  /* 0x00000100191d7824 */ /* 0x000fc600078e021a */
[----:B0-----:R-:W2:Y:S04]  /*3eb40*/  LDL.LU R8, [R1+0xa0] ;  /* 0x0000a00001087983 */ /* 0x001ea80000300800 */
[----:B------:R-:W2:Y:S04]  /*3eb50*/  LDL.LU R9, [R1+0xa4] ;  /* 0x0000a40001097983 */ /* 0x000ea80000300800 */
[----:B------:R-:W2:Y:S04]  /*3eb60*/  LDL.LU R10, [R1+0xa8] ;  /* 0x0000a800010a7983 */ /* 0x000ea80000300800 */
[----:B------:R-:W2:Y:S04]  /*3eb70*/  LDL.LU R11, [R1+0xac] ;  /* 0x0000ac00010b7983 */ /* 0x000ea80000300800 */
[----:B------:R-:W4:Y:S04]  /*3eb80*/  LDL.LU R4, [R1+0x70] ;  /* 0x0000700001047983 */ /* 0x000f280000300800 */
[----:B------:R0:W-:Y:S04]  /*3eb90*/  STL.64 [R1+0x340], R12 ;  /* 0x0003400c01007387 */ /* 0x0001e80000100a00 */
[----:B------:R1:W-:Y:S04]  /*3eba0*/  STL.64 [R1+0x348], R14 ;  /* 0x0003480e01007387 */ /* 0x0003e80000100a00 */
[----:B------:R-:W4:Y:S04]  /*3ebb0*/  LDL.LU R5, [R1+0x74] ;  /* 0x0000740001057983 */ /* 0x000f280000300800 */
[----:B------:R-:W4:Y:S04]  /*3ebc0*/  LDL.LU R6, [R1+0x78] ;  /* 0x0000780001067983 */ /* 0x000f280000300800 */
[----:B------:R-:W4:Y:S04]  /*3ebd0*/  LDL.LU R7, [R1+0x7c] ;  /* 0x00007c0001077983 */ /* 0x000f280000300800 */
[----:B------:R-:W2:Y:S01]  /*3ebe0*/  LDL.LU R25, [R1+0x918] ;  /* 0x0009180001197983 */ /* 0x000ea20000300800 */
[----:B------:R-:W-:-:S03]  /*3ebf0*/  IMAD R28, R27, 0x100, R28 ;  /* 0x000001001b1c7824 */ /* 0x000fc600078e021c */
[----:B------:R-:W2:Y:S04]  /*3ec00*/  LDL.LU R26, [R1+0x920] ;  /* 0x00092000011a7983 */ /* 0x000ea80000300800 */
[----:B------:R-:W2:Y:S01]  /*3ec10*/  LDL.LU R27, [R1+0x928] ;  /* 0x00092800011b7983 */ /* 0x000ea20000300800 */
[----:B0-----:R-:W-:Y:S02]  /*3ec20*/  F2FP.F16.E4M3.UNPACK_B R12, R22 ;  /* 0x00000016ff0c723e */ /* 0x001fe400020006ff */
[----:B------:R-:W-:Y:S02]  /*3ec30*/  F2FP.F16.E4M3.UNPACK_B R13, R23 ;  /* 0x00000017ff0d723e */ /* 0x000fe400020006ff */
[----:B-1----:R-:W-:Y:S02]  /*3ec40*/  F2FP.F16.E4M3.UNPACK_B R14, R28 ;  /* 0x0000001cff0e723e */ /* 0x002fe400020006ff */
[----:B------:R-:W-:Y:S01]  /*3ec50*/  F2FP.F16.E4M3.UNPACK_B R15, R29 ;  /* 0x0000001dff0f723e */ /* 0x000fe200020006ff */
[----:B--2---:R-:W-:Y:S04]  /*3ec60*/  STL.64 [R1+0x2628], R26 ;  /* 0x0026281a01007387 */ /* 0x004fe80000100a00 */
[----:B------:R0:W-:Y:S04]  /*3ec70*/  STL.64 [R1+0x2620], R24 ;  /* 0x0026201801007387 */ /* 0x0001e80000100a00 */
[----:B0-----:R-:W2:Y:S04]  /*3ec80*/  LDL.LU R24, [R1+0x50] ;  /* 0x0000500001187983 */ /* 0x001ea80000300800 */
        /* <DEDUP_REMOVED lines=8> */
[----:B------:R-:W2:Y:S04]  /*3ed10*/  LDL.LU R26, [R1+0x68] ;  /* 0x00006800011a7983 */ /* 0x000ea80000300800 */
[----:B------:R-:W2:Y:S04]  /*3ed20*/  LDL.LU R27, [R1+0x6c] ;  /* 0x00006c00011b7983 */ /* 0x000ea80000300800 */
[----:B------:R-:W3:Y:S04]  /*3ed30*/  LDL.LU R22, [R1+0x914] ;  /* 0x0009140001167983 */ /* 0x000ee80000300800 */
[----:B------:R-:W2:Y:S04]  /*3ed40*/  LDL.LU R23, [R1+0x91c] ;  /* 0x00091c0001177983 */ /* 0x000ea80000300800 */
        /* <DEDUP_REMOVED lines=23> */
[----:B------:R-:W2:Y:S01]  /*3eec0*/  LDL.LU R19, [R1+0x8c] ;  /* 0x00008c0001137983 */ /* 0x000ea20000300800 */
[C---:B----4-:R-:W-:Y:S08]  /*3eed0*/  HMMA.16816.F32 R4, R12.reuse, R8, R4 ;  /* 0x000000080c04723c */ /* 0x050ff00000001804 */
[----:B--2---:R-:W-:-:S15]  /*3eee0*/  HMMA.16816.F32 R16, R12, R10, R16 ;  /* 0x0000000a0c10723c */ /* 0x004fde0000001810 */
[----:B------:R-:W-:-:S04]  /*3eef0*/  NOP ;  /* 0x0000000000007918 */ /* 0x000fc80000000000 */
[----:B------:R0:W-:Y:S04]  /*3ef00*/  STL.64 [R1+0x220], R16 ;  /* 0x0002201001007387 */ /* 0x0001e80000100a00 */
[----:B------:R1:W-:Y:S04]  /*3ef10*/  STL.64 [R1+0x228], R18 ;  /* 0x0002281201007387 */ /* 0x0003e80000100a00 */
[----:B0-----:R-:W2:Y:S04]  /*3ef20*/  LDL.LU R16, [R1+0x40] ;  /* 0x0000400001107983 */ /* 0x001ea80000300800 */
[----:B------:R-:W2:Y:S04]  /*3ef30*/  LDL.LU R17, [R1+0x44] ;  /* 0x0000440001117983 */ /* 0x000ea80000300800 */
[----:B-1----:R-:W2:Y:S01]  /*3ef40*/  LDL.LU R18, [R1+0x48] ;  /* 0x0000480001127983 */ /* 0x002ea20000300800 */
[----:B------:R-:W-:-:S03]  /*3ef50*/  IMAD.MOV.U32 R19, RZ, RZ, R0 ;  /* 0x000000ffff137224 */ /* 0x000fc600078e0000 */
[----:B------:R-:W-:Y:S04]  /*3ef60*/  STL.64 [R1+0x200], R4 ;  /* 0x0002000401007387 */ /* 0x000fe80000100a00 */
[----:B------:R0:W-:Y:S01]  /*3ef70*/  STL [R1+0x208], R6 ;  /* 0x0002080601007387 */ /* 0x0001e20000100800 */
[----:B------:R-:W-:-:S03]  /*3ef80*/  IMAD.MOV.U32 R0, RZ, RZ, R7 ;  /* 0x000000ffff007224 */ /* 0x000fc600078e0007 */
[----:B0-----:R-:W3:Y:S04]  /*3ef90*/  LDL.LU.64 R6, [R1+0x2648] ;  /* 0x0026480001067983 */ /* 0x001ee80000300a00 */
[----:B------:R-:W4:Y:S04]  /*3efa0*/  LDL.LU.64 R4, [R1+0x2640] ;  /* 0x0026400001047983 */ /* 0x000f280000300a00 */
[----:B------:R-:W-:Y:S04]  /*3efb0*/  STL.64 [R1+0x25e8], R10 ;  /* 0x0025e80a01007387 */ /* 0x000fe80000100a00 */
        /* <DEDUP_REMOVED lines=12> */
[----:B------:R0:W-:Y:S04]  /*3f080*/  STL [R1+0x231c], R0 ;  /* 0x00231c0001007387 */ /* 0x0001e80000100800 */
[----:B0-----:R-:W3:Y:S04]  /*3f090*/  LDL.LU R0, [R1+0x930] ;  /* 0x0009300001007983 */ /* 0x001ee80000300800 */
        /* <DEDUP_REMOVED lines=8> */
[----:B0-----:R-:W4:Y:S04]  /*3f120*/  LDL.LU.64 R26, [R1+0x2628] ;  /* 0x00262800011a7983 */ /* 0x001f280000300a00 */
[----:B------:R-:W2:Y:S01]  /*3f130*/  LDL.LU.64 R24, [R1+0x2620] ;  /* 0x0026200001187983 */ /* 0x000ea20000300a00 */
[----:B----4-:R-:W-:-:S02]  /*3f140*/  IMAD R23, R23, 0x100, R26 ;  /* 0x0000010017177824 */ /* 0x010fc400078e021a */
[----:B--2---:R-:W-:Y:S02]  /*3f150*/  IMAD R22, R22, 0x100, R25 ;  /* 0x0000010016167824 */ /* 0x004fe400078e0219 */
[----:B------:R-:W-:Y:S01]  /*3f160*/  IMAD R28, R28, 0x100, R27 ;  /* 0x000001001c1c7824 */ /* 0x000fe200078e021b */
[----:B------:R-:W2:Y:S04]  /*3f170*/  LDL.LU R25, [R1+0x2618] ;  /* 0x0026180001197983 */ /* 0x000ea80000300800 */
[----:B------:R-:W2:Y:S04]  /*3f180*/  LDL.LU R26, [R1+0x2614] ;  /* 0x00261400011a7983 */ /* 0x000ea80000300800 */
[----:B------:R-:W2:Y:S01]  /*3f190*/  LDL.LU R27, [R1+0x2610] ;  /* 0x00261000011b7983 */ /* 0x000ea20000300800 */
[----:B---3--:R-:W-:Y:S01]  /*3f1a0*/  IMAD R29, R29, 0x100, R0 ;  /* 0x000001001d1d7824 */ /* 0x008fe200078e0200 */
[----:B--2---:R-:W-:Y:S02]  /*3f1b0*/  HMMA.16816.F32 R12, R12, R2, R24 ;  /* 0x000000020c0c723c */ /* 0x004fe40000001818 */
[----:B------:R-:W2:-:S15]  /*3f1c0*/  LDL.LU R24, [R1+0x190] ;  /* 0x0001900001187983 */ /* 0x000e9e0000300800 */
[----:B------:R-:W-:Y:S02]  /*3f1d0*/  NOP ;  /* 0x0000000000007918 */ /* 0x000fe40000000000 */
        /* <DEDUP_REMOVED lines=8> */
[----:B------:R-:W-:-:S07]  /*3f260*/  F2FP.F16.E4M3.UNPACK_B R15, R29 ;  /* 0x0000001dff0f723e */ /* 0x000fce00020006ff */
[----:B------:R-:W-:-:S15]  /*3f270*/  HMMA.16816.F32 R16, R12, R20, R16 ;  /* 0x000000140c10723c */ /* 0x000fde0000001810 */
        /* <DEDUP_REMOVED lines=16> */
[----:B------:R-:W2:Y:S04]  /*3f380*/  LDL.LU.64 R8, [R1+0x25e0] ;  /* 0x0025e00001087983 */ /* 0x000ea80000300a00 */
[----:B------:R-:W-:Y:S04]  /*3f390*/  STL.64 [R1+0x25a8], R18 ;  /* 0x0025a81201007387 */ /* 0x000fe80000100a00 */
[----:B------:R0:W-:Y:S04]  /*3f3a0*/  STL.64 [R1+0x25a0], R16 ;  /* 0x0025a01001007387 */ /* 0x0001e80000100a00 */
[----:B0-----:R-:W3:Y:S04]  /*3f3b0*/  LDL.LU R16, [R1+0x160] ;  /* 0x0001600001107983 */ /* 0x001ee80000300800 */
[----:B------:R-:W3:Y:S04]  /*3f3c0*/  LDL.LU R17, [R1+0x164] ;  /* 0x0001640001117983 */ /* 0x000ee80000300800 */
[----:B------:R-:W3:Y:S04]  /*3f3d0*/  LDL.LU R18, [R1+0x168] ;  /* 0x0001680001127983 */ /* 0x000ee80000300800 */
[----:B------:R-:W3:Y:S02]  /*3f3e0*/  LDL.LU R19, [R1+0x16c] ;  /* 0x00016c0001137983 */ /* 0x000ee40000300800 */
[----:B---3--:R-:W-:-:S15]  /*3f3f0*/  HMMA.16816.F32 R16, R12, R10, R16 ;  /* 0x0000000a0c10723c */ /* 0x008fde0000001810 */
[----:B------:R-:W-:-:S04]  /*3f400*/  NOP ;  /* 0x0000000000007918 */ /* 0x000fc80000000000 */
[----:B------:R-:W-:Y:S04]  /*3f410*/  STL.64 [R1+0x130], R16 ;  /* 0x0001301001007387 */ /* 0x000fe80000100a00 */
[----:B------:R2:W-:Y:S02]  /*3f420*/  STL.64 [R1+0x138], R18 ;  /* 0x0001381201007387 */ /* 0x0005e40000100a00 */
[----:B--2---:R-:W-:Y:S02]  /*3f430*/  HMMA.16816.F32 R16, R12, R8, R24 ;  /* 0x000000080c10723c */ /* 0x004fe40000001818 */
        /* <DEDUP_REMOVED lines=68> */
[----:B------:R-:W2:Y:S04]  /*3f880*/  LDL.LU.64 R18, [R1+0x25b8] ;  /* 0x0025b80001127983 */ /* 0x000ea80000300a00 */
[----:B------:R-:W2:Y:S04]  /*3f890*/  LDL.LU.64 R16, [R1+0x25b0] ;  /* 0x0025b00001107983 */ /* 0x000ea80000300a00 */
[----:B------:R-:W-:Y:S04]  /*3f8a0*/  STL [R1+0x2544], R2 ;  /* 0x0025440201007387 */ /* 0x000fe80000100800 */
[----:B------:R-:W-:Y:S01]  /*3f8b0*/  STL [R1+0x2540], R3 ;  /* 0x0025400301007387 */ /* 0x000fe20000100800 */
[----:B------:R-:W-:-:S03]  /*3f8c0*/  IMAD R23, R24, 0x100, R23 ;  /* 0x0000010018177824 */ /* 0x000fc600078e0217 */
[----:B------:R0:W-:Y:S01]  /*3f8d0*/  STL.64 [R1+0x80], R12 ;  /* 0x0000800c01007387 */ /* 0x0001e20000100a00 */
[----:B------:R-:W-:-:S03]  /*3f8e0*/  IMAD R24, R26, 0x100, R25 ;  /* 0x000001001a187824 */ /* 0x000fc600078e0219 */
[----:B------:R1:W-:Y:S04]  /*3f8f0*/  STL.64 [R1+0x88], R14 ;  /* 0x0000880e01007387 */ /* 0x0003e80000100a00 */
[----:B------:R-:W3:Y:S01]  /*3f900*/  LDL.LU R26, [R1+0x978] ;  /* 0x00097800011a7983 */ /* 0x000ee20000300800 */
[----:B----4-:R-:W-:Y:S02]  /*3f910*/  IMAD R22, R22, 0x100, R28 ;  /* 0x0000010016167824 */ /* 0x010fe400078e021c */
[----:B------:R-:W-:-:S03]  /*3f920*/  IMAD R25, R0, 0x100, R27 ;  /* 0x0000010000197824 */ /* 0x000fc600078e021b */
[----:B0-----:R-:W-:Y:S02]  /*3f930*/  F2FP.F16.E4M3.UNPACK_B R12, R22 ;  /* 0x00000016ff0c723e */ /* 0x001fe400020006ff */
[----:B------:R-:W-:Y:S02]  /*3f940*/  F2FP.F16.E4M3.UNPACK_B R13, R23 ;  /* 0x00000017ff0d723e */ /* 0x000fe400020006ff */
[----:B-1----:R-:W-:Y:S02]  /*3f950*/  F2FP.F16.E4M3.UNPACK_B R14, R24 ;  /* 0x00000018ff0e723e */ /* 0x002fe400020006ff */
[----:B------:R-:W-:-:S07]  /*3f960*/  F2FP.F16.E4M3.UNPACK_B R15, R25 ;  /* 0x00000019ff0f723e */ /* 0x000fce00020006ff */
[----:B--2---:R-:W-:Y:S01]  /*3f970*/  HMMA.16816.F32 R16, R12, R20, R16 ;  /* 0x000000140c10723c */ /* 0x004fe20000001810 */
[----:B---3--:R-:W-:Y:S04]  /*3f980*/  STL [R1+0x2548], R26 ;  /* 0x0025481a01007387 */ /* 0x008fe80000100800 */
[----:B------:R-:W2:-:S14]  /*3f990*/  LDL.LU R27, [R1+0x974] ;  /* 0x00097400011b7983 */ /* 0x000e9c0000300800 */
        /* <DEDUP_REMOVED lines=22> */
[----:B---3--:R-:W-:-:S15]  /*3fb00*/  HMMA.16816.F32 R4, R12, R10, R4 ;  /* 0x0000000a0c04723c */ /* 0x008fde0000001804 */
[----:B------:R-:W-:-:S04]  /*3fb10*/  NOP ;  /* 0x0000000000007918 */ /* 0x000fc80000000000 */
[----:B------:R-:W-:Y:S04]  /*3fb20*/  STL.64 [R1+0xc0], R4 ;  /* 0x0000c00401007387 */ /* 0x000fe80000100a00 */
[----:B------:R0:W-:Y:S04]  /*3fb30*/  STL.64 [R1+0xc8], R6 ;  /* 0x0000c80601007387 */ /* 0x0001e80000100a00 */
[----:B0-----:R-:W4:Y:S04]  /*3fb40*/  LDL.LU.64 R6, [R1+0x2578] ;  /* 0x0025780001067983 */ /* 0x001f280000300a00 */
[----:B------:R-:W4:Y:S04]  /*3fb50*/  LDL.LU.64 R4, [R1+0x2570] ;  /* 0x0025700001047983 */ /* 0x000f280000300a00 */
[----:B------:R-:W3:Y:S04]  /*3fb60*/  LDL.LU R28, [R1+0x980] ;  /* 0x00098000011c7983 */ /* 0x000ee80000300800 */
[----:B------:R-:W3:Y:S01]  /*3fb70*/  LDL.LU R0, [R1+0x97c] ;  /* 0x00097c0001007983 */ /* 0x000ee20000300800 */
        /* <DEDUP_REMOVED lines=8> */
[----:B0-----:R-:W3:Y:S01]  /*3fc00*/  LDL.LU R8, [R1+0x2f0] ;  /* 0x0002f00001087983 */ /* 0x001ee20000300800 */
[----:B--2---:R-:W-:-:S15]  /*3fc10*/  HMMA.16816.F32 R16, R12, R6, R16 ;  /* 0x000000060c10723c */ /* 0x004fde0000001810 */
[----:B------:R-:W-:-:S04]  /*3fc20*/  NOP ;  /* 0x0000000000007918 */ /* 0x000fc80000000000 */
[----:B------:R-:W-:Y:S04]  /*3fc30*/  STL.64 [R1+0xa0], R16 ;  /* 0x0000a01001007387 */ /* 0x000fe80000100a00 */
[----:B------:R-:W-:Y:S04]  /*3fc40*/  STL.64 [R1+0xa8], R18 ;  /* 0x0000a81201007387 */ /* 0x000fe80000100a00 */
[----:B------:R-:W3:Y:S04]  /*3fc50*/  LDL.LU R9, [R1+0x2f4] ;  /* 0x0002f40001097983 */ /* 0x000ee80000300800 */
        /* <DEDUP_REMOVED lines=8> */
[----:B0-----:R-:W4:Y:S04]  /*3fce0*/  LDL.LU R20, [R1+0x2a0] ;  /* 0x0002a00001147983 */ /* 0x001f280000300800 */
[----:B------:R-:W4:Y:S04]  /*3fcf0*/  LDL.LU R21, [R1+0x2a4] ;  /* 0x0002a40001157983 */ /* 0x000f280000300800 */
        /* <DEDUP_REMOVED lines=10> */
[----:B----4-:R-:W-:Y:S03]  /*3fda0*/  HMMA.16816.F32 R20, R12, R4, R20 ;  /* 0x000000040c14723c */ /* 0x010fe60000001814 */
[----:B--2---:R-:W-:Y:S04]  /*3fdb0*/  STL.64 [R1+0x2538], R18 ;  /* 0x0025381201007387 */ /* 0x004fe80000100a00 */
[----:B------:R0:W-:Y:S04]  /*3fdc0*/  STL.64 [R1+0x2530], R16 ;  /* 0x0025301001007387 */ /* 0x0001e80000100a00 */
[----:B0-----:R-:W2:Y:S04]  /*3fdd0*/  LDL.LU R16, [R1+0x290] ;  /* 0x0002900001107983 */ /* 0x001ea80000300800 */
[----:B------:R-:W2:Y:S04]  /*3fde0*/  LDL.LU R17, [R1+0x294] ;  /* 0x0002940001117983 */ /* 0x000ea80000300800 */
[----:B------:R-:W2:Y:S04]  /*3fdf0*/  LDL.LU R18, [R1+0x298] ;  /* 0x0002980001127983 */ /* 0x000ea80000300800 */
[----:B------:R-:W2:Y:S04]  /*3fe00*/  LDL.LU R19, [R1+0x29c] ;  /* 0x00029c0001137983 */ /* 0x000ea80000300800 */
[----:B------:R-:W-:Y:S04]  /*3fe10*/  STL.64 [R1+0x2518], R10 ;  /* 0x0025180a01007387 */ /* 0x000fe80000100a00 */
[----:B---3--:R0:W-:Y:S04]  /*3fe20*/  STL.64 [R1+0x2510], R8 ;  /* 0x0025100801007387 */ /* 0x0081e80000100a00 */
[----:B0-----:R-:W3:Y:S04]  /*3fe30*/  LDL.LU R8, [R1+0x300] ;  /* 0x0003000001087983 */ /* 0x001ee80000300800 */
[----:B------:R-:W3:Y:S04]  /*3fe40*/  LDL.LU R9, [R1+0x304] ;  /* 0x0003040001097983 */ /* 0x000ee80000300800 */
[----:B------:R-:W3:Y:S04]  /*3fe50*/  LDL.LU R10, [R1+0x308] ;  /* 0x00030800010a7983 */ /* 0x000ee80000300800 */
[----:B------:R-:W3:Y:S04]  /*3fe60*/  LDL.LU R11, [R1+0x30c] ;  /* 0x00030c00010b7983 */ /* 0x000ee80000300800 */
        /* <DEDUP_REMOVED lines=10> */
[----:B------:R-:W-:-:S02]  /*3ff10*/  IMAD R24, R24, 0x100, R3 ;  /* 0x0000010018187824 */ /* 0x000fc400078e0203 */
[----:B----4-:R-:W-:Y:S02]  /*3ff20*/  IMAD R22, R22, 0x100, R26 ;  /* 0x0000010016167824 */ /* 0x010fe400078e021a */
[----:B------:R-:W-:Y:S01]  /*3ff30*/  IMAD R23, R23, 0x100, R2 ;  /* 0x0000010017177824 */ /* 0x000fe200078e0202 */
[----:B--2---:R-:W-:Y:S04]  /*3ff40*/  STL.64 [R1+0x24f8], R6 ;  /* 0x0024f80601007387 */ /* 0x004fe80000100a00 */
[----:B------:R0:W-:Y:S04]  /*3ff50*/  STL.64 [R1+0x24f0], R4 ;  /* 0x0024f00401007387 */ /* 0x0001e80000100a00 */
[----:B0-----:R-:W2:Y:S04]  /*3ff60*/  LDL.LU R4, [R1+0x2e0] ;  /* 0x0002e00001047983 */ /* 0x001ea80000300800 */
[----:B------:R-:W2:Y:S04]  /*3ff70*/  LDL.LU R5, [R1+0x2e4] ;  /* 0x0002e40001057983 */ /* 0x000ea80000300800 */
[----:B------:R-:W2:Y:S04]  /*3ff80*/  LDL.LU R6, [R1+0x2e8] ;  /* 0x0002e80001067983 */ /* 0x000ea80000300800 */
[----:B------:R-:W2:Y:S04]  /*3ff90*/  LDL.LU R7, [R1+0x2ec] ;  /* 0x0002ec0001077983 */ /* 0x000ea80000300800 */
[----:B------:R-:W4:Y:S04]  /*3ffa0*/  LDL.LU R26, [R1+0x2548] ;  /* 0x00254800011a7983 */ /* 0x000f280000300800 */
        /* <DEDUP_REMOVED lines=14> */
[----:B--2---:R-:W-:Y:S01]  /*40090*/  HMMA.16816.F32 R20, R12, R20, R16 ;  /* 0x000000140c14723c */ /* 0x004fe20000001810 */
[----:B------:R-:W3:Y:S04]  /*400a0*/  LDL.LU.64 R18, [R1+0x2528] ;  /* 0x0025280001127983 */ /* 0x000ee80000300a00 */
[----:B------:R-:W2:-:S14]  /*400b0*/  LDL.LU.64 R16, [R1+0x2520] ;  /* 0x0025200001107983 */ /* 0x000e9c0000300a00 */
        /* <DEDUP_REMOVED lines=10> */
[----:B0-----:R-:W2:Y:S04]  /*40160*/  LDL.LU.64 R10, [R1+0x2518] ;  /* 0x00251800010a7983 */ /* 0x001ea80000300a00 */
[----:B------:R-:W2:Y:S02]  /*40170*/  LDL.LU.64 R8, [R1+0x2510] ;  /* 0x0025100001087983 */ /* 0x000ea40000300a00 */
        /* <DEDUP_REMOVED lines=18> */
[----:B------:R-:W-:Y:S04]  /*402a0*/  STL.64 [R1+0x20], R8 ;  /* 0x0000200801007387 */ /* 0x000fe80000100a00 */
[----:B------:R3:W-:Y:S01]  /*402b0*/  STL.64 [R1+0x28], R10 ;  /* 0x0000280a01007387 */ /* 0x0007e20000100a00 */
[C---:B--2---:R-:W-:Y:S08]  /*402c0*/  HMMA.16816.F32 R16, R12.reuse, R6, R16 ;  /* 0x000000060c10723c */ /* 0x044ff00000001810 */
[----:B---3--:R-:W-:Y:S01]  /*402d0*/  HMMA.16816.F32 R8, R12, R4, R20 ;  /* 0x000000040c08723c */ /* 0x008fe20000001814 */
[----:B----4-:R-:W-:-:S10]  /*402e0*/  IMAD R4, R27, 0x100, R26 ;  /* 0x000001001b047824 */ /* 0x010fd400078e021a */
[----:B------:R0:W-:Y:S04]  /*402f0*/  STL.64 [R1+0x10], R16 ;  /* 0x0000101001007387 */ /* 0x0001e80000100a00 */
[----:B------:R-:W-:Y:S04]  /*40300*/  STL.64 [R1+0x18], R18 ;  /* 0x0000181201007387 */ /* 0x000fe80000100a00 */
[----:B------:R-:W2:Y:S04]  /*40310*/  LDL.LU R2, [R1+0x988] ;  /* 0x0009880001027983 */ /* 0x000ea80000300800 */
[----:B------:R1:W-:Y:S04]  /*40320*/  STL.64 [R1], R8 ;  /* 0x0000000801007387 */ /* 0x0003e80000100a00 */
[----:B------:R3:W-:Y:S04]  /*40330*/  STL.64 [R1+0x8], R10 ;  /* 0x0000080a01007387 */ /* 0x0007e80000100a00 */
[----:B------:R-:W2:Y:S04]  /*40340*/  LDL.LU R6, [R1+0x984] ;  /* 0x0009840001067983 */ /* 0x000ea80000300800 */
        /* <DEDUP_REMOVED lines=8> */
[----:B0-----:R-:W2:Y:S04]  /*403d0*/  LDL.LU R17, [R1+0x54c] ;  /* 0x00054c0001117983 */ /* 0x001ea80000300800 */
[----:B------:R-:W2:Y:S04]  /*403e0*/  LDL.LU R23, [R1+0x55c] ;  /* 0x00055c0001177983 */ /* 0x000ea80000300800 */
[----:B------:R-:W2:Y:S01]  /*403f0*/  LDL.LU R22, [R1+0x588] ;  /* 0x0005880001167983 */ /* 0x000ea20000300800 */
[----:B------:R-:W-:-:S03]  /*40400*/  IMAD R5, R0, 0x100, R28 ;  /* 0x0000010000057824 */ /* 0x000fc600078e021c */
[----:B------:R-:W2:Y:S04]  /*40410*/  LDL.LU R29, [R1+0x58c] ;  /* 0x00058c00011d7983 */ /* 0x000ea80000300800 */
[----:B------:R-:W2:Y:S04]  /*40420*/  LDL.LU R28, [R1+0x598] ;  /* 0x00059800011c7983 */ /* 0x000ea80000300800 */
[----:B-1----:R-:W2:Y:S04]  /*40430*/  LDL.LU R8, [R1+0x470] ;  /* 0x0004700001087983 */ /* 0x002ea80000300800 */
[----:B------:R-:W2:Y:S04]  /*40440*/  LDL.LU R9, [R1+0x474] ;  /* 0x0004740001097983 */ /* 0x000ea80000300800 */
[----:B---3--:R-:W3:Y:S04]  /*40450*/  LDL.LU R10, [R1+0x478] ;  /* 0x00047800010a7983 */ /* 0x008ee80000300800 */
[----:B------:R-:W3:Y:S04]  /*40460*/  LDL.LU R11, [R1+0x47c] ;  /* 0x00047c00010b7983 */ /* 0x000ee80000300800 */
[----:B------:R-:W2:Y:S04]  /*40470*/  LDL.LU R18, [R1+0x568] ;  /* 0x0005680001127983 */ /* 0x000ea80000300800 */
[----:B------:R-:W4:Y:S04]  /*40480*/  LDL.LU R19, [R1+0x56c] ;  /* 0x00056c0001137983 */ /* 0x000f280000300800 */
[----:B------:R-:W4:Y:S04]  /*40490*/  LDL.LU R16, [R1+0x548] ;  /* 0x0005480001107983 */ /* 0x000f280000300800 */
[----:B---3--:R-:W-:Y:S04]  /*404a0*/  STL.64 [R1+0x24c0], R10 ;  /* 0x0024c00a01007387 */ /* 0x008fe80000100a00 */
[----:B--2---:R0:W-:Y:S04]  /*404b0*/  STL.64 [R1+0x24b8], R8 ;  /* 0x0024b80801007387 */ /* 0x0041e80000100a00 */
[----:B0-----:R-:W2:Y:S04]  /*404c0*/  LDL.LU R8, [R1+0x3e0] ;  /* 0x0003e00001087983 */ /* 0x001ea80000300800 */
[----:B------:R-:W2:Y:S04]  /*404d0*/  LDL.LU R9, [R1+0x3e4] ;  /* 0x0003e40001097983 */ /* 0x000ea80000300800 */
[----:B------:R-:W3:Y:S04]  /*404e0*/  LDL.LU R10, [R1+0x3e8] ;  /* 0x0003e800010a7983 */ /* 0x000ee80000300800 */
[----:B------:R-:W3:Y:S01]  /*404f0*/  LDL.LU R11, [R1+0x3ec] ;  /* 0x0003ec00010b7983 */ /* 0x000ee20000300800 */
[----:B------:R-:W-:-:S02]  /*40500*/  IMAD R6, R6, 0x100, R2 ;  /* 0x0000010006067824 */ /* 0x000fc400078e0202 */
[----:B----4-:R-:W-:Y:S01]  /*40510*/  IMAD R7, R7, 0x100, R3 ;  /* 0x0000010007077824 */ /* 0x010fe200078e0203 */
[----:B---3--:R-:W-:Y:S04]  /*40520*/  STL.64 [R1+0x24d0], R10 ;  /* 0x0024d00a01007387 */ /* 0x008fe80000100a00 */
[----:B--2---:R0:W-:Y:S04]  /*40530*/  STL.64 [R1+0x24c8], R8 ;  /* 0x0024c80801007387 */ /* 0x0041e80000100a00 */
[----:B0-----:R-:W2:Y:S04]  /*40540*/  LDL.LU R8, [R1+0x3b0] ;  /* 0x0003b00001087983 */ /* 0x001ea80000300800 */
[----:B------:R-:W2:Y:S04]  /*40550*/  LDL.LU R9, [R1+0x3b4] ;  /* 0x0003b40001097983 */ /* 0x000ea80000300800 */
[----:B------:R-:W2:Y:S04]  /*40560*/  LDL.LU R10, [R1+0x3b8] ;  /* 0x0003b800010a7983 */ /* 0x000ea80000300800 */
[----:B------:R-:W2:Y:S04]  /*40570*/  LDL.LU R11, [R1+0x3bc] ;  /* 0x0003bc00010b7983 */ /* 0x000ea80000300800 */
[----:B------:R-:W3:Y:S04]  /*40580*/  LDL.LU R0, [R1+0x59c] ;  /* 0x00059c0001007983 */ /* 0x000ee80000300800 */
[----:B------:R-:W4:Y:S04]  /*40590*/  LDL.LU R2, [R1+0x24dc] ;  /* 0x0024dc0001027983 */ /* 0x000f280000300800 */
[----:B------:R-:W4:Y:S01]  /*405a0*/  LDL.LU R3, [R1+0x24d8] ;  /* 0x0024d80001037983 */ /* 0x000f220000300800 */
[----:B------:R-:W-:-:S02]  /*405b0*/  F2FP.F16.E4M3.UNPACK_B R20, R20.H1 ;  /* 0x00000014ff14723e */ /* 0x000fc400030006ff */
[----:B------:R-:W-:Y:S01]  /*405c0*/  F2FP.F16.E4M3.UNPACK_B R21, R21.H1 ;  /* 0x00000015ff15723e */ /* 0x000fe200030006ff */
[----:B----4-:R-:W-:Y:S01]  /*405d0*/  HMMA.16816.F32 R24, R12, R2, R24 ;  /* 0x000000020c18723c */ /* 0x010fe20000001818 */
[----:B------:R-:W-:Y:S02]  /*405e0*/  F2FP.F16.E4M3.UNPACK_B R12, R4 ;  /* 0x00000004ff0c723e */ /* 0x000fe400020006ff */
[----:B------:R-:W-:Y:S02]  /*405f0*/  F2FP.F16.E4M3.UNPACK_B R13, R5 ;  /* 0x00000005ff0d723e */ /* 0x000fe400020006ff */
[----:B------:R-:W-:Y:S02]  /*40600*/  F2FP.F16.E4M3.UNPACK_B R14, R6 ;  /* 0x00000006ff0e723e */ /* 0x000fe400020006ff */
[----:B------:R-:W-:Y:S01]  /*40610*/  F2FP.F16.E4M3.UNPACK_B R15, R7 ;  /* 0x00000007ff0f723e */ /* 0x000fe200020006ff */
[----:B------:R-:W4:Y:S06]  /*40620*/  LDL.LU R3, [R1+0x558] ;  /* 0x0005580001037983 */ /* 0x000f2c0000300800 */
[----:B--2---:R-:W-:Y:S05]  /*40630*/  HMMA.16816.F32 R8, R12, R20, R8 ;  /* 0x000000140c08723c */ /* 0x004fea0000001808 */
[----:B------:R-:W-:Y:S04]  /*40640*/  STL.64 [R1+0x22c0], R26 ;  /* 0x0022c01a01007387 */ /* 0x000fe80000100a00 */
        /* <DEDUP_REMOVED lines=13> */
[----:B------:R-:W-:-:S02]  /*40720*/  F2FP.F16.E4M3.UNPACK_B R18, R18.H1 ;  /* 0x00000012ff12723e */ /* 0x000fc400030006ff */
[----:B------:R-:W-:Y:S01]  /*40730*/  F2FP.F16.E4M3.UNPACK_B R19, R19.H1 ;  /* 0x00000013ff13723e */ /* 0x000fe200030006ff */
[----:B------:R-:W-:Y:S04]  /*40740*/  STL [R1+0x248c], R20 ;  /* 0x00248c1401007387 */ /* 0x000fe80000100800 */
[----:B------:R-:W-:Y:S01]  /*40750*/  STL [R1+0x2488], R21 ;  /* 0x0024881501007387 */ /* 0x000fe20000100800 */
[----:B------:R-:W-:Y:S02]  /*40760*/  F2FP.F16.E4M3.UNPACK_B R16, R16.H1 ;  /* 0x00000010ff10723e */ /* 0x000fe400030006ff */
[----:B------:R-:W-:Y:S01]  /*40770*/  F2FP.F16.E4M3.UNPACK_B R17, R17.H1 ;  /* 0x00000011ff11723e */ /* 0x000fe200030006ff */
[----:B--2---:R-:W-:-:S15]  /*40780*/  HMMA.16816.F32 R8, R12, R18, R8 ;  /* 0x000000120c08723c */ /* 0x004fde0000001808 */
[----:B------:R-:W-:-:S04]  /*40790*/  NOP ;  /* 0x0000000000007918 */ /* 0x000fc80000000000 */
[----:B------:R-:W-:Y:S04]  /*407a0*/  STL.64 [R1+0x190], R8 ;  /* 0x0001900801007387 */ /* 0x000fe80000100a00 */
[----:B------:R0:W-:Y:S04]  /*407b0*/  STL.64 [R1+0x198], R10 ;  /* 0x0001980a01007387 */ /* 0x0001e80000100a00 */
[----:B0-----:R-:W2:Y:S04]  /*407c0*/  LDL.LU.64 R10, [R1+0x24c0] ;  /* 0x0024c000010a7983 */ /* 0x001ea80000300a00 */
[----:B------:R-:W2:Y:S01]  /*407d0*/  LDL.LU.64 R8, [R1+0x24b8] ;  /* 0x0024b80001087983 */ /* 0x000ea20000300a00 */
[----:B------:R-:W-:Y:S01]  /*407e0*/  HMMA.16816.F32 R4, R12, R16, R4 ;  /* 0x000000100c04723c */ /* 0x000fe20000001804 */
[----:B----4-:R-:W-:-:S02]  /*407f0*/  F2FP.F16.E4M3.UNPACK_B R2, R3.H1 ;  /* 0x00000003ff02723e */ /* 0x010fc400030006ff */
[----:B------:R-:W-:Y:S01]  /*40800*/  STL.64 [R1+0x2470], R18 ;  /* 0x0024701201007387 */ /* 0x000fe20000100a00 */
[----:B------:R-:W-:-:S03]  /*40810*/  F2FP.F16.E4M3.UNPACK_B R3, R23.H1 ;  /* 0x00000017ff03723e */ /* 0x000fc600030006ff */
[----:B------:R0:W-:-:S12]  /*40820*/  STL.64 [R1+0x2468], R16 ;  /* 0x0024681001007387 */ /* 0x0001d80000100a00 */
[----:B------:R1:W-:Y:S01]  /*40830*/  STL.64 [R1+0x1a0], R4 ;  /* 0x0001a00401007387 */ /* 0x0003e20000100a00 */
[C---:B0-----:R-:W-:Y:S01]  /*40840*/  HMMA.16816.F32 R16, R12.reuse, R2, R24 ;  /* 0x000000020c10723c */ /* 0x041fe20000001818 */
[----:B-1----:R-:W-:Y:S02]  /*40850*/  F2FP.F16.E4M3.UNPACK_B R4, R22.H1 ;  /* 0x00000016ff04723e */ /* 0x002fe400030006ff */
[----:B------:R-:W-:Y:S01]  /*40860*/  F2FP.F16.E4M3.UNPACK_B R5, R29.H1 ;  /* 0x0000001dff05723e */ /* 0x000fe200030006ff */
[----:B------:R-:W-:Y:S04]  /*40870*/  STL.64 [R1+0x1a8], R6 ;  /* 0x0001a80601007387 */ /* 0x000fe80000100a00 */
[----:B------:R-:W-:Y:S11]  /*40880*/  STL [R1+0x2490], R3 ;  /* 0x0024900301007387 */ /* 0x000ff60000100800 */
[----:B------:R-:W-:Y:S04]  /*40890*/  STL.64 [R1+0x210], R16 ;  /* 0x0002101001007387 */ /* 0x000fe80000100a00 */
[----:B------:R-:W-:Y:S04]  /*408a0*/  STL.64 [R1+0x218], R18 ;  /* 0x0002181201007387 */ /* 0x000fe80000100a00 */
[----:B------:R-:W4:Y:S01]  /*408b0*/  LDL.LU R24, [R1+0x9bc] ;  /* 0x0009bc0001187983 */ /* 0x000f220000300800 */
[----:B--2---:R-:W-:-:S15]  /*408c0*/  HMMA.16816.F32 R8, R12, R4, R8 ;  /* 0x000000040c08723c */ /* 0x004fde0000001808 */
[----:B------:R-:W-:-:S04]  /*408d0*/  NOP ;  /* 0x0000000000007918 */ /* 0x000fc80000000000 */
[----:B------:R-:W-:Y:S04]  /*408e0*/  STL.64 [R1+0x230], R8 ;  /* 0x0002300801007387 */ /* 0x000fe80000100a00 */
[----:B------:R-:W-:Y:S04]  /*408f0*/  STL.64 [R1+0x238], R10 ;  /* 0x0002380a01007387 */ /* 0x000fe80000100a00 */
[----:B------:R-:W4:Y:S04]  /*40900*/  LDL.LU R25, [R1+0x9b8] ;  /* 0x0009b80001197983 */ /* 0x000f280000300800 */
[----:B------:R-:W2:Y:S04]  /*40910*/  LDL.LU R26, [R1+0x9c4] ;  /* 0x0009c400011a7983 */ /* 0x000ea80000300800 */
[----:B------:R-:W2:Y:S04]  /*40920*/  LDL.LU R27, [R1+0x9c0] ;  /* 0x0009c000011b7983 */ /* 0x000ea80000300800 */
[----:B--2---:R-:W-:Y:S04]  /*40930*/  STL.64 [R1+0x2420], R26 ;  /* 0x0024201a01007387 */ /* 0x004fe80000100a00 */
[----:B----4-:R0:W-:Y:S04]  /*40940*/  STL.64 [R1+0x2418], R24 ;  /* 0x0024181801007387 */ /* 0x0101e80000100a00 */
[----:B0-----:R-:W2:Y:S04]  /*40950*/  LDL.LU R24, [R1+0x4b0] ;  /* 0x0004b00001187983 */ /* 0x001ea80000300800 */
[----:B------:R-:W2:Y:S04]  /*40960*/  LDL.LU R25, [R1+0x4b4] ;  /* 0x0004b40001197983 */ /* 0x000ea80000300800 */
[----:B------:R-:W4:Y:S04]  /*40970*/  LDL.LU R26, [R1+0x4b8] ;  /* 0x0004b800011a7983 */ /* 0x000f280000300800 */
[----:B------:R-:W4:Y:S04]  /*40980*/  LDL.LU R27, [R1+0x4bc] ;  /* 0x0004bc00011b7983 */ /* 0x000f280000300800 */
[----:B----4-:R-:W-:Y:S04]  /*40990*/  STL.64 [R1+0x2430], R26 ;  /* 0x0024301a01007387 */ /* 0x010fe80000100a00 */
[----:B--2---:R0:W-:Y:S04]  /*409a0*/  STL.64 [R1+0x2428], R24 ;  /* 0x0024281801007387 */ /* 0x0041e80000100a00 */
[----:B0-----:R-:W2:Y:S04]  /*409b0*/  LDL.LU R24, [R1+0x4c0] ;  /* 0x0004c00001187983 */ /* 0x001ea80000300800 */
[----:B------:R-:W2:Y:S04]  /*409c0*/  LDL.LU R25, [R1+0x4c4] ;  /* 0x0004c40001197983 */ /* 0x000ea80000300800 */
[----:B------:R-:W4:Y:S04]  /*409d0*/  LDL.LU R26, [R1+0x4c8] ;  /* 0x0004c800011a7983 */ /* 0x000f280000300800 */
[----:B------:R-:W4:Y:S01]  /*409e0*/  LDL.LU R27, [R1+0x4cc] ;  /* 0x0004cc00011b7983 */ /* 0x000f220000300800 */
[----:B---3--:R-:W-:-:S02]  /*409f0*/  F2FP.F16.E4M3.UNPACK_B R7, R0.H1 ;  /* 0x00000000ff07723e */ /* 0x008fc400030006ff */
[----:B------:R-:W-:Y:S01]  /*40a00*/  F2FP.F16.E4M3.UNPACK_B R6, R28.H1 ;  /* 0x0000001cff06723e */ /* 0x000fe200030006ff */
[----:B----4-:R-:W-:Y:S04]  /*40a10*/  STL.64 [R1+0x2440], R26 ;  /* 0x0024401a01007387 */ /* 0x010fe80000100a00 */
[----:B--2---:R0:W-:Y:S04]  /*40a20*/  STL.64 [R1+0x2438], R24 ;  /* 0x0024381801007387 */ /* 0x0041e80000100a00 */
        /* <DEDUP_REMOVED lines=12> */
[----:B------:R-:W3:Y:S04]  /*40af0*/  LDL.LU R20, [R1+0x9ac] ;  /* 0x0009ac0001147983 */ /* 0x000ee80000300800 */
[----:B------:R-:W3:Y:S04]  /*40b00*/  LDL.LU R28, [R1+0x9a8] ;  /* 0x0009a800011c7983 */ /* 0x000ee80000300800 */
[----:B------:R-:W3:Y:S04]  /*40b10*/  LDL.LU R21, [R1+0x9b4] ;  /* 0x0009b40001157983 */ /* 0x000ee80000300800 */
        /* <DEDUP_REMOVED lines=38> */
[----:B0-----:R-:W2:Y:S04]  /*40d80*/  LDL.LU.64 R22, [R1+0x24b0] ;  /* 0x0024b00001167983 */ /* 0x001ea80000300a00 */
[----:B------:R-:W2:Y:S01]  /*40d90*/  LDL.LU.64 R20, [R1+0x24a8] ;  /* 0x0024a80001147983 */ /* 0x000ea20000300a00 */
[----:B----4-:R-:W-:-:S02]  /*40da0*/  F2FP.F16.E4M3.UNPACK_B R8, R8.H1 ;  /* 0x00000008ff08723e */ /* 0x010fc400030006ff */
[----:B------:R-:W-:-:S07]  /*40db0*/  F2FP.F16.E4M3.UNPACK_B R9, R9.H1 ;  /* 0x00000009ff09723e */ /* 0x000fce00030006ff */
[----:B--2---:R-:W-:-:S15]  /*40dc0*/  HMMA.16816.F32 R20, R12, R8, R20 ;  /* 0x000000080c14723c */ /* 0x004fde0000001814 */
[----:B------:R-:W-:-:S04]  /*40dd0*/  NOP ;  /* 0x0000000000007918 */ /* 0x000fc80000000000 */
[----:B------:R-:W-:Y:S04]  /*40de0*/  STL.64 [R1+0x530], R20 ;  /* 0x0005301401007387 */ /* 0x000fe80000100a00 */
[----:B------:R0:W-:Y:S04]  /*40df0*/  STL.64 [R1+0x538], R22 ;  /* 0x0005381601007387 */ /* 0x0001e80000100a00 */
[----:B0-----:R-:W2:Y:S04]  /*40e00*/  LDL.LU.64 R22, [R1+0x24a0] ;  /* 0x0024a00001167983 */ /* 0x001ea80000300a00 */
[----:B------:R-:W4:Y:S01]  /*40e10*/  LDL.LU.64 R20, [R1+0x2498] ;  /* 0x0024980001147983 */ /* 0x000f220000300a00 */
[----:B------:R-:W-:-:S02]  /*40e20*/  F2FP.F16.E4M3.UNPACK_B R10, R10.H1 ;  /* 0x0000000aff0a723e */ /* 0x000fc400030006ff */
[----:B------:R-:W-:-:S07]  /*40e30*/  F2FP.F16.E4M3.UNPACK_B R11, R11.H1 ;  /* 0x0000000bff0b723e */ /* 0x000fce00030006ff */
[----:B------:R-:W-:Y:S01]  /*40e40*/  HMMA.16816.F32 R12, R12, R10, R16 ;  /* 0x0000000a0c0c723c */ /* 0x000fe20000001810 */
[----:B--2---:R-:W-:Y:S02]  /*40e50*/  IMAD R22, R0, 0x100, R22 ;  /* 0x0000010000167824 */ /* 0x004fe400078e0216 */
[----:B------:R-:W-:Y:S01]  /*40e60*/  IMAD R23, R23, 0x100, R3 ;  /* 0x0000010017177824 */ /* 0x000fe200078e0203 */
[----:B------:R-:W2:Y:S04]  /*40e70*/  LDL.LU R0, [R1+0x9c8] ;  /* 0x0009c80001007983 */ /* 0x000ea80000300800 */
[----:B------:R-:W2:Y:S01]  /*40e80*/  LDL.LU R3, [R1+0x2490] ;  /* 0x0024900001037983 */ /* 0x000ea20000300800 */
[----:B----4-:R-:W-:Y:S02]  /*40e90*/  IMAD R28, R28, 0x100, R20 ;  /* 0x000001001c1c7824 */ /* 0x010fe400078e0214 */
[----:B---3--:R-:W-:Y:S01]  /*40ea0*/  IMAD R29, R29, 0x100, R21 ;  /* 0x000001001d1d7824 */ /* 0x008fe200078e0215 */
[----:B------:R-:W3:Y:S04]  /*40eb0*/  LDL.LU R20, [R1+0x248c] ;  /* 0x00248c0001147983 */ /* 0x000ee80000300800 */
[----:B------:R-:W3:Y:S04]  /*40ec0*/  LDL.LU R21, [R1+0x2488] ;  /* 0x0024880001157983 */ /* 0x000ee80000300800 */
[----:B------:R-:W3:Y:S04]  /*40ed0*/  LDL.LU.64 R18, [R1+0x2480] ;  /* 0x0024800001127983 */ /* 0x000ee80000300a00 */
[----:B------:R-:W3:Y:S04]  /*40ee0*/  LDL.LU.64 R16, [R1+0x2478] ;  /* 0x0024780001107983 */ /* 0x000ee80000300a00 */
[----:B------:R0:W-:Y:S04]  /*40ef0*/  STL [R1+0x2410], R11 ;  /* 0x0024100b01007387 */ /* 0x0001e80000100800 */
[----:B0-----:R-:W4:Y:S04]  /*40f00*/  LDL.LU R11, [R1+0x9cc] ;  /* 0x0009cc00010b7983 */ /* 0x001f280000300800 */
[----:B------:R0:W-:Y:S04]  /*40f10*/  STL.64 [R1+0x420], R12 ;  /* 0x0004200c01007387 */ /* 0x0001e80000100a00 */
[----:B------:R1:W-:Y:S01]  /*40f20*/  STL.64 [R1+0x428], R14 ;  /* 0x0004280e01007387 */ /* 0x0003e20000100a00 */
[----:B0-----:R-:W-:-:S02]  /*40f30*/  F2FP.F16.E4M3.UNPACK_B R12, R22 ;  /* 0x00000016ff0c723e */ /* 0x001fc400020006ff */
[----:B------:R-:W-:Y:S02]  /*40f40*/  F2FP.F16.E4M3.UNPACK_B R13, R23 ;  /* 0x00000017ff0d723e */ /* 0x000fe400020006ff */
[----:B-1----:R-:W-:Y:S02]  /*40f50*/  F2FP.F16.E4M3.UNPACK_B R14, R28 ;  /* 0x0000001cff0e723e */ /* 0x002fe400020006ff */
[----:B------:R-:W-:-:S07]  /*40f60*/  F2FP.F16.E4M3.UNPACK_B R15, R29 ;  /* 0x0000001dff0f723e */ /* 0x000fce00020006ff */
[----:B---3--:R-:W-:-:S15]  /*40f70*/  HMMA.16816.F32 R16, R12, R20, R16 ;  /* 0x000000140c10723c */ /* 0x008fde0000001810 */
[----:B------:R-:W-:-:S04]  /*40f80*/  NOP ;  /* 0x0000000000007918 */ /* 0x000fc80000000000 */
        /* <DEDUP_REMOVED lines=39> */
[----:B------:R-:W4:Y:S04]  /*41200*/  LDL.LU.64 R24, [R1+0x2418] ;  /* 0x0024180001187983 */ /* 0x000f280000300a00 */
[----:B------:R-:W-:Y:S04]  /*41210*/  STL.64 [R1+0x23c8], R6 ;  /* 0x0023c80601007387 */ /* 0x000fe80000100a00 */
[----:B------:R3:W-:Y:S02]  /*41220*/  STL.64 [R1+0x23c0], R4 ;  /* 0x0023c00401007387 */ /* 0x0007e40000100a00 */
[----:B---3--:R-:W-:-:S15]  /*41230*/  HMMA.16816.F32 R4, R12, R8, R16 ;  /* 0x000000080c04723c */ /* 0x008fde0000001810 */
[----:B------:R-:W-:-:S04]  /*41240*/  NOP ;  /* 0x0000000000007918 */ /* 0x000fc80000000000 */
[----:B------:R-:W-:Y:S04]  /*41250*/  STL.64 [R1+0x4a0], R4 ;  /* 0x0004a00401007387 */ /* 0x000fe80000100a00 */
[----:B------:R-:W-:Y:S01]  /*41260*/  STL.64 [R1+0x4a8], R6 ;  /* 0x0004a80601007387 */ /* 0x000fe20000100a00 */
[----:B--2---:R-:W-:Y:S02]  /*41270*/  IMAD R23, R27, 0x100, R26 ;  /* 0x000001001b177824 */ /* 0x004fe400078e021a */
[----:B----4-:R-:W-:-:S05]  /*41280*/  IMAD R22, R25, 0x100, R24 ;  /* 0x0000010019167824 */ /* 0x010fca00078e0218 */
[----:B------:R-:W-:Y:S04]  /*41290*/  STL.64 [R1+0x2408], R22 ;  /* 0x0024081601007387 */ /* 0x000fe80000100a00 */
[----:B------:R-:W-:Y:S04]  /*412a0*/  STL.64 [R1+0x2400], R20 ;  /* 0x0024001401007387 */ /* 0x000fe80000100a00 */
[----:B------:R-:W2:Y:S04]  /*412b0*/  LDL.LU R24, [R1+0x390] ;  /* 0x0003900001187983 */ /* 0x000ea80000300800 */
[----:B------:R-:W2:Y:S04]  /*412c0*/  LDL.LU R25, [R1+0x394] ;  /* 0x0003940001197983 */ /* 0x000ea80000300800 */
[----:B------:R-:W3:Y:S04]  /*412d0*/  LDL.LU R26, [R1+0x398] ;  /* 0x00039800011a7983 */ /* 0x000ee80000300800 */
[----:B------:R-:W3:Y:S01]  /*412e0*/  LDL.LU R27, [R1+0x39c] ;  /* 0x00039c00011b7983 */ /* 0x000ee20000300800 */
[----:B------:R-:W-:-:S03]  /*412f0*/  IMAD R28, R0, 0x100, R11 ;  /* 0x00000100001c7824 */ /* 0x000fc600078e020b */
[----:B---3--:R-:W-:Y:S04]  /*41300*/  STL.64 [R1+0x2368], R26 ;  /* 0x0023681a01007387 */ /* 0x008fe80000100a00 */
[----:B--2---:R-:W-:Y:S04]  /*41310*/  STL.64 [R1+0x2360], R24 ;  /* 0x0023601801007387 */ /* 0x004fe80000100a00 */
[----:B------:R-:W2:Y:S04]  /*41320*/  LDL.LU R0, [R1+0x9fc] ;  /* 0x0009fc0001007983 */ /* 0x000ea80000300800 */
[----:B--2---:R0:W-:Y:S04]  /*41330*/  STL [R1+0x2380], R0 ;  /* 0x0023800001007387 */ /* 0x0041e80000100800 */
[----:B0-----:R-:W2:Y:S04]  /*41340*/  LDL.LU R0, [R1+0x9f8] ;  /* 0x0009f80001007983 */ /* 0x001ea80000300800 */
[----:B--2---:R0:W-:Y:S04]  /*41350*/  STL [R1+0x2384], R0 ;  /* 0x0023840001007387 */ /* 0x0041e80000100800 */
[----:B0-----:R-:W2:Y:S04]  /*41360*/  LDL.LU R0, [R1+0x9e4] ;  /* 0x0009e40001007983 */ /* 0x001ea80000300800 */
[----:B--2---:R0:W-:Y:S04]  /*41370*/  STL [R1+0x2388], R0 ;  /* 0x0023880001007387 */ /* 0x0041e80000100800 */
[----:B0-----:R-:W2:Y:S04]  /*41380*/  LDL.LU R0, [R1+0x9dc] ;  /* 0x0009dc0001007983 */ /* 0x001ea80000300800 */
[----:B------:R-:W3:Y:S04]  /*41390*/  LDL.LU R24, [R1+0x3c0] ;  /* 0x0003c00001187983 */ /* 0x000ee80000300800 */
        /* <DEDUP_REMOVED lines=35> */
[----:B----4-:R-:W-:Y:S04]  /*415d0*/  STL.64 [R1+0x2398], R26 ;  /* 0x0023981a01007387 */ /* 0x010fe80000100a00 */
[----:B---3--:R0:W-:Y:S04]  /*415e0*/  STL.64 [R1+0x2390], R24 ;  /* 0x0023901801007387 */ /* 0x0081e80000100a00 */
[----:B0-----:R-:W3:Y:S04]  /*415f0*/  LDL.LU R24, [R1+0x3f0] ;  /* 0x0003f00001187983 */ /* 0x001ee80000300800 */
        /* <DEDUP_REMOVED lines=8> */
[----:B------:R-:W4:Y:S01]  /*41680*/  LDL.LU R27, [R1+0x40c] ;  /* 0x00040c00011b7983 */ /* 0x000f220000300800 */
[----:B------:R-:W-:-:S03]  /*41690*/  IMAD R29, R29, 0x100, R11 ;  /* 0x000001001d1d7824 */ /* 0x000fc600078e020b */
[----:B----4-:R-:W-:Y:S04]  /*416a0*/  STL.64 [R1+0x23b8], R26 ;  /* 0x0023b81a01007387 */ /* 0x010fe80000100a00 */
[----:B---3--:R0:W-:Y:S04]  /*416b0*/  STL.64 [R1+0x23b0], R24 ;  /* 0x0023b01801007387 */ /* 0x0081e80000100a00 */
[----:B0-----:R-:W3:Y:S04]  /*416c0*/  LDL.LU R24, [R1+0x410] ;  /* 0x0004100001187983 */ /* 0x001ee80000300800 */
[----:B------:R-:W3:Y:S04]  /*416d0*/  LDL.LU R25, [R1+0x414] ;  /* 0x0004140001197983 */ /* 0x000ee80000300800 */
[----:B------:R-:W3:Y:S04]  /*416e0*/  LDL.LU R26, [R1+0x418] ;  /* 0x00041800011a7983 */ /* 0x000ee80000300800 */
[----:B------:R-:W3:Y:S04]  /*416f0*/  LDL.LU R27, [R1+0x41c] ;  /* 0x00041c00011b7983 */ /* 0x000ee80000300800 */
[----:B------:R-:W4:Y:S02]  /*41700*/  LDL.LU R11, [R1+0x2410] ;  /* 0x00241000010b7983 */ /* 0x000f240000300800 */
[----:B----4-:R-:W-:Y:S02]  /*41710*/  HMMA.16816.F32 R12, R12, R10, R20 ;  /* 0x0000000a0c0c723c */ /* 0x010fe40000001814 */
[----:B------:R-:W4:Y:S04]  /*41720*/  LDL.LU.64 R22, [R1+0x2408] ;  /* 0x0024080001167983 */ /* 0x000f280000300a00 */
[----:B------:R-:W2:-:S13]  /*41730*/  LDL.LU.64 R20, [R1+0x2400] ;  /* 0x0024000001147983 */ /* 0x000e9a0000300a00 */
[----:B------:R-:W-:Y:S04]  /*41740*/  STL.64 [R1+0x470], R12 ;  /* 0x0004700c01007387 */ /* 0x000fe80000100a00 */
[----:B------:R0:W-:Y:S02]  /*41750*/  STL.64 [R1+0x478], R14 ;  /* 0x0004780e01007387 */ /* 0x0001e40000100a00 */
[----:B0-----:R-:W-:Y:S02]  /*41760*/  F2FP.F16.E4M3.UNPACK_B R14, R28 ;  /* 0x0000001cff0e723e */ /* 0x001fe400020006ff */
[----:B------:R-:W-:Y:S02]  /*41770*/  F2FP.F16.E4M3.UNPACK_B R15, R29 ;  /* 0x0000001dff0f723e */ /* 0x000fe400020006ff */
[----:B----4-:R-:W-:-:S02]  /*41780*/  F2FP.F16.E4M3.UNPACK_B R12, R22 ;  /* 0x00000016ff0c723e */ /* 0x010fc400020006ff */
[----:B------:R-:W-:Y:S01]  /*41790*/  F2FP.F16.E4M3.UNPACK_B R13, R23 ;  /* 0x00000017ff0d723e */ /* 0x000fe200020006ff */
[----:B------:R-:W4:Y:S04]  /*417a0*/  LDL.LU R22, [R1+0x9d8] ;  /* 0x0009d80001167983 */ /* 0x000f280000300800 */
        /* <DEDUP_REMOVED lines=40> */
[----:B------:R0:W-:Y:S01]  /*41a30*/  STL.64 [R1+0x2350], R4 ;  /* 0x0023500401007387 */ /* 0x0001e20000100a00 */
[----:B----4-:R-:W-:-:S03]  /*41a40*/  IMAD R22, R22, 0x100, R0 ;  /* 0x0000010016167824 */ /* 0x010fc600078e0200 */
        /* <DEDUP_REMOVED lines=9> */
[----:B------:R-:W2:Y:S04]  /*41ae0*/  LDL.LU.64 R24, [R1+0x2390] ;  /* 0x0023900001187983 */ /* 0x000ea80000300a00 */
[----:B------:R-:W4:Y:S02]  /*41af0*/  LDL.LU R0, [R1+0x2388] ;  /* 0x0023880001007983 */ /* 0x000f240000300800 */
[----:B----4-:R-:W-:-:S02]  /*41b00*/  IMAD R23, R23, 0x100, R0 ;  /* 0x0000010017177824 */ /* 0x010fc400078e0200 */
[----:B------:R-:W4:Y:S01]  /*41b10*/  LDL.LU R0, [R1+0x2384] ;  /* 0x0023840001007983 */ /* 0x000f220000300800 */
[----:B--2---:R-:W-:Y:S01]  /*41b20*/  HMMA.16816.F32 R12, R12, R10, R24 ;  /* 0x0000000a0c0c723c */ /* 0x004fe20000001818 */
[----:B----4-:R-:W-:Y:S02]  /*41b30*/  IMAD R28, R28, 0x100, R0 ;  /* 0x000001001c1c7824 */ /* 0x010fe400078e0200 */
[----:B------:R-:W2:Y:S04]  /*41b40*/  LDL.LU R0, [R1+0x2380] ;  /* 0x0023800001007983 */ /* 0x000ea80000300800 */
[----:B------:R-:W4:Y:S04]  /*41b50*/  LDL.LU.64 R26, [R1+0x2378] ;  /* 0x00237800011a7983 */ /* 0x000f280000300a00 */
[----:B------:R-:W4:Y:S04]  /*41b60*/  LDL.LU.64 R24, [R1+0x2370] ;  /* 0x0023700001187983 */ /* 0x000f280000300a00 */
[----:B------:R-:W-:Y:S04]  /*41b70*/  STL [R1+0x2324], R10 ;  /* 0x0023240a01007387 */ /* 0x000fe80000100800 */
[----:B------:R-:W-:Y:S04]  /*41b80*/  STL [R1+0x2320], R11 ;  /* 0x0023200b01007387 */ /* 0x000fe80000100800 */
[----:B------:R0:W-:Y:S04]  /*41b90*/  STL.64 [R1+0x3b0], R12 ;  /* 0x0003b00c01007387 */ /* 0x0001e80000100a00 */
[----:B------:R1:W-:Y:S01]  /*41ba0*/  STL.64 [R1+0x3b8], R14 ;  /* 0x0003b80e01007387 */ /* 0x0003e20000100a00 */
[----:B0-----:R-:W-:-:S02]  /*41bb0*/  F2FP.F16.E4M3.UNPACK_B R12, R22 ;  /* 0x00000016ff0c723e */ /* 0x001fc400020006ff */
[----:B------:R-:W-:Y:S02]  /*41bc0*/  F2FP.F16.E4M3.UNPACK_B R13, R23 ;  /* 0x00000017ff0d723e */ /* 0x000fe400020006ff */
[----:B-1----:R-:W-:Y:S01]  /*41bd0*/  F2FP.F16.E4M3.UNPACK_B R14, R28 ;  /* 0x0000001cff0e723e */ /* 0x002fe200020006ff */
[----:B--2---:R-:W-:-:S05]  /*41be0*/  IMAD R29, R0, 0x100, R29 ;  /* 0x00000100001d7824 */ /* 0x004fca00078e021d */
[----:B------:R-:W-:-:S07]  /*41bf0*/  F2FP.F16.E4M3.UNPACK_B R15, R29 ;  /* 0x0000001dff0f723e */ /* 0x000fce00020006ff */
[----:B----4-:R-:W-:-:S15]  /*41c00*/  HMMA.16816.F32 R24, R12, R20, R24 ;  /* 0x000000140c18723c */ /* 0x010fde0000001818 */
[----:B------:R-:W-:-:S04]  /*41c10*/  NOP ;  /* 0x0000000000007918 */ /* 0x000fc80000000000 */
[----:B------:R-:W-:Y:S04]  /*41c20*/  STL.64 [R1+0x3c0], R24 ;  /* 0x0003c01801007387 */ /* 0x000fe80000100a00 */
[----:B------:R0:W-:Y:S04]  /*41c30*/  STL.64 [R1+0x3c8], R26 ;  /* 0x0003c81a01007387 */ /* 0x0001e80000100a00 */
[----:B0-----:R-:W2:Y:S04]  /*41c40*/  LDL.LU.64 R26, [R1+0x2368] ;  /* 0x00236800011a7983 */ /* 0x001ea80000300a00 */
[----:B------:R-:W2:Y:S01]  /*41c50*/  LDL.LU.64 R24, [R1+0x2360] ;  /* 0x0023600001187983 */ /* 0x000ea20000300a00 */
[----:B---3--:R-:W-:Y:S03]  /*41c60*/  HMMA.16816.F32 R4, R12, R18, R4 ;  /* 0x000000120c04723c */ /* 0x008fe60000001804 */
[----:B------:R-:W-:-:S15]  /*41c70*/  STL [R1+0x2328], R21 ;  /* 0x0023281501007387 */ /* 0x000fde0000100800 */
[----:B------:R-:W-:Y:S01]  /*41c80*/  NOP ;  /* 0x0000000000007918 */ /* 0x000fe20000000000 */
[----:B------:R0:W-:Y:S04]  /*41c90*/  STL.64 [R1+0x310], R4 ;  /* 0x0003100401007387 */ /* 0x0001e80000100a00 */
[----:B------:R1:W-:Y:S04]  /*41ca0*/  STL.64 [R1+0x318], R6 ;  /* 0x0003180601007387 */ /* 0x0003e80000100a00 */
[----:B0-----:R-:W3:Y:S01]  /*41cb0*/  LDL.LU R4, [R1+0x380] ;  /* 0x0003800001047983 */ /* 0x001ee20000300800 */
[----:B--2---:R-:W-:-:S15]  /*41cc0*/  HMMA.16816.F32 R24, R12, R16, R24 ;  /* 0x000000100c18723c */ /* 0x004fde0000001818 */
[----:B------:R-:W-:-:S04]  /*41cd0*/  NOP ;  /* 0x0000000000007918 */ /* 0x000fc80000000000 */
[----:B------:R0:W-:Y:S04]  /*41ce0*/  STL.64 [R1+0x300], R24 ;  /* 0x0003001801007387 */ /* 0x0001e80000100a00 */
[----:B------:R2:W-:Y:S04]  /*41cf0*/  STL.64 [R1+0x308], R26 ;  /* 0x0003081a01007387 */ /* 0x0005e80000100a00 */
[----:B------:R-:W3:Y:S04]  /*41d00*/  LDL.LU R5, [R1+0x384] ;  /* 0x0003840001057983 */ /* 0x000ee80000300800 */
[----:B-1----:R-:W3:Y:S04]  /*41d10*/  LDL.LU R6, [R1+0x388] ;  /* 0x0003880001067983 */ /* 0x002ee80000300800 */
[----:B------:R-:W3:Y:S04]  /*41d20*/  LDL.LU R7, [R1+0x38c] ;  /* 0x00038c0001077983 */ /* 0x000ee80000300800 */
[----:B0-----:R-:W4:Y:S04]  /*41d30*/  LDL.LU R24, [R1+0x340] ;  /* 0x0003400001187983 */ /* 0x001f280000300800 */
[----:B------:R-:W4:Y:S04]  /*41d40*/  LDL.LU R25, [R1+0x344] ;  /* 0x0003440001197983 */ /* 0x000f280000300800 */
[----:B--2---:R-:W2:Y:S04]  /*41d50*/  LDL.LU R26, [R1+0x348] ;  /* 0x00034800011a7983 */ /* 0x004ea80000300800 */
[----:B------:R-:W2:Y:S04]  /*41d60*/  LDL.LU R27, [R1+0x34c] ;  /* 0x00034c00011b7983 */ /* 0x000ea80000300800 */
[----:B--2---:R-:W-:Y:S04]  /*41d70*/  STL.64 [R1+0x2338], R26 ;  /* 0x0023381a01007387 */ /* 0x004fe80000100a00 */
[----:B----4-:R0:W-:Y:S04]  /*41d80*/  STL.64 [R1+0x2330], R24 ;  /* 0x0023301801007387 */ /* 0x0101e80000100a00 */
[----:B0-----:R-:W2:Y:S04]  /*41d90*/  LDL.LU R24, [R1+0x350] ;  /* 0x0003500001187983 */ /* 0x001ea80000300800 */
[----:B------:R-:W2:Y:S04]  /*41da0*/  LDL.LU R25, [R1+0x354] ;  /* 0x0003540001197983 */ /* 0x000ea80000300800 */
[----:B------:R-:W4:Y:S04]  /*41db0*/  LDL.LU R26, [R1+0x358] ;  /* 0x00035800011a7983 */ /* 0x000f280000300800 */
[----:B------:R-:W4:Y:S01]  /*41dc0*/  LDL.LU R27, [R1+0x35c] ;  /* 0x00035c00011b7983 */ /* 0x000f220000300800 */
[C---:B---3--:R-:W-:Y:S03]  /*41dd0*/  HMMA.16816.F32 R4, R12.reuse, R2, R4 ;  /* 0x000000020c04723c */ /* 0x048fe60000001804 */
[----:B----4-:R-:W-:Y:S04]  /*41de0*/  STL.64 [R1+0x2348], R26 ;  /* 0x0023481a01007387 */ /* 0x010fe80000100a00 */
[----:B--2---:R0:W-:Y:S04]  /*41df0*/  STL.64 [R1+0x2340], R24 ;  /* 0x0023401801007387 */ /* 0x0041e80000100a00 */
[----:B0-----:R-:W2:Y:S04]  /*41e00*/  LDL.LU R24, [R1+0x370] ;  /* 0x0003700001187983 */ /* 0x001ea80000300800 */
[----:B------:R-:W2:Y:S04]  /*41e10*/  LDL.LU R25, [R1+0x374] ;  /* 0x0003740001197983 */ /* 0x000ea80000300800 */
[----:B------:R-:W2:Y:S04]  /*41e20*/  LDL.LU R26, [R1+0x378] ;  /* 0x00037800011a7983 */ /* 0x000ea80000300800 */
        /* <DEDUP_REMOVED lines=18> */
[----:B------:R-:W2:Y:S02]  /*41f50*/  LDL.LU.64 R4, [R1+0x2350] ;  /* 0x0023500001047983 */ /* 0x000ea40000300a00 */
[C---:B--2---:R-:W-:Y:S08]  /*41f60*/  HMMA.16816.F32 R24, R12.reuse, R4, R24 ;  /* 0x000000040c18723c */ /* 0x044ff00000001818 */
[C---:B------:R-:W-:Y:S11]  /*41f70*/  HMMA.16816.F32 R16, R12.reuse, R6, R16 ;  /* 0x000000060c10723c */ /* 0x040ff60000001810 */
[----:B------:R-:W-:Y:S04]  /*41f80*/  STL.64 [R1+0x2e0], R24 ;  /* 0x0002e01801007387 */ /* 0x000fe80000100a00 */
[----:B------:R0:W-:Y:S04]  /*41f90*/  STL.64 [R1+0x2e8], R26 ;  /* 0x0002e81a01007387 */ /* 0x0001e80000100a00 */
[----:B0-----:R-:W2:Y:S04]  /*41fa0*/  LDL.LU.64 R26, [R1+0x2348] ;  /* 0x00234800011a7983 */ /* 0x001ea80000300a00 */
[----:B------:R-:W2:Y:S04]  /*41fb0*/  LDL.LU.64 R24, [R1+0x2340] ;  /* 0x0023400001187983 */ /* 0x000ea80000300a00 */
        /* <DEDUP_REMOVED lines=18> */
[----:B------:R-:W-:Y:S01]  /*420e0*/  HMMA.16816.F32 R24, R12, R8, R24 ;  /* 0x000000080c18723c */ /* 0x000fe20000001818 */
[----:B---3--:R-:W-:-:S02]  /*420f0*/  IMAD R22, R22, 0x100, R21 ;  /* 0x0000010016167824 */ /* 0x008fc400078e0215 */
[----:B----4-:R-:W-:Y:S02]  /*42100*/  IMAD R23, R23, 0x100, R10 ;  /* 0x0000010017177824 */ /* 0x010fe400078e020a */
        /* <DEDUP_REMOVED lines=10> */
[----:B0-----:R-:W3:Y:S04]  /*421b0*/  LDL.LU.64 R26, [R1+0x2338] ;  /* 0x00233800011a7983 */ /* 0x001ee80000300a00 */
[----:B------:R-:W3:Y:S04]  /*421c0*/  LDL.LU.64 R24, [R1+0x2330] ;  /* 0x0023300001187983 */ /* 0x000ee80000300a00 */
[----:B------:R-:W4:Y:S04]  /*421d0*/  LDL.LU R21, [R1+0x2328] ;  /* 0x0023280001157983 */ /* 0x000f280000300800 */
[----:B------:R-:W3:Y:S04]  /*421e0*/  LDL.LU R10, [R1+0x2324] ;  /* 0x00232400010a7983 */ /* 0x000ee80000300800 */
[----:B------:R-:W3:Y:S04]  /*421f0*/  LDL.LU R11, [R1+0x2320] ;  /* 0x00232000010b7983 */ /* 0x000ee80000300800 */
[----:B------:R-:W2:Y:S01]  /*42200*/  LDL.LU R0, [R1+0x231c] ;  /* 0x00231c0001007983 */ /* 0x000ea20000300800 */
[----:B---3--:R-:W-:Y:S03]  /*42210*/  HMMA.16816.F32 R12, R12, R10, R24 ;  /* 0x0000000a0c0c723c */ /* 0x008fe60000001818 */
[----:B------:R-:W-:Y:S04]  /*42220*/  STL.64 [R1+0x22d0], R10 ;  /* 0x0022d00a01007387 */ /* 0x000fe80000100a00 */
[----:B------:R0:W-:-:S12]  /*42230*/  STL.64 [R1+0x22c8], R8 ;  /* 0x0022c80801007387 */ /* 0x0001d80000100a00 */
[----:B------:R1:W-:Y:S04]  /*42240*/  STL.64 [R1+0x2a0], R12 ;  /* 0x0002a00c01007387 */ /* 0x0003e80000100a00 */
[----:B------:R3:W-:Y:S04]  /*42250*/  STL.64 [R1+0x2a8], R14 ;  /* 0x0002a80e01007387 */ /* 0x0007e80000100a00 */
[----:B0-----:R-:W2:Y:S04]  /*42260*/  LDL.LU R8, [R1+0x200] ;  /* 0x0002000001087983 */ /* 0x001ea80000300800 */
[----:B------:R-:W2:Y:S04]  /*42270*/  LDL.LU R9, [R1+0x204] ;  /* 0x0002040001097983 */ /* 0x000ea80000300800 */
[----:B------:R-:W2:Y:S01]  /*42280*/  LDL.LU R10, [R1+0x208] ;  /* 0x00020800010a7983 */ /* 0x000ea20000300800 */
[----:B-1----:R-:W-:-:S02]  /*42290*/  F2FP.F16.E4M3.UNPACK_B R12, R22 ;  /* 0x00000016ff0c723e */ /* 0x002fc400020006ff */
[----:B------:R-:W-:Y:S02]  /*422a0*/  F2FP.F16.E4M3.UNPACK_B R13, R23 ;  /* 0x00000017ff0d723e */ /* 0x000fe400020006ff */
[----:B---3--:R-:W-:Y:S02]  /*422b0*/  F2FP.F16.E4M3.UNPACK_B R14, R28 ;  /* 0x0000001cff0e723e */ /* 0x008fe400020006ff */
[----:B------:R-:W-:-:S07]  /*422c0*/  F2FP.F16.E4M3.UNPACK_B R15, R29 ;  /* 0x0000001dff0f723e */ /* 0x000fce00020006ff */
[----:B----4-:R-:W-:Y:S01]  /*422d0*/  HMMA.16816.F32 R16, R12, R20, R16 ;  /* 0x000000140c10723c */ /* 0x010fe20000001810 */
[----:B--2---:R-:W-:Y:S02]  /*422e0*/  IMAD.MOV.U32 R11, RZ, RZ, R0 ;  /* 0x000000ffff0b7224 */ /* 0x004fe400078e0000 */
[----:B------:R-:W2:-:S15]  /*422f0*/  LDL.LU R0, [R1+0x2318] ;  /* 0x0023180001007983 */ /* 0x000e9e0000300800 */
[----:B------:R-:W-:Y:S01]  /*42300*/  NOP ;  /* 0x0000000000007918 */ /* 0x000fe20000000000 */
        /* <DEDUP_REMOVED lines=9> */
[----:B------:R-:W4:Y:S01]  /*423a0*/  LDL.LU.64 R4, [R1+0x22f8] ;  /* 0x0022f80001047983 */ /* 0x000f220000300a00 */
[----:B------:R-:W0:Y:S01]  /*423b0*/  S2R R27, SR_TID.X ;  /* 0x00000000001b7919 */ /* 0x000e220000002100 */
[----:B----4-:R-:W-:-:S15]  /*423c0*/  HMMA.16816.F32 R4, R12, R16, R4 ;  /* 0x000000100c04723c */ /* 0x010fde0000001804 */
[----:B------:R-:W-:-:S04]  /*423d0*/  NOP ;  /* 0x0000000000007918 */ /* 0x000fc80000000000 */
[----:B------:R-:W-:Y:S04]  /*423e0*/  STL.64 [R1+0x270], R4 ;  /* 0x0002700401007387 */ /* 0x000fe80000100a00 */
[----:B------:R1:W-:Y:S04]  /*423f0*/  STL.64 [R1+0x278], R6 ;  /* 0x0002780601007387 */ /* 0x0003e80000100a00 */
[----:B-1----:R-:W3:Y:S04]  /*42400*/  LDL.LU.64 R6, [R1+0x22f0] ;  /* 0x0022f00001067983 */ /* 0x002ee80000300a00 */
[----:B------:R-:W3:Y:S01]  /*42410*/  LDL.LU.64 R4, [R1+0x22e8] ;  /* 0x0022e80001047983 */ /* 0x000ee20000300a00 */
[C---:B0-----:R-:W-:Y:S01]  /*42420*/  LOP3.LUT R24, R27.reuse, 0x7, RZ, 0xc0, !PT ;  /* 0x000000071b187812 */ /* 0x041fe200078ec0ff */
[----:B------:R-:W-:-:S04]  /*42430*/  IMAD.SHL.U32 R25, R27, 0x2, RZ ;  /* 0x000000021b197824 */ /* 0x000fc800078e00ff */
[----:B------:R-:W-:-:S05]  /*42440*/  IMAD R24, R24, 0x90, RZ ;  /* 0x0000009018187824 */ /* 0x000fca00078e02ff */
[----:B------:R-:W-:-:S04]  /*42450*/  LOP3.LUT R24, R24, 0x30, R25, 0x78, !PT ;  /* 0x0000003018187812 */ /* 0x000fc800078e7819 */
[----:B------:R-:W-:Y:S01]  /*42460*/  LOP3.LUT R24, R24, 0x40, RZ, 0x3c, !PT ;  /* 0x0000004018187812 */ /* 0x000fe200078e3cff */
[----:B---3--:R-:W-:-:S15]  /*42470*/  HMMA.16816.F32 R4, R12, R2, R4 ;  /* 0x000000020c04723c */ /* 0x008fde0000001804 */
[----:B------:R-:W-:-:S04]  /*42480*/  NOP ;  /* 0x0000000000007918 */ /* 0x000fc80000000000 */
[----:B------:R-:W-:Y:S04]  /*42490*/  STL.64 [R1+0x260], R4 ;  /* 0x0002600401007387 */ /* 0x000fe80000100a00 */
[----:B------:R-:W-:Y:S04]  /*424a0*/  STL.64 [R1+0x268], R6 ;  /* 0x0002680601007387 */ /* 0x000fe80000100a00 */
[----:B------:R-:W0:Y:S04]  /*424b0*/  LDSM.16.M88.4 R4, [R24+UR4] ;  /* 0x000000041804783b */ /* 0x000e280008000200 */
[----:B0-----:R-:W-:Y:S04]  /*424c0*/  STL.64 [R1+0x700], R4 ;  /* 0x0007000401007387 */ /* 0x001fe80000100a00 */
[----:B------:R-:W-:Y:S04]  /*424d0*/  STL.64 [R1+0x708], R6 ;  /* 0x0007080601007387 */ /* 0x000fe80000100a00 */
[----:B------:R-:W0:Y:S04]  /*424e0*/  LDSM.16.M88.4 R4, [R24+UR4+0x400] ;  /* 0x000400041804783b */ /* 0x000e280008000200 */
[----:B0-----:R-:W-:Y:S04]  /*424f0*/  STL.64 [R1+0x720], R4 ;  /* 0x0007200401007387 */ /* 0x001fe80000100a00 */
[----:B------:R0:W-:Y:S04]  /*42500*/  STL.64 [R1+0x728], R6 ;  /* 0x0007280601007387 */ /* 0x0001e80000100a00 */
[----:B0-----:R-:W3:Y:S04]  /*42510*/  LDL.LU.64 R6, [R1+0x22e0] ;  /* 0x0022e00001067983 */ /* 0x001ee80000300a00 */
[----:B------:R-:W4:Y:S02]  /*42520*/  LDL.LU.64 R4, [R1+0x22d8] ;  /* 0x0022d80001047983 */ /* 0x000f240000300a00 */
[----:B----4-:R-:W-:-:S15]  /*42530*/  HMMA.16816.F32 R8, R12, R4, R8 ;  /* 0x000000040c08723c */ /* 0x010fde0000001808 */
[----:B------:R-:W-:-:S04]  /*42540*/  NOP ;  /* 0x0000000000007918 */ /* 0x000fc80000000000 */
[----:B------:R-:W-:Y:S04]  /*42550*/  STL.64 [R1+0x250], R8 ;  /* 0x0002500801007387 */ /* 0x000fe80000100a00 */
[----:B------:R-:W-:Y:S04]  /*42560*/  STL.64 [R1+0x258], R10 ;  /* 0x0002580a01007387 */ /* 0x000fe80000100a00 */
[----:B------:R-:W0:Y:S04]  /*42570*/  LDSM.16.M88.4 R8, [R24+UR4+0x800] ;  /* 0x000800041808783b */ /* 0x000e280008000200 */
[----:B0-----:R-:W-:Y:S04]  /*42580*/  STL.64 [R1+0x710], R8 ;  /* 0x0007100801007387 */ /* 0x001fe80000100a00 */
        /* <DEDUP_REMOVED lines=11> */
[----:B------:R-:W1:Y:S04]  /*42640*/  LDSM.16.M88.4 R24, [R24+UR4+0x1c00] ;  /* 0x001c00041818783b */ /* 0x000e680008000200 */
[----:B0-----:R-:W-:Y:S04]  /*42650*/  STL.64 [R1+0x760], R8 ;  /* 0x0007600801007387 */ /* 0x001fe80000100a00 */
[----:B------:R0:W-:Y:S04]  /*42660*/  STL.64 [R1+0x768], R10 ;  /* 0x0007680a01007387 */ /* 0x0001e80000100a00 */
[----:B0-----:R-:W4:Y:S04]  /*42670*/  LDL.LU.64 R10, [R1+0x22d0] ;  /* 0x0022d000010a7983 */ /* 0x001f280000300a00 */
[----:B------:R-:W2:Y:S04]  /*42680*/  LDL.LU.64 R8, [R1+0x22c8] ;  /* 0x0022c80001087983 */ /* 0x000ea80000300a00 */
[----:B-1----:R-:W-:Y:S04]  /*42690*/  STL.64 [R1+0x770], R24 ;  /* 0x0007701801007387 */ /* 0x002fe80000100a00 */
[----:B------:R0:W-:Y:S04]  /*426a0*/  STL.64 [R1+0x778], R26 ;  /* 0x0007781a01007387 */ /* 0x0001e80000100a00 */
[----:B0-----:R-:W3:Y:S04]  /*426b0*/  LDL.LU.64 R26, [R1+0x22c0] ;  /* 0x0022c000011a7983 */ /* 0x001ee80000300a00 */
[----:B------:R-:W3:Y:S04]  /*426c0*/  LDL.LU.64 R24, [R1+0x22b8] ;  /* 0x0022b80001187983 */ /* 0x000ee80000300a00 */
[----:B----4-:R-:W-:Y:S04]  /*426d0*/  STL.64 [R1+0x3218], R10 ;  /* 0x0032180a01007387 */ /* 0x010fe80000100a00 */
[----:B--2---:R0:W-:Y:S04]  /*426e0*/  STL.64 [R1+0x3210], R8 ;  /* 0x0032100801007387 */ /* 0x0041e80000100a00 */
[----:B0-----:R-:W2:Y:S04]  /*426f0*/  LDL.LU R8, [R1+0x1e0] ;  /* 0x0001e00001087983 */ /* 0x001ea80000300800 */
[----:B------:R-:W2:Y:S04]  /*42700*/  LDL.LU R9, [R1+0x1e4] ;  /* 0x0001e40001097983 */ /* 0x000ea80000300800 */
[----:B------:R-:W2:Y:S04]  /*42710*/  LDL.LU R10, [R1+0x1e8] ;  /* 0x0001e800010a7983 */ /* 0x000ea80000300800 */
[----:B------:R-:W2:Y:S04]  /*42720*/  LDL.LU R11, [R1+0x1ec] ;  /* 0x0001ec00010b7983 */ /* 0x000ea80000300800 */
[----:B------:R-:W4:Y:S04]  /*42730*/  LDL.LU R22, [R1+0xa24] ;  /* 0x000a240001167983 */ /* 0x000f280000300800 */
[----:B------:R-:W4:Y:S04]  /*42740*/  LDL.LU R23, [R1+0xa2c] ;  /* 0x000a2c0001177983 */ /* 0x000f280000300800 */
[----:B------:R-:W4:Y:S04]  /*42750*/  LDL.LU R29, [R1+0xa38] ;  /* 0x000a3800011d7983 */ /* 0x000f280000300800 */
[----:B------:R-:W4:Y:S04]  /*42760*/  LDL.LU R28, [R1+0xa34] ;  /* 0x000a3400011c7983 */ /* 0x000f280000300800 */
[----:B------:R0:W-:Y:S04]  /*42770*/  STL [R1+0x3208], R3 ;  /* 0x0032080301007387 */ /* 0x0001e80000100800 */
[----:B0-----:R-:W4:Y:S04]  /*42780*/  LDL.LU R3, [R1+0xa30] ;  /* 0x000a300001037983 */ /* 0x001f280000300800 */
[----:B------:R0:W-:Y:S04]  /*42790*/  STL.64 [R1+0x31f0], R18 ;  /* 0x0031f01201007387 */ /* 0x0001e80000100a00 */
[----:B0-----:R-:W4:Y:S04]  /*427a0*/  LDL.LU R19, [R1+0xa28] ;  /* 0x000a280001137983 */ /* 0x001f280000300800 */
[----:B------:R-:W-:Y:S04]  /*427b0*/  STL.64 [R1+0x31e8], R16 ;  /* 0x0031e81001007387 */ /* 0x000fe80000100a00 */
[----:B---3--:R-:W-:Y:S04]  /*427c0*/  STL.64 [R1+0x30a0], R26 ;  /* 0x0030a01a01007387 */ /* 0x008fe80000100a00 */
[----:B------:R0:W-:Y:S04]  /*427d0*/  STL.64 [R1+0x3098], R24 ;  /* 0x0030981801007387 */ /* 0x0001e80000100a00 */
[----:B0-----:R-:W3:Y:S04]  /*427e0*/  LDL.LU R24, [R1+0x1b0] ;  /* 0x0001b00001187983 */ /* 0x001ee80000300800 */
[----:B------:R-:W3:Y:S04]  /*427f0*/  LDL.LU R25, [R1+0x1b4] ;  /* 0x0001b40001197983 */ /* 0x000ee80000300800 */
[----:B------:R-:W3:Y:S04]  /*42800*/  LDL.LU R26, [R1+0x1b8] ;  /* 0x0001b800011a7983 */ /* 0x000ee80000300800 */
[----:B------:R-:W3:Y:S04]  /*42810*/  LDL.LU R27, [R1+0x1bc] ;  /* 0x0001bc00011b7983 */ /* 0x000ee80000300800 */
[----:B------:R-:W-:Y:S01]  /*42820*/  STL [R1+0x22b4], R0 ;  /* 0x0022b40001007387 */ /* 0x000fe20000100800 */
[----:B--2---:R-:W-:-:S15]  /*42830*/  HMMA.16816.F32 R8, R12, R6, R8 ;  /* 0x000000060c08723c */ /* 0x004fde0000001808 */
[----:B------:R-:W-:-:S04]  /*42840*/  NOP ;  /* 0x0000000000007918 */ /* 0x000fc80000000000 */
[----:B------:R-:W-:Y:S04]  /*42850*/  STL.64 [R1+0x240], R8 ;  /* 0x0002400801007387 */ /* 0x000fe80000100a00 */
[----:B------:R0:W-:Y:S04]  /*42860*/  STL.64 [R1+0x248], R10 ;  /* 0x0002480a01007387 */ /* 0x0001e80000100a00 */
[----:B0-----:R-:W2:Y:S04]  /*42870*/  LDL.LU.64 R10, [R1+0x3218] ;  /* 0x00321800010a7983 */ /* 0x001ea80000300a00 */
[----:B------:R-:W3:Y:S01]  /*42880*/  LDL.LU.64 R8, [R1+0x3210] ;  /* 0x0032100001087983 */ /* 0x000ee20000300a00 */
[----:B----4-:R-:W-:-:S03]  /*42890*/  IMAD R23, R23, 0x100, R3 ;  /* 0x0000010017177824 */ /* 0x010fc600078e0203 */
[----:B------:R-:W-:Y:S01]  /*428a0*/  STL.64 [R1+0x31c0], R6 ;  /* 0x0031c00601007387 */ /* 0x000fe20000100a00 */
[----:B------:R-:W-:-:S03]  /*428b0*/  IMAD R22, R22, 0x100, R19 ;  /* 0x0000010016167824 */ /* 0x000fc600078e0213 */
[----:B------:R3:W-:Y:S02]  /*428c0*/  STL.64 [R1+0x31b8], R4 ;  /* 0x0031b80401007387 */ /* 0x0007e40000100a00 */
[----:B---3--:R-:W-:-:S15]  /*428d0*/  HMMA.16816.F32 R4, R12, R8, R24 ;  /* 0x000000080c04723c */ /* 0x008fde0000001818 */
[----:B------:R-:W-:-:S04]  /*428e0*/  NOP ;  /* 0x0000000000007918 */ /* 0x000fc80000000000 */
[----:B------:R-:W-:Y:S04]  /*428f0*/  STL.64 [R1+0x220], R4 ;  /* 0x0002200401007387 */ /* 0x000fe80000100a00 */
[----:B------:R-:W-:Y:S04]  /*42900*/  STL.64 [R1+0x228], R6 ;  /* 0x0002280601007387 */ /* 0x000fe80000100a00 */
[----:B------:R-:W-:Y:S04]  /*42910*/  STL.64 [R1+0x3200], R22 ;  /* 0x0032001601007387 */ /* 0x000fe80000100a00 */
[----:B------:R-:W-:Y:S04]  /*42920*/  STL.64 [R1+0x31f8], R20 ;  /* 0x0031f81401007387 */ /* 0x000fe80000100a00 */
[----:B------:R-:W3:Y:S04]  /*42930*/  LDL.LU R24, [R1+0xd0] ;  /* 0x0000d00001187983 */ /* 0x000ee80000300800 */
[----:B------:R-:W3:Y:S04]  /*42940*/  LDL.LU R25, [R1+0xd4] ;  /* 0x0000d40001197983 */ /* 0x000ee80000300800 */
[----:B------:R-:W4:Y:S04]  /*42950*/  LDL.LU R26, [R1+0xd8] ;  /* 0x0000d800011a7983 */ /* 0x000f280000300800 */
[----:B------:R-:W4:Y:S01]  /*42960*/  LDL.LU R27, [R1+0xdc] ;  /* 0x0000dc00011b7983 */ /* 0x000f220000300800 */
[----:B------:R-:W-:-:S03]  /*42970*/  IMAD R28, R28, 0x100, R29 ;  /* 0x000001001c1c7824 */ /* 0x000fc600078e021d */
[----:B----4-:R-:W-:Y:S04]  /*42980*/  STL.64 [R1+0x3160], R26 ;  /* 0x0031601a01007387 */ /* 0x010fe80000100a00 */
[----:B---3--:R-:W-:Y:S04]  /*42990*/  STL.64 [R1+0x3158], R24 ;  /* 0x0031581801007387 */ /* 0x008fe80000100a00 */
[----:B------:R-:W3:Y:S04]  /*429a0*/  LDL.LU R0, [R1+0xa5c] ;  /* 0x000a5c0001007983 */ /* 0x000ee80000300800 */
[----:B---3--:R0:W-:Y:S04]  /*429b0*/  STL [R1+0x3178], R0 ;  /* 0x0031780001007387 */ /* 0x0081e80000100800 */
[----:B0-----:R-:W3:Y:S04]  /*429c0*/  LDL.LU R0, [R1+0xa58] ;  /* 0x000a580001007983 */ /* 0x001ee80000300800 */
[----:B---3--:R0:W-:Y:S04]  /*429d0*/  STL [R1+0x317c], R0 ;  /* 0x00317c0001007387 */ /* 0x0081e80000100800 */
[----:B0-----:R-:W3:Y:S04]  /*429e0*/  LDL.LU R0, [R1+0xa50] ;  /* 0x000a500001007983 */ /* 0x001ee80000300800 */
[----:B---3--:R0:W-:Y:S04]  /*429f0*/  STL [R1+0x3180], R0 ;  /* 0x0031800001007387 */ /* 0x0081e80000100800 */
[----:B0-----:R-:W3:Y:S04]  /*42a00*/  LDL.LU R0, [R1+0xa48] ;  /* 0x000a480001007983 */ /* 0x001ee80000300800 */
[----:B------:R-:W4:Y:S04]  /*42a10*/  LDL.LU R24, [R1+0xf0] ;  /* 0x0000f00001187983 */ /* 0x000f280000300800 */
        /* <DEDUP_REMOVED lines=36> */
[----:B------:R0:W-:Y:S04]  /*42c60*/  STL.64 [R1+0x3188], R24 ;  /* 0x0031881801007387 */ /* 0x0001e80000100a00 */
[----:B0-----:R-:W4:Y:S04]  /*42c70*/  LDL.LU R24, [R1+0x100] ;  /* 0x0001000001187983 */ /* 0x001f280000300800 */
        /* <DEDUP_REMOVED lines=8> */
[----:B------:R-:W4:Y:S01]  /*42d00*/  LDL.LU R27, [R1+0x11c] ;  /* 0x00011c00011b7983 */ /* 0x000f220000300800 */
[----:B---3--:R-:W-:Y:S01]  /*42d10*/  IMAD R29, R29, 0x100, R3 ;  /* 0x000001001d1d7824 */ /* 0x008fe200078e0203 */
[----:B------:R-:W-:Y:S02]  /*42d20*/  HMMA.16816.F32 R12, R12, R10, R20 ;  /* 0x0000000a0c0c723c */ /* 0x000fe40000001814 */
[----:B----4-:R-:W-:Y:S04]  /*42d30*/  STL.64 [R1+0x31b0], R26 ;  /* 0x0031b01a01007387 */ /* 0x010fe80000100a00 */
[----:B--2---:R0:W-:Y:S04]  /*42d40*/  STL.64 [R1+0x31a8], R24 ;  /* 0x0031a81801007387 */ /* 0x0041e80000100a00 */
[----:B0-----:R-:W2:Y:S04]  /*42d50*/  LDL.LU R24, [R1+0x120] ;  /* 0x0001200001187983 */ /* 0x001ea80000300800 */
[----:B------:R-:W2:Y:S04]  /*42d60*/  LDL.LU R25, [R1+0x124] ;  /* 0x0001240001197983 */ /* 0x000ea80000300800 */
[----:B------:R-:W2:Y:S04]  /*42d70*/  LDL.LU R26, [R1+0x128] ;  /* 0x00012800011a7983 */ /* 0x000ea80000300800 */
[----:B------:R-:W2:Y:S04]  /*42d80*/  LDL.LU R27, [R1+0x12c] ;  /* 0x00012c00011b7983 */ /* 0x000ea80000300800 */
[----:B------:R-:W3:Y:S04]  /*42d90*/  LDL.LU R3, [R1+0x3208] ;  /* 0x0032080001037983 */ /* 0x000ee80000300800 */
[----:B------:R-:W4:Y:S04]  /*42da0*/  LDL.LU.64 R22, [R1+0x3200] ;  /* 0x0032000001167983 */ /* 0x000f280000300a00 */
[----:B------:R-:W2:Y:S04]  /*42db0*/  LDL.LU.64 R20, [R1+0x31f8] ;  /* 0x0031f80001147983 */ /* 0x000ea80000300a00 */
[----:B------:R-:W-:Y:S04]  /*42dc0*/  STL.64 [R1+0x1f0], R12 ;  /* 0x0001f00c01007387 */ /* 0x000fe80000100a00 */
[----:B------:R0:W-:Y:S02]  /*42dd0*/  STL.64 [R1+0x1f8], R14 ;  /* 0x0001f80e01007387 */ /* 0x0001e40000100a00 */
[----:B0-----:R-:W-:-:S02]  /*42de0*/  F2FP.F16.E4M3.UNPACK_B R14, R28 ;  /* 0x0000001cff0e723e */ /* 0x001fc400020006ff */
[----:B------:R-:W-:Y:S02]  /*42df0*/  F2FP.F16.E4M3.UNPACK_B R15, R29 ;  /* 0x0000001dff0f723e */ /* 0x000fe400020006ff */
[----:B----4-:R-:W-:Y:S02]  /*42e00*/  F2FP.F16.E4M3.UNPACK_B R12, R22 ;  /* 0x00000016ff0c723e */ /* 0x010fe400020006ff */
[----:B------:R-:W-:Y:S01]  /*42e10*/  F2FP.F16.E4M3.UNPACK_B R13, R23 ;  /* 0x00000017ff0d723e */ /* 0x000fe200020006ff */
[----:B------:R-:W4:Y:S04]  /*42e20*/  LDL.LU R22, [R1+0xa44] ;  /* 0x000a440001167983 */ /* 0x000f280000300800 */
[----:B------:R-:W3:Y:S02]  /*42e30*/  LDL.LU R23, [R1+0xa4c] ;  /* 0x000a4c0001177983 */ /* 0x000ee40000300800 */
[----:B--2---:R-:W-:Y:S02]  /*42e40*/  HMMA.16816.F32 R16, R12, R20, R16 ;  /* 0x000000140c10723c */ /* 0x004fe40000001810 */
[----:B------:R-:W2:Y:S04]  /*42e50*/  LDL.LU R28, [R1+0xa54] ;  /* 0x000a5400011c7983 */ /* 0x000ea80000300800 */
[----:B------:R-:W2:-:S13]  /*42e60*/  LDL.LU R29, [R1+0xa60] ;  /* 0x000a6000011d7983 */ /* 0x000e9a0000300800 */
        /* <DEDUP_REMOVED lines=73> */
[----:B------:R-:W-:Y:S04]  /*43300*/  STL.64 [R1+0x120], R4 ;  /* 0x0001200401007387 */ /* 0x000fe80000100a00 */
[----:B------:R2:W-:Y:S04]  /*43310*/  STL.64 [R1+0x128], R6 ;  /* 0x0001280601007387 */ /* 0x0005e80000100a00 */
[----:B------:R-:W-:Y:S04]  /*43320*/  STL.64 [R1+0x30f0], R18 ;  /* 0x0030f01201007387 */ /* 0x000fe80000100a00 */
[----:B------:R-:W-:Y:S01]  /*43330*/  STL.64 [R1+0x30e8], R16 ;  /* 0x0030e81001007387 */ /* 0x000fe20000100a00 */
        /* <DEDUP_REMOVED lines=35> */
[----:B------:R-:W4:Y:S04]  /*43570*/  LDL.LU R23, [R1+0xac] ;  /* 0x0000ac0001177983 */ /* 0x000f280000300800 */
[----:B------:R-:W2:Y:S04]  /*43580*/  LDL.LU R4, [R1+0xc0] ;  /* 0x0000c00001047983 */ /* 0x000ea80000300800 */
[----:B------:R-:W3:Y:S04]  /*43590*/  LDL.LU R5, [R1+0xc4] ;  /* 0x0000c40001057983 */ /* 0x000ee80000300800 */
[----:B------:R-:W3:Y:S04]  /*435a0*/  LDL.LU R6, [R1+0xc8] ;  /* 0x0000c80001067983 */ /* 0x000ee80000300800 */
[----:B------:R-:W3:Y:S04]  /*435b0*/  LDL.LU R7, [R1+0xcc] ;  /* 0x0000cc0001077983 */ /* 0x000ee80000300800 */
        /* <DEDUP_REMOVED lines=8> */
[----:B------:R-:W2:Y:S04]  /*43640*/  LDL.LU R29, [R1+0xa7c] ;  /* 0x000a7c00011d7983 */ /* 0x000ea80000300800 */
        /* <DEDUP_REMOVED lines=26> */
[----:B------:R-:W2:Y:S02]  /*437f0*/  LDL.LU.64 R4, [R1+0x3148] ;  /* 0x0031480001047983 */ /* 0x000ea40000300a00 */
        /* <DEDUP_REMOVED lines=8> */
[----:B------:R-:W-:Y:S01]  /*43880*/  STL.64 [R1+0xd0], R20 ;  /* 0x0000d01401007387 */ /* 0x000fe20000100a00 */
[----:B------:R-:W-:-:S03]  /*43890*/  IMAD.MOV.U32 R0, RZ, RZ, R23 ;  /* 0x000000ffff007224 */ /* 0x000fc600078e0017 */
[----:B------:R0:W-:Y:S04]  /*438a0*/  STL [R1+0xd8], R22 ;  /* 0x0000d81601007387 */ /* 0x0001e80000100800 */
[----:B0-----:R-:W2:Y:S04]  /*438b0*/  LDL.LU.64 R22, [R1+0x3130] ;  /* 0x0031300001167983 */ /* 0x001ea80000300a00 */
[----:B------:R-:W2:Y:S04]  /*438c0*/  LDL.LU.64 R20, [R1+0x3128] ;  /* 0x0031280001147983 */ /* 0x000ea80000300a00 */
[----:B------:R0:W-:Y:S04]  /*438d0*/  STL [R1+0x2dc0], R0 ;  /* 0x002dc00001007387 */ /* 0x0001e80000100800 */
[----:B0-----:R-:W3:Y:S01]  /*438e0*/  LDL.LU R0, [R1+0xa80] ;  /* 0x000a800001007983 */ /* 0x001ee20000300800 */
[----:B--2---:R-:W-:-:S15]  /*438f0*/  HMMA.16816.F32 R20, R12, R8, R20 ;  /* 0x000000080c14723c */ /* 0x004fde0000001814 */
[----:B------:R-:W-:-:S04]  /*43900*/  NOP ;  /* 0x0000000000007918 */ /* 0x000fc80000000000 */
[----:B------:R-:W-:Y:S04]  /*43910*/  STL.64 [R1+0xc0], R20 ;  /* 0x0000c01401007387 */ /* 0x000fe80000100a00 */
[----:B------:R0:W-:Y:S04]  /*43920*/  STL.64 [R1+0xc8], R22 ;  /* 0x0000c81601007387 */ /* 0x0001e80000100a00 */
[----:B0-----:R-:W2:Y:S04]  /*43930*/  LDL.LU.64 R22, [R1+0x3120] ;  /* 0x0031200001167983 */ /* 0x001ea80000300a00 */
[----:B------:R-:W3:Y:S01]  /*43940*/  LDL.LU.64 R20, [R1+0x3118] ;  /* 0x0031180001147983 */ /* 0x000ee20000300a00 */
[----:B----4-:R-:W-:-:S02]  /*43950*/  IMAD R28, R28, 0x100, R11 ;  /* 0x000001001c1c7824 */ /* 0x010fc400078e020b */
[----:B--2---:R-:W-:Y:S02]  /*43960*/  IMAD R23, R23, 0x100, R10 ;  /* 0x0000010017177824 */ /* 0x004fe400078e020a */
[----:B---3--:R-:W-:Y:S02]  /*43970*/  IMAD R22, R22, 0x100, R21 ;  /* 0x0000010016167824 */ /* 0x008fe400078e0215 */
[----:B------:R-:W2:Y:S04]  /*43980*/  LDL.LU R21, [R1+0x3110] ;  /* 0x0031100001157983 */ /* 0x000ea80000300800 */
[----:B------:R-:W3:Y:S04]  /*43990*/  LDL.LU R10, [R1+0x310c] ;  /* 0x00310c00010a7983 */ /* 0x000ee80000300800 */
[----:B------:R-:W3:Y:S01]  /*439a0*/  LDL.LU R11, [R1+0x3108] ;  /* 0x00310800010b7983 */ /* 0x000ee20000300800 */
[----:B------:R-:W-:Y:S01]  /*439b0*/  IMAD R29, R29, 0x100, R0 ;  /* 0x000001001d1d7824 */ /* 0x000fe200078e0200 */
[----:B---3--:R-:W-:Y:S02]  /*439c0*/  HMMA.16816.F32 R12, R12, R10, R16 ;  /* 0x0000000a0c0c723c */ /* 0x008fe40000001810 */
[----:B------:R-:W2:Y:S04]  /*439d0*/  LDL.LU.64 R18, [R1+0x3100] ;  /* 0x0031000001127983 */ /* 0x000ea80000300a00 */
[----:B------:R-:W2:-:S13]  /*439e0*/  LDL.LU.64 R16, [R1+0x30f8] ;  /* 0x0030f80001107983 */ /* 0x000e9a0000300a00 */
[----:B------:R0:W-:Y:S04]  /*439f0*/  STL.64 [R1+0xb0], R12 ;  /* 0x0000b00c01007387 */ /* 0x0001e80000100a00 */
[----:B------:R1:W-:Y:S01]  /*43a00*/  STL.64 [R1+0xb8], R14 ;  /* 0x0000b80e01007387 */ /* 0x0003e20000100a00 */
[----:B0-----:R-:W-:Y:S02]  /*43a10*/  F2FP.F16.E4M3.UNPACK_B R12, R22 ;  /* 0x00000016ff0c723e */ /* 0x001fe400020006ff */
[----:B------:R-:W-:Y:S01]  /*43a20*/  F2FP.F16.E4M3.UNPACK_B R13, R23 ;  /* 0x00000017ff0d723e */ /* 0x000fe200020006ff */
[----:B------:R-:W3:Y:S01]  /*43a30*/  LDL.LU R22, [R1+0xa9c] ;  /* 0x000a9c0001167983 */ /* 0x000ee20000300800 */
[----:B-1----:R-:W-:Y:S02]  /*43a40*/  F2FP.F16.E4M3.UNPACK_B R14, R28 ;  /* 0x0000001cff0e723e */ /* 0x002fe400020006ff */
[----:B------:R-:W-:Y:S01]  /*43a50*/  F2FP.F16.E4M3.UNPACK_B R15, R29 ;  /* 0x0000001dff0f723e */ /* 0x000fe200020006ff */
        /* <DEDUP_REMOVED lines=21> */
[----:B------:R-:W-:Y:S01]  /*43bb0*/  STL.64 [R1+0x70], R24 ;  /* 0x0000701801007387 */ /* 0x000fe20000100a00 */
[----:B------:R-:W-:-:S03]  /*43bc0*/  IMAD.MOV.U32 R0, RZ, RZ, R27 ;  /* 0x000000ffff007224 */ /* 0x000fc600078e001b */
[----:B------:R0:W-:Y:S04]  /*43bd0*/  STL [R1+0x78], R26 ;  /* 0x0000781a01007387 */ /* 0x0001e80000100800 */
[----:B0-----:R-:W3:Y:S04]  /*43be0*/  LDL.LU.64 R26, [R1+0x30d0] ;  /* 0x0030d000011a7983 */ /* 0x001ee80000300a00 */
[----:B------:R-:W3:Y:S04]  /*43bf0*/  LDL.LU.64 R24, [R1+0x30c8] ;  /* 0x0030c80001187983 */ /* 0x000ee80000300a00 */
[----:B------:R-:W-:Y:S01]  /*43c00*/  STL [R1+0x2dc4], R0 ;  /* 0x002dc40001007387 */ /* 0x000fe20000100800 */
[----:B---3--:R-:W-:-:S15]  /*43c10*/  HMMA.16816.F32 R24, R12, R2, R24 ;  /* 0x000000020c18723c */ /* 0x008fde0000001818 */
        /* <DEDUP_REMOVED lines=14> */
[----:B------:R0:W-:Y:S01]  /*43d00*/  STL [R1+0x10], R4 ;  /* 0x0000100401007387 */ /* 0x0001e20000100800 */
[----:B------:R-:W-:-:S03]  /*43d10*/  IMAD.MOV.U32 R0, RZ, RZ, R5 ;  /* 0x000000ffff007224 */ /* 0x000fc600078e0005 */
[----:B------:R1:W-:Y:S04]  /*43d20*/  STL.64 [R1+0x18], R6 ;  /* 0x0000180601007387 */ /* 0x0003e80000100a00 */
[----:B0-----:R-:W2:Y:S04]  /*43d30*/  LDL.LU R4, [R1] ;  /* 0x0000000001047983 */ /* 0x001ea80000300800 */
[----:B------:R-:W2:Y:S04]  /*43d40*/  LDL.LU R5, [R1+0x4] ;  /* 0x0000040001057983 */ /* 0x000ea80000300800 */
[----:B-1----:R-:W2:Y:S04]  /*43d50*/  LDL.LU R6, [R1+0x8] ;  /* 0x0000080001067983 */ /* 0x002ea80000300800 */
[----:B------:R-:W2:Y:S04]  /*43d60*/  LDL.LU R7, [R1+0xc] ;  /* 0x00000c0001077983 */ /* 0x000ea80000300800 */
[----:B------:R-:W-:Y:S01]  /*43d70*/  STL [R1+0x2e08], R0 ;  /* 0x002e080001007387 */ /* 0x000fe20000100800 */
[C---:B---3--:R-:W-:Y:S08]  /*43d80*/  HMMA.16816.F32 R24, R12.reuse, R10, R24 ;  /* 0x0000000a0c18723c */ /* 0x048ff00000001818 */
[----:B--2---:R-:W-:-:S15]  /*43d90*/  HMMA.16816.F32 R4, R12, R8, R4 ;  /* 0x000000080c04723c */ /* 0x004fde0000001804 */
[----:B------:R-:W-:-:S04]  /*43da0*/  NOP ;  /* 0x0000000000007918 */ /* 0x000fc80000000000 */
[----:B------:R-:W-:Y:S04]  /*43db0*/  STL.64 [R1], R4 ;  /* 0x0000000401007387 */ /* 0x000fe80000100a00 */
[----:B------:R-:W-:Y:S04]  /*43dc0*/  STL.64 [R1+0x8], R6 ;  /* 0x0000080601007387 */ /* 0x000fe80000100a00 */
[----:B------:R-:W-:Y:S04]  /*43dd0*/  STL.64 [R1+0x2d28], R26 ;  /* 0x002d281a01007387 */ /* 0x000fe80000100a00 */
        /* <DEDUP_REMOVED lines=13> */
[----:B------:R-:W4:Y:S01]  /*43eb0*/  LDL R19, [R1+0x724] ;  /* 0x0007240001137983 */ /* 0x000f220000100800 */
[----:B------:R-:W-:-:S03]  /*43ec0*/  IMAD R5, R22, 0x100, R23 ;  /* 0x0000010016057824 */ /* 0x000fc600078e0217 */
[----:B------:R-:W4:Y:S04]  /*43ed0*/  LDL R28, [R1+0x700] ;  /* 0x00070000011c7983 */ /* 0x000f280000100800 */
[----:B------:R-:W4:Y:S04]  /*43ee0*/  LDL R23, [R1+0x704] ;  /* 0x0007040001177983 */ /* 0x000f280000100800 */
[----:B------:R-:W4:Y:S04]  /*43ef0*/  LDL R22, [R1+0x720] ;  /* 0x0007200001167983 */ /* 0x000f280000100800 */
[----:B------:R-:W4:Y:S04]  /*43f00*/  LDL R16, [R1+0x710] ;  /* 0x0007100001107983 */ /* 0x000f280000100800 */
[----:B------:R-:W4:Y:S04]  /*43f10*/  LDL R17, [R1+0x714] ;  /* 0x0007140001117983 */ /* 0x000f280000100800 */
[----:B------:R-:W4:Y:S04]  /*43f20*/  LDL R10, [R1+0x730] ;  /* 0x00073000010a7983 */ /* 0x000f280000100800 */
        /* <DEDUP_REMOVED lines=12> */
[----:B------:R-:W-:Y:S01]  /*43ff0*/  IMAD R3, R21, 0x100, R20 ;  /* 0x0000010015037824 */ /* 0x000fe200078e0214 */
[----:B------:R-:W-:-:S02]  /*44000*/  F2FP.F16.E4M3.UNPACK_B R12, R2 ;  /* 0x00000002ff0c723e */ /* 0x000fc400020006ff */
[----:B---3--:R-:W-:Y:S04]  /*44010*/  STL.64 [R1+0x3090], R26 ;  /* 0x0030901a01007387 */ /* 0x008fe80000100a00 */
[----:B--2---:R0:W-:Y:S04]  /*44020*/  STL.64 [R1+0x3088], R24 ;  /* 0x0030881801007387 */ /* 0x0041e80000100a00 */
[----:B0-----:R-:W2:Y:S04]  /*44030*/  LDL.LU R24, [R1+0x160] ;  /* 0x0001600001187983 */ /* 0x001ea80000300800 */
[----:B------:R-:W2:Y:S04]  /*44040*/  LDL.LU R25, [R1+0x164] ;  /* 0x0001640001197983 */ /* 0x000ea80000300800 */
[----:B------:R-:W2:Y:S04]  /*44050*/  LDL.LU R26, [R1+0x168] ;  /* 0x00016800011a7983 */ /* 0x000ea80000300800 */
[----:B------:R-:W2:Y:S01]  /*44060*/  LDL.LU R27, [R1+0x16c] ;  /* 0x00016c00011b7983 */ /* 0x000ea20000300800 */
[----:B------:R-:W-:-:S02]  /*44070*/  F2FP.F16.E4M3.UNPACK_B R13, R3 ;  /* 0x00000003ff0d723e */ /* 0x000fc400020006ff */
[----:B------:R-:W-:Y:S01]  /*44080*/  F2FP.F16.E4M3.UNPACK_B R14, R4 ;  /* 0x00000004ff0e723e */ /* 0x000fe200020006ff */
[----:B------:R-:W3:Y:S01]  /*44090*/  LDL R11, [R1+0x734] ;  /* 0x00073400010b7983 */ /* 0x000ee20000100800 */
[----:B------:R-:W-:Y:S02]  /*440a0*/  F2FP.F16.E4M3.UNPACK_B R15, R5 ;  /* 0x00000005ff0f723e */ /* 0x000fe400020006ff */
[----:B----4-:R-:W-:Y:S01]  /*440b0*/  F2FP.F16.E4M3.UNPACK_B R20, R28 ;  /* 0x0000001cff14723e */ /* 0x010fe200020006ff */
[----:B------:R-:W4:Y:S01]  /*440c0*/  LDL R8, [R1+0x740] ;  /* 0x0007400001087983 */ /* 0x000f220000100800 */
[----:B------:R-:W-:-:S03]  /*440d0*/  F2FP.F16.E4M3.UNPACK_B R21, R23 ;  /* 0x00000017ff15723e */ /* 0x000fc600020006ff */
[----:B------:R-:W3:Y:S04]  /*440e0*/  LDL R9, [R1+0x744] ;  /* 0x0007440001097983 */ /* 0x000ee80000100800 */
[----:B------:R-:W3:Y:S04]  /*440f0*/  LDL R6, [R1+0x750] ;  /* 0x0007500001067983 */ /* 0x000ee80000100800 */
[----:B------:R-:W3:Y:S04]  /*44100*/  LDL R7, [R1+0x754] ;  /* 0x0007540001077983 */ /* 0x000ee80000100800 */
[----:B------:R-:W3:Y:S01]  /*44110*/  LDL R0, [R1+0x760] ;  /* 0x0007600001007983 */ /* 0x000ee20000100800 */
        /* <DEDUP_REMOVED lines=8> */
[----:B------:R-:W3:Y:S04]  /*441a0*/  LDL R29, [R1+0x764] ;  /* 0x00076400011d7983 */ /* 0x000ee80000100800 */
[----:B------:R-:W3:Y:S04]  /*441b0*/  LDL R28, [R1+0x770] ;  /* 0x00077000011c7983 */ /* 0x000ee80000100800 */
[----:B------:R0:W-:Y:S04]  /*441c0*/  STL [R1+0x304c], R20 ;  /* 0x00304c1401007387 */ /* 0x0001e80000100800 */
[----:B------:R1:W-:Y:S04]  /*441d0*/  STL [R1+0x3048], R21 ;  /* 0x0030481501007387 */ /* 0x0003e80000100800 */
[----:B0-----:R-:W3:Y:S04]  /*441e0*/  LDL.LU R20, [R1+0x530] ;  /* 0x0005300001147983 */ /* 0x001ee80000300800 */
[----:B-1----:R-:W3:Y:S04]  /*441f0*/  LDL.LU R21, [R1+0x534] ;  /* 0x0005340001157983 */ /* 0x002ee80000300800 */
        /* <DEDUP_REMOVED lines=9> */
[----:B------:R-:W-:-:S07]  /*44290*/  F2FP.F16.E4M3.UNPACK_B R17, R17 ;  /* 0x00000011ff11723e */ /* 0x000fce00020006ff */
        /* <DEDUP_REMOVED lines=12> */
[----:B------:R-:W-:-:S02]  /*44360*/  F2FP.F16.E4M3.UNPACK_B R10, R10 ;  /* 0x0000000aff0a723e */ /* 0x000fc400020006ff */
[----:B---3--:R-:W-:Y:S02]  /*44370*/  F2FP.F16.E4M3.UNPACK_B R11, R11 ;  /* 0x0000000bff0b723e */ /* 0x008fe400020006ff */
[----:B----4-:R-:W-:Y:S02]  /*44380*/  F2FP.F16.E4M3.UNPACK_B R8, R8 ;  /* 0x00000008ff08723e */ /* 0x010fe400020006ff */
[----:B------:R-:W-:Y:S02]  /*44390*/  F2FP.F16.E4M3.UNPACK_B R9, R9 ;  /* 0x00000009ff09723e */ /* 0x000fe400020006ff */
[----:B------:R-:W-:Y:S01]  /*443a0*/  F2FP.F16.E4M3.UNPACK_B R4, R0 ;  /* 0x00000000ff04723e */ /* 0x000fe200020006ff */
[----:B--2---:R-:W-:-:S15]  /*443b0*/  HMMA.16816.F32 R24, R12, R10, R24 ;  /* 0x0000000a0c18723c */ /* 0x004fde0000001818 */
[----:B------:R-:W-:-:S04]  /*443c0*/  NOP ;  /* 0x0000000000007918 */ /* 0x000fc80000000000 */
[----:B------:R-:W-:Y:S04]  /*443d0*/  STL.64 [R1+0x80], R24 ;  /* 0x0000801801007387 */ /* 0x000fe80000100a00 */
[----:B------:R0:W-:Y:S01]  /*443e0*/  STL.64 [R1+0x88], R26 ;  /* 0x0000881a01007387 */ /* 0x0001e20000100a00 */
[----:B------:R-:W-:Y:S03]  /*443f0*/  HMMA.16816.F32 R16, R12, R8, R16 ;  /* 0x000000080c10723c */ /* 0x000fe60000001810 */
[----:B0-----:R-:W2:Y:S04]  /*44400*/  LDL.LU.64 R26, [R1+0x3060] ;  /* 0x00306000011a7983 */ /* 0x001ea80000300a00 */
[----:B------:R-:W2:Y:S04]  /*44410*/  LDL.LU.64 R24, [R1+0x3058] ;  /* 0x0030580001187983 */ /* 0x000ea80000300a00 */
[----:B------:R-:W-:Y:S04]  /*44420*/  STL.64 [R1+0x3010], R10 ;  /* 0x0030100a01007387 */ /* 0x000fe80000100a00 */
[----:B------:R2:W-:Y:S04]  /*44430*/  STL.64 [R1+0x3008], R8 ;  /* 0x0030080801007387 */ /* 0x0005e80000100a00 */
[----:B------:R-:W-:Y:S04]  /*44440*/  STL.64 [R1+0xe0], R16 ;  /* 0x0000e01001007387 */ /* 0x000fe80000100a00 */
[----:B------:R0:W-:Y:S04]  /*44450*/  STL.64 [R1+0xe8], R18 ;  /* 0x0000e81201007387 */ /* 0x0001e80000100a00 */
[----:B------:R-:W3:Y:S01]  /*44460*/  LDL.LU R0, [R1+0xadc] ;  /* 0x000adc0001007983 */ /* 0x000ee20000300800 */
[----:B------:R-:W-:-:S02]  /*44470*/  F2FP.F16.E4M3.UNPACK_B R6, R6 ;  /* 0x00000006ff06723e */ /* 0x000fc400020006ff */
[----:B------:R-:W-:-:S07]  /*44480*/  F2FP.F16.E4M3.UNPACK_B R7, R7 ;  /* 0x00000007ff07723e */ /* 0x000fce00020006ff */
[----:B--2---:R-:W-:Y:S01]  /*44490*/  HMMA.16816.F32 R8, R12, R6, R24 ;  /* 0x000000060c08723c */ /* 0x004fe20000001818 */
[----:B---3--:R-:W-:-:S15]  /*444a0*/  STL [R1+0x3050], R0 ;  /* 0x0030500001007387 */ /* 0x008fde0000100800 */
[----:B------:R-:W-:-:S03]  /*444b0*/  NOP ;  /* 0x0000000000007918 */ /* 0x000fc60000000000 */
[----:B------:R1:W-:Y:S04]  /*444c0*/  STL.64 [R1+0x1a0], R8 ;  /* 0x0001a00801007387 */ /* 0x0003e80000100a00 */
[----:B------:R2:W-:Y:S04]  /*444d0*/  STL.64 [R1+0x1a8], R10 ;  /* 0x0001a80a01007387 */ /* 0x0005e80000100a00 */
[----:B------:R-:W3:Y:S04]  /*444e0*/  LDL.LU R24, [R1+0x470] ;  /* 0x0004700001187983 */ /* 0x000ee80000300800 */
[----:B------:R-:W3:Y:S04]  /*444f0*/  LDL.LU R25, [R1+0x474] ;  /* 0x0004740001197983 */ /* 0x000ee80000300800 */
[----:B------:R-:W4:Y:S04]  /*44500*/  LDL.LU R26, [R1+0x478] ;  /* 0x00047800011a7983 */ /* 0x000f280000300800 */
[----:B------:R-:W4:Y:S01]  /*44510*/  LDL.LU R27, [R1+0x47c] ;  /* 0x00047c00011b7983 */ /* 0x000f220000300800 */
[----:B------:R-:W-:-:S07]  /*44520*/  F2FP.F16.E4M3.UNPACK_B R5, R29 ;  /* 0x0000001dff05723e */ /* 0x000fce00020006ff */
[----:B0-----:R-:W-:Y:S01]  /*44530*/  HMMA.16816.F32 R16, R12, R4, R20 ;  /* 0x000000040c10723c */ /* 0x001fe20000001814 */
[----:B------:R-:W-:Y:S01]  /*44540*/  F2FP.F16.E4M3.UNPACK_B R2, R28 ;  /* 0x0000001cff02723e */ /* 0x000fe200020006ff */
[----:B----4-:R-:W-:Y:S04]  /*44550*/  STL.64 [R1+0x2fe0], R26 ;  /* 0x002fe01a01007387 */ /* 0x010fe80000100a00 */
[----:B---3--:R-:W-:Y:S04]  /*44560*/  STL.64 [R1+0x2fd8], R24 ;  /* 0x002fd81801007387 */ /* 0x008fe80000100a00 */
[----:B------:R-:W-:Y:S04]  /*44570*/  STL [R1+0x3054], R2 ;  /* 0x0030540201007387 */ /* 0x000fe80000100800 */
[----:B-1----:R-:W3:Y:S05]  /*44580*/  LDL.LU R8, [R1+0x4f0] ;  /* 0x0004f00001087983 */ /* 0x002eea0000300800 */
[----:B------:R-:W-:Y:S04]  /*44590*/  STL.64 [R1+0x530], R16 ;  /* 0x0005301001007387 */ /* 0x000fe80000100a00 */
[----:B------:R-:W-:Y:S04]  /*445a0*/  STL.64 [R1+0x538], R18 ;  /* 0x0005381201007387 */ /* 0x000fe80000100a00 */
[----:B------:R-:W3:Y:S04]  /*445b0*/  LDL.LU R9, [R1+0x4f4] ;  /* 0x0004f40001097983 */ /* 0x000ee80000300800 */
[----:B--2---:R-:W2:Y:S04]  /*445c0*/  LDL.LU R10, [R1+0x4f8] ;  /* 0x0004f800010a7983 */ /* 0x004ea80000300800 */
[----:B------:R-:W2:Y:S04]  /*445d0*/  LDL.LU R11, [R1+0x4fc] ;  /* 0x0004fc00010b7983 */ /* 0x000ea80000300800 */
[----:B--2---:R-:W-:Y:S04]  /*445e0*/  STL.64 [R1+0x3020], R10 ;  /* 0x0030200a01007387 */ /* 0x004fe80000100a00 */
[----:B---3--:R0:W-:Y:S04]  /*445f0*/  STL.64 [R1+0x3018], R8 ;  /* 0x0030180801007387 */ /* 0x0081e80000100a00 */
[----:B0-----:R-:W2:Y:S04]  /*44600*/  LDL.LU R8, [R1+0x500] ;  /* 0x0005000001087983 */ /* 0x001ea80000300800 */
[----:B------:R-:W2:Y:S04]  /*44610*/  LDL.LU R9, [R1+0x504] ;  /* 0x0005040001097983 */ /* 0x000ea80000300800 */
[----:B------:R-:W3:Y:S04]  /*44620*/  LDL.LU R10, [R1+0x508] ;  /* 0x00050800010a7983 */ /* 0x000ee80000300800 */
[----:B------:R-:W3:Y:S04]  /*44630*/  LDL.LU R11, [R1+0x50c] ;  /* 0x00050c00010b7983 */ /* 0x000ee80000300800 */
[----:B------:R-:W4:Y:S04]  /*44640*/  LDL R3, [R1+0x774] ;  /* 0x0007740001037983 */ /* 0x000f280000100800 */
        /* <DEDUP_REMOVED lines=18> */
[----:B------:R-:W-:Y:S04]  /*44770*/  STL.64 [R1+0x2ff0], R6 ;  /* 0x002ff00601007387 */ /* 0x000fe80000100a00 */
[----:B------:R0:W-:Y:S04]  /*44780*/  STL.64 [R1+0x2fe8], R4 ;  /* 0x002fe80401007387 */ /* 0x0001e80000100a00 */
[----:B0-----:R-:W2:Y:S04]  /*44790*/  LDL.LU R4, [R1+0x4c0] ;  /* 0x0004c00001047983 */ /* 0x001ea80000300800 */
[----:B------:R-:W2:Y:S04]  /*447a0*/  LDL.LU R5, [R1+0x4c4] ;  /* 0x0004c40001057983 */ /* 0x000ea80000300800 */
[----:B------:R-:W2:Y:S04]  /*447b0*/  LDL.LU R6, [R1+0x4c8] ;  /* 0x0004c80001067983 */ /* 0x000ea80000300800 */
[----:B------:R-:W2:Y:S01]  /*447c0*/  LDL.LU R7, [R1+0x4cc] ;  /* 0x0004cc0001077983 */ /* 0x000ea20000300800 */
[----:B----4-:R-:W-:-:S02]  /*447d0*/  IMAD R22, R22, 0x100, R2 ;  /* 0x0000010016167824 */ /* 0x010fc400078e0202 */
[----:B------:R-:W-:Y:S02]  /*447e0*/  IMAD R23, R23, 0x100, R0 ;  /* 0x0000010017177824 */ /* 0x000fe400078e0200 */
        /* <DEDUP_REMOVED lines=12> */
[----:B------:R-:W2:Y:S04]  /*448b0*/  LDL.LU R2, [R1+0x3054] ;  /* 0x0030540001027983 */ /* 0x000ea80000300800 */
[----:B------:R-:W3:Y:S04]  /*448c0*/  LDL.LU R0, [R1+0x3050] ;  /* 0x0030500001007983 */ /* 0x000ee80000300800 */
[----:B------:R-:W3:Y:S04]  /*448d0*/  LDL.LU R20, [R1+0x304c] ;  /* 0x00304c0001147983 */ /* 0x000ee80000300800 */
[----:B------:R-:W3:Y:S01]  /*448e0*/  LDL.LU R21, [R1+0x3048] ;  /* 0x0030480001157983 */ /* 0x000ee20000300800 */
[----:B------:R-:W-:-:S07]  /*448f0*/  F2FP.F16.E4M3.UNPACK_B R3, R3 ;  /* 0x00000003ff03723e */ /* 0x000fce00020006ff */
[----:B--2---:R-:W-:Y:S01]  /*44900*/  HMMA.16816.F32 R12, R12, R2, R8 ;  /* 0x000000020c0c723c */ /* 0x004fe20000001808 */
[----:B------:R-:W2:Y:S04]  /*44910*/  LDL.LU.64 R10, [R1+0x3040] ;  /* 0x00304000010a7983 */ /* 0x000ea80000300a00 */
[----:B------:R-:W2:-:S14]  /*44920*/  LDL.LU.64 R8, [R1+0x3038] ;  /* 0x0030380001087983 */ /* 0x000e9c0000300a00 */
[----:B------:R0:W-:Y:S04]  /*44930*/  STL.64 [R1+0x200], R12 ;  /* 0x0002000c01007387 */ /* 0x0001e80000100a00 */
[----:B------:R1:W-:Y:S01]  /*44940*/  STL.64 [R1+0x208], R14 ;  /* 0x0002080e01007387 */ /* 0x0003e20000100a00 */
[----:B0-----:R-:W-:Y:S02]  /*44950*/  F2FP.F16.E4M3.UNPACK_B R12, R22 ;  /* 0x00000016ff0c723e */ /* 0x001fe400020006ff */
[----:B------:R-:W-:Y:S01]  /*44960*/  F2FP.F16.E4M3.UNPACK_B R13, R23 ;  /* 0x00000017ff0d723e */ /* 0x000fe200020006ff */
[----:B------:R-:W2:Y:S01]  /*44970*/  LDL.LU R22, [R1+0xac4] ;  /* 0x000ac40001167983 */ /* 0x000ea20000300800 */
[----:B-1----:R-:W-:Y:S02]  /*44980*/  F2FP.F16.E4M3.UNPACK_B R14, R28 ;  /* 0x0000001cff0e723e */ /* 0x002fe400020006ff */
[----:B------:R-:W-:Y:S01]  /*44990*/  F2FP.F16.E4M3.UNPACK_B R15, R29 ;  /* 0x0000001dff0f723e */ /* 0x000fe200020006ff */
[----:B------:R-:W2:Y:S04]  /*449a0*/  LDL.LU R23, [R1+0xacc] ;  /* 0x000acc0001177983 */ /* 0x000ea80000300800 */
[----:B------:R-:W2:Y:S02]  /*449b0*/  LDL.LU R28, [R1+0xad4] ;  /* 0x000ad400011c7983 */ /* 0x000ea40000300800 */
[----:B---3--:R-:W-:Y:S02]  /*449c0*/  HMMA.16816.F32 R16, R12, R20, R16 ;  /* 0x000000140c10723c */ /* 0x008fe40000001810 */
[----:B------:R-:W3:-:S15]  /*449d0*/  LDL.LU R29, [R1+0xae0] ;  /* 0x000ae000011d7983 */ /* 0x000ede0000300800 */
[----:B------:R-:W-:Y:S02]  /*449e0*/  NOP ;  /* 0x0000000000007918 */ /* 0x000fe40000000000 */
        /* <DEDUP_REMOVED lines=20> */
[----:B0-----:R-:W3:Y:S01]  /*44b30*/  LDL.LU R17, [R1+0xac8] ;  /* 0x000ac80001117983 */ /* 0x001ee20000300800 */
        /* <DEDUP_REMOVED lines=23> */
[----:B------:R-:W3:Y:S01]  /*44cb0*/  LDL.LU.64 R24, [R1+0x2fd8] ;  /* 0x002fd80001187983 */ /* 0x000ee20000300a00 */
[----:B--2---:R-:W-:Y:S03]  /*44cc0*/  HMMA.16816.F32 R8, R12, R4, R8 ;  /* 0x000000040c08723c */ /* 0x004fe60000001808 */
[----:B------:R-:W-:Y:S04]  /*44cd0*/  STL.64 [R1+0x2f90], R6 ;  /* 0x002f900601007387 */ /* 0x000fe80000100a00 */
[----:B------:R3:W-:-:S12]  /*44ce0*/  STL.64 [R1+0x2f88], R4 ;  /* 0x002f880401007387 */ /* 0x0007d80000100a00 */
[----:B------:R-:W-:Y:S04]  /*44cf0*/  STL.64 [R1+0x3f0], R8 ;  /* 0x0003f00801007387 */ /* 0x000fe80000100a00 */
[----:B------:R-:W-:Y:S04]  /*44d00*/  STL.64 [R1+0x3f8], R10 ;  /* 0x0003f80a01007387 */ /* 0x000fe80000100a00 */
[----:B------:R0:W-:Y:S04]  /*44d10*/  STL [R1+0x2f5c], R2 ;  /* 0x002f5c0201007387 */ /* 0x0001e80000100800 */
[----:B------:R-:W-:Y:S01]  /*44d20*/  STL [R1+0x2f58], R3 ;  /* 0x002f580301007387 */ /* 0x000fe20000100800 */
[----:B---3--:R-:W-:-:S15]  /*44d30*/  HMMA.16816.F32 R4, R12, R2, R24 ;  /* 0x000000020c04723c */ /* 0x008fde0000001818 */
[----:B------:R-:W-:-:S04]  /*44d40*/  NOP ;  /* 0x0000000000007918 */ /* 0x000fc80000000000 */
[----:B------:R-:W-:Y:S04]  /*44d50*/  STL.64 [R1+0x2c0], R4 ;  /* 0x0002c00401007387 */ /* 0x000fe80000100a00 */
[----:B------:R-:W-:Y:S04]  /*44d60*/  STL.64 [R1+0x2c8], R6 ;  /* 0x0002c80601007387 */ /* 0x000fe80000100a00 */
[----:B------:R-:W2:Y:S04]  /*44d70*/  LDL.LU R24, [R1+0x2f0] ;  /* 0x0002f00001187983 */ /* 0x000ea80000300800 */
[----:B------:R-:W2:Y:S04]  /*44d80*/  LDL.LU R25, [R1+0x2f4] ;  /* 0x0002f40001197983 */ /* 0x000ea80000300800 */
[----:B------:R-:W3:Y:S04]  /*44d90*/  LDL.LU R26, [R1+0x2f8] ;  /* 0x0002f800011a7983 */ /* 0x000ee80000300800 */
[----:B------:R-:W3:Y:S04]  /*44da0*/  LDL.LU R27, [R1+0x2fc] ;  /* 0x0002fc00011b7983 */ /* 0x000ee80000300800 */
[----:B0-----:R-:W4:Y:S01]  /*44db0*/  LDL.LU R2, [R1+0xaf0] ;  /* 0x000af00001027983 */ /* 0x001f220000300800 */
        /* <DEDUP_REMOVED lines=111> */
[----:B------:R-:W3:Y:S04]  /*454b0*/  LDL.LU R7, [R1+0x30c] ;  /* 0x00030c0001077983 */ /* 0x000ee80000300800 */
[----:B------:R-:W4:Y:S01]  /*454c0*/  LDL.LU R2, [R1+0x2f60] ;  /* 0x002f600001027983 */ /* 0x000f220000300800 */
[----:B------:R-:W-:-:S02]  /*454d0*/  IMAD R28, R28, 0x100, R3 ;  /* 0x000001001c1c7824 */ /* 0x000fc400078e0203 */
[----:B----4-:R-:W-:Y:S02]  /*454e0*/  IMAD R23, R23, 0x100, R2 ;  /* 0x0000010017177824 */ /* 0x010fe400078e0202 */
        /* <DEDUP_REMOVED lines=25> */
[----:B------:R-:W4:Y:S01]  /*45680*/  LDL.LU R23, [R1+0x31c] ;  /* 0x00031c0001177983 */ /* 0x000f220000300800 */
[C---:B---3--:R-:W-:Y:S03]  /*45690*/  HMMA.16816.F32 R4, R12.reuse, R16, R4 ;  /* 0x000000100c04723c */ /* 0x048fe60000001804 */
[----:B------:R-:W-:Y:S05]  /*456a0*/  STL.64 [R1+0x2ee0], R18 ;  /* 0x002ee01201007387 */ /* 0x000fea0000100a00 */
[----:B----4-:R-:W-:-:S15]  /*456b0*/  HMMA.16816.F32 R20, R12, R18, R20 ;  /* 0x000000120c14723c */ /* 0x010fde0000001814 */
[----:B------:R-:W-:-:S04]  /*456c0*/  NOP ;  /* 0x0000000000007918 */ /* 0x000fc80000000000 */
[----:B------:R-:W-:Y:S04]  /*456d0*/  STL.64 [R1+0x330], R20 ;  /* 0x0003301401007387 */ /* 0x000fe80000100a00 */
[----:B------:R-:W-:Y:S04]  /*456e0*/  STL.64 [R1+0x338], R22 ;  /* 0x0003381601007387 */ /* 0x000fe80000100a00 */
[----:B------:R-:W-:Y:S04]  /*456f0*/  STL.64 [R1+0x2ed8], R16 ;  /* 0x002ed81001007387 */ /* 0x000fe80000100a00 */
[----:B------:R-:W-:Y:S04]  /*45700*/  STL.64 [R1+0x310], R4 ;  /* 0x0003100401007387 */ /* 0x000fe80000100a00 */
[----:B------:R2:W-:Y:S02]  /*45710*/  STL.64 [R1+0x318], R6 ;  /* 0x0003180601007387 */ /* 0x0005e40000100a00 */
[----:B--2---:R-:W-:Y:S02]  /*45720*/  HMMA.16816.F32 R4, R12, R10, R24 ;  /* 0x0000000a0c04723c */ /* 0x004fe40000001818 */
[----:B------:R-:W2:Y:S04]  /*45730*/  LDL.LU R24, [R1+0xb30] ;  /* 0x000b300001187983 */ /* 0x000ea80000300800 */
[----:B------:R-:W2:-:S13]  /*45740*/  LDL.LU R25, [R1+0xb3c] ;  /* 0x000b3c0001197983 */ /* 0x000e9a0000300800 */
[----:B------:R-:W-:Y:S04]  /*45750*/  STL.64 [R1+0x300], R4 ;  /* 0x0003000401007387 */ /* 0x000fe80000100a00 */
[----:B------:R-:W-:Y:S04]  /*45760*/  STL.64 [R1+0x308], R6 ;  /* 0x0003080601007387 */ /* 0x000fe80000100a00 */
        /* <DEDUP_REMOVED lines=81> */
[----:B------:R-:W2:Y:S01]  /*45c80*/  LDL.LU R20, [R1+0x2f04] ;  /* 0x002f040001147983 */ /* 0x000ea20000300800 */
[----:B------:R-:W-:-:S03]  /*45c90*/  IMAD R23, R23, 0x100, R21 ;  /* 0x0000010017177824 */ /* 0x000fc600078e0215 */
        /* <DEDUP_REMOVED lines=13> */
[----:B------:R-:W4:Y:S04]  /*45d70*/  LDL.LU R23, [R1+0xb34] ;  /* 0x000b340001177983 */ /* 0x000f280000300800 */
[----:B------:R-:W3:Y:S02]  /*45d80*/  LDL.LU R28, [R1+0xb2c] ;  /* 0x000b2c00011c7983 */ /* 0x000ee40000300800 */
        /* <DEDUP_REMOVED lines=42> */
[----:B------:R-:W-:Y:S01]  /*46030*/  IMAD R22, R22, 0x100, R28 ;  /* 0x0000010016167824 */ /* 0x000fe200078e021c */
[----:B--2---:R-:W-:Y:S01]  /*46040*/  HMMA.16816.F32 R8, R12, R6, R8 ;  /* 0x000000060c08723c */ /* 0x004fe20000001808 */
[----:B----4-:R-:W-:-:S15]  /*46050*/  IMAD R23, R24, 0x100, R23 ;  /* 0x0000010018177824 */ /* 0x010fde00078e0217 */
[----:B------:R-:W-:-:S03]  /*46060*/  NOP ;  /* 0x0000000000007918 */ /* 0x000fc60000000000 */
[----:B------:R-:W-:Y:S04]  /*46070*/  STL.64 [R1+0x250], R8 ;  /* 0x0002500801007387 */ /* 0x000fe80000100a00 */
[----:B------:R3:W-:Y:S02]  /*46080*/  STL.64 [R1+0x258], R10 ;  /* 0x0002580a01007387 */ /* 0x0007e40000100a00 */
[----:B---3--:R-:W-:Y:S02]  /*46090*/  HMMA.16816.F32 R8, R12, R4, R16 ;  /* 0x000000040c08723c */ /* 0x008fe40000001810 */
[----:B------:R-:W-:Y:S04]  /*460a0*/  STL.64 [R1+0x2e40], R6 ;  /* 0x002e400601007387 */ /* 0x000fe80000100a00 */
[----:B------:R-:W-:Y:S01]  /*460b0*/  STL.64 [R1+0x2e38], R4 ;  /* 0x002e380401007387 */ /* 0x000fe20000100a00 */
[----:B------:R-:W-:-:S02]  /*460c0*/  IMAD R28, R26, 0x100, R25 ;  /* 0x000001001a1c7824 */ /* 0x000fc400078e0219 */
[----:B------:R-:W-:-:S10]  /*460d0*/  IMAD R29, R0, 0x100, R27 ;  /* 0x00000100001d7824 */ /* 0x000fd400078e021b */
[----:B------:R-:W-:Y:S04]  /*460e0*/  STL.64 [R1+0x240], R8 ;  /* 0x0002400801007387 */ /* 0x000fe80000100a00 */
[----:B------:R-:W-:Y:S04]  /*460f0*/  STL.64 [R1+0x248], R10 ;  /* 0x0002480a01007387 */ /* 0x000fe80000100a00 */
        /* <DEDUP_REMOVED lines=13> */
[----:B----4-:R0:W-:Y:S04]  /*461d0*/  STL [R1+0x2e0c], R0 ;  /* 0x002e0c0001007387 */ /* 0x0101e80000100800 */
[----:B0-----:R-:W4:Y:S04]  /*461e0*/  LDL.LU R0, [R1+0xb5c] ;  /* 0x000b5c0001007983 */ /* 0x001f280000300800 */
[----:B----4-:R0:W-:Y:S04]  /*461f0*/  STL [R1+0x2e10], R0 ;  /* 0x002e100001007387 */ /* 0x0101e80000100800 */
[----:B0-----:R-:W4:Y:S04]  /*46200*/  LDL.LU R0, [R1+0xb54] ;  /* 0x000b540001007983 */ /* 0x001f280000300800 */
[----:B----4-:R0:W-:Y:S04]  /*46210*/  STL [R1+0x2e14], R0 ;  /* 0x002e140001007387 */ /* 0x0101e80000100800 */
[----:B0-----:R-:W4:Y:S04]  /*46220*/  LDL.LU R0, [R1+0xb4c] ;  /* 0x000b4c0001007983 */ /* 0x001f280000300800 */
        /* <DEDUP_REMOVED lines=57> */
[----:B------:R-:W2:Y:S04]  /*465c0*/  LDL.LU R26, [R1+0x178] ;  /* 0x00017800011a7983 */ /* 0x000ea80000300800 */
[----:B------:R-:W2:Y:S04]  /*465d0*/  LDL.LU R27, [R1+0x17c] ;  /* 0x00017c00011b7983 */ /* 0x000ea80000300800 */
[----:B------:R-:W3:Y:S04]  /*465e0*/  LDL.LU.64 R22, [R1+0x2e90] ;  /* 0x002e900001167983 */ /* 0x000ee80000300a00 */
[----:B------:R-:W2:Y:S04]  /*465f0*/  LDL.LU.64 R20, [R1+0x2e88] ;  /* 0x002e880001147983 */ /* 0x000ea80000300a00 */
[----:B------:R-:W-:Y:S04]  /*46600*/  STL.64 [R1+0x230], R12 ;  /* 0x0002300c01007387 */ /* 0x000fe80000100a00 */
[----:B------:R0:W-:Y:S02]  /*46610*/  STL.64 [R1+0x238], R14 ;  /* 0x0002380e01007387 */ /* 0x0001e40000100a00 */
[----:B0-----:R-:W-:-:S02]  /*46620*/  F2FP.F16.E4M3.UNPACK_B R14, R28 ;  /* 0x0000001cff0e723e */ /* 0x001fc400020006ff */
[----:B------:R-:W-:Y:S02]  /*46630*/  F2FP.F16.E4M3.UNPACK_B R15, R29 ;  /* 0x0000001dff0f723e */ /* 0x000fe400020006ff */
[----:B---3--:R-:W-:Y:S02]  /*46640*/  F2FP.F16.E4M3.UNPACK_B R12, R22 ;  /* 0x00000016ff0c723e */ /* 0x008fe400020006ff */
        /* <DEDUP_REMOVED lines=47> */
[----:B------:R-:W3:Y:S02]  /*46940*/  LDL.LU R0, [R1+0x2e14] ;  /* 0x002e140001007983 */ /* 0x000ee40000300800 */
[----:B---3--:R-:W-:-:S02]  /*46950*/  IMAD R23, R23, 0x100, R0 ;  /* 0x0000010017177824 */ /* 0x008fc400078e0200 */
[----:B------:R-:W3:Y:S02]  /*46960*/  LDL.LU R0, [R1+0x2e10] ;  /* 0x002e100001007983 */ /* 0x000ee40000300800 */
[----:B---3--:R-:W-:Y:S02]  /*46970*/  IMAD R28, R28, 0x100, R0 ;  /* 0x000001001c1c7824 */ /* 0x008fe400078e0200 */
[----:B------:R-:W3:Y:S01]  /*46980*/  LDL.LU R0, [R1+0x2e0c] ;  /* 0x002e0c0001007983 */ /* 0x000ee20000300800 */
[----:B--2---:R-:W-:Y:S01]  /*46990*/  HMMA.16816.F32 R12, R12, R2, R24 ;  /* 0x000000020c0c723c */ /* 0x004fe20000001818 */
[----:B---3--:R-:W-:Y:S02]  /*469a0*/  IMAD R29, R29, 0x100, R0 ;  /* 0x000001001d1d7824 */ /* 0x008fe400078e0200 */
[----:B------:R-:W2:Y:S04]  /*469b0*/  LDL.LU R0, [R1+0x2e08] ;  /* 0x002e080001007983 */ /* 0x000ea80000300800 */
[----:B------:R-:W3:Y:S04]  /*469c0*/  LDL.LU.64 R26, [R1+0x2e00] ;  /* 0x002e0000011a7983 */ /* 0x000ee80000300a00 */
[----:B------:R-:W3:Y:S04]  /*469d0*/  LDL.LU.64 R24, [R1+0x2df8] ;  /* 0x002df80001187983 */ /* 0x000ee80000300a00 */
[----:B------:R-:W-:Y:S04]  /*469e0*/  STL [R1+0x2d94], R2 ;  /* 0x002d940201007387 */ /* 0x000fe80000100800 */
[----:B------:R-:W-:Y:S04]  /*469f0*/  STL [R1+0x2d90], R3 ;  /* 0x002d900301007387 */ /* 0x000fe80000100800 */
        /* <DEDUP_REMOVED lines=24> */
[----:B------:R-:W3:Y:S04]  /*46b80*/  LDL.LU.64 R24, [R1+0x2dc8] ;  /* 0x002dc80001187983 */ /* 0x000ee80000300a00 */
[----:B------:R-:W-:Y:S04]  /*46b90*/  STL.64 [R1+0x2d78], R18 ;  /* 0x002d781201007387 */ /* 0x000fe80000100a00 */
[----:B------:R0:W-:Y:S04]  /*46ba0*/  STL.64 [R1+0x2d70], R16 ;  /* 0x002d701001007387 */ /* 0x0001e80000100a00 */
[----:B0-----:R-:W4:Y:S04]  /*46bb0*/  LDL.LU R16, [R1+0x100] ;  /* 0x0001000001107983 */ /* 0x001f280000300800 */
[----:B------:R-:W4:Y:S04]  /*46bc0*/  LDL.LU R17, [R1+0x104] ;  /* 0x0001040001117983 */ /* 0x000f280000300800 */
[----:B------:R-:W4:Y:S04]  /*46bd0*/  LDL.LU R18, [R1+0x108] ;  /* 0x0001080001127983 */ /* 0x000f280000300800 */
[----:B------:R-:W4:Y:S02]  /*46be0*/  LDL.LU R19, [R1+0x10c] ;  /* 0x00010c0001137983 */ /* 0x000f240000300800 */
[----:B----4-:R-:W-:-:S15]  /*46bf0*/  HMMA.16816.F32 R16, R12, R10, R16 ;  /* 0x0000000a0c10723c */ /* 0x010fde0000001810 */
[----:B------:R-:W-:-:S04]  /*46c00*/  NOP ;  /* 0x0000000000007918 */ /* 0x000fc80000000000 */
[----:B------:R-:W-:Y:S04]  /*46c10*/  STL.64 [R1+0x150], R16 ;  /* 0x0001501001007387 */ /* 0x000fe80000100a00 */
[----:B------:R3:W-:Y:S02]  /*46c20*/  STL.64 [R1+0x158], R18 ;  /* 0x0001581201007387 */ /* 0x0007e40000100a00 */
[----:B---3--:R-:W-:Y:S02]  /*46c30*/  HMMA.16816.F32 R16, R12, R8, R24 ;  /* 0x000000080c10723c */ /* 0x008fe40000001818 */
[----:B------:R-:W-:Y:S01]  /*46c40*/  STL.64 [R1+0x2d58], R10 ;  /* 0x002d580a01007387 */ /* 0x000fe20000100a00 */
[----:B--2---:R-:W-:-:S03]  /*46c50*/  IMAD.MOV.U32 R25, RZ, RZ, R0 ;  /* 0x000000ffff197224 */ /* 0x004fc600078e0000 */
[----:B------:R0:W-:-:S13]  /*46c60*/  STL.64 [R1+0x2d50], R8 ;  /* 0x002d500801007387 */ /* 0x0001da0000100a00 */
[----:B------:R-:W-:Y:S04]  /*46c70*/  STL.64 [R1+0x140], R16 ;  /* 0x0001401001007387 */ /* 0x000fe80000100a00 */
[----:B------:R-:W-:Y:S04]  /*46c80*/  STL.64 [R1+0x148], R18 ;  /* 0x0001481201007387 */ /* 0x000fe80000100a00 */
[----:B------:R-:W2:Y:S04]  /*46c90*/  LDL.LU R24, [R1+0x10] ;  /* 0x0000100001187983 */ /* 0x000ea80000300800 */
[----:B------:R-:W3:Y:S04]  /*46ca0*/  LDL.LU R0, [R1+0x2dc4] ;  /* 0x002dc40001007983 */ /* 0x000ee80000300800 */
[----:B------:R-:W4:Y:S04]  /*46cb0*/  LDL.LU R26, [R1+0x18] ;  /* 0x00001800011a7983 */ /* 0x000f280000300800 */
[----:B------:R-:W4:Y:S04]  /*46cc0*/  LDL.LU R27, [R1+0x1c] ;  /* 0x00001c00011b7983 */ /* 0x000f280000300800 */
[----:B0-----:R-:W2:Y:S04]  /*46cd0*/  LDL.LU R8, [R1+0x70] ;  /* 0x0000700001087983 */ /* 0x001ea80000300800 */
[----:B------:R-:W2:Y:S04]  /*46ce0*/  LDL.LU R9, [R1+0x74] ;  /* 0x0000740001097983 */ /* 0x000ea80000300800 */
[----:B------:R-:W2:Y:S01]  /*46cf0*/  LDL.LU R10, [R1+0x78] ;  /* 0x00007800010a7983 */ /* 0x000ea20000300800 */
[----:B---3--:R-:W-:-:S03]  /*46d00*/  IMAD.MOV.U32 R11, RZ, RZ, R0 ;  /* 0x000000ffff0b7224 */ /* 0x008fc600078e0000 */
        /* <DEDUP_REMOVED lines=14> */
[----:B------:R-:W2:Y:S01]  /*46df0*/  LDL.LU R21, [R1+0xd4] ;  /* 0x0000d40001157983 */ /* 0x000ea20000300800 */
[----:B---3--:R-:W-:-:S03]  /*46e00*/  IMAD.MOV.U32 R23, RZ, RZ, R0 ;  /* 0x000000ffff177224 */ /* 0x008fc600078e0000 */
        /* <DEDUP_REMOVED lines=26> */
[----:B------:R-:W2:Y:S01]  /*46fb0*/  LDL.LU R27, [R1+0x4c] ;  /* 0x00004c00011b7983 */ /* 0x000ea20000300800 */
[C---:B------:R-:W-:Y:S03]  /*46fc0*/  HMMA.16816.F32 R20, R12.reuse, R6, R20 ;  /* 0x000000060c14723c */ /* 0x040fe60000001814 */
[----:B--2---:R-:W-:Y:S04]  /*46fd0*/  STL.64 [R1+0x2d48], R26 ;  /* 0x002d481a01007387 */ /* 0x004fe80000100a00 */
[----:B----4-:R0:W-:Y:S04]  /*46fe0*/  STL.64 [R1+0x2d40], R24 ;  /* 0x002d401801007387 */ /* 0x0101e80000100a00 */
[----:B0-----:R-:W2:Y:S04]  /*46ff0*/  LDL.LU R24, [R1+0x60] ;  /* 0x0000600001187983 */ /* 0x001ea80000300800 */
[----:B------:R-:W2:Y:S04]  /*47000*/  LDL.LU R25, [R1+0x64] ;  /* 0x0000640001197983 */ /* 0x000ea80000300800 */
[----:B------:R-:W2:Y:S04]  /*47010*/  LDL.LU R26, [R1+0x68] ;  /* 0x00006800011a7983 */ /* 0x000ea80000300800 */
[----:B------:R-:W2:Y:S04]  /*47020*/  LDL.LU R27, [R1+0x6c] ;  /* 0x00006c00011b7983 */ /* 0x000ea80000300800 */
        /* <DEDUP_REMOVED lines=10> */
[----:B---3--:R-:W-:-:S02]  /*470d0*/  IMAD R28, R28, 0x100, R3 ;  /* 0x000001001c1c7824 */ /* 0x008fc400078e0203 */
[----:B----4-:R-:W-:Y:S02]  /*470e0*/  IMAD R23, R23, 0x100, R2 ;  /* 0x0000010017177824 */ /* 0x010fe400078e0202 */
[----:B--2---:R-:W-:Y:S02]  /*470f0*/  IMAD R22, R22, 0x100, R21 ;  /* 0x0000010016167824 */ /* 0x004fe400078e0215 */
        /* <DEDUP_REMOVED lines=47> */
[----:B------:R-:W2:-:S13]  /*473f0*/  LDL.LU.64 R24, [R1+0x2d30] ;  /* 0x002d300001187983 */ /* 0x000e9a0000300a00 */
[----:B------:R0:W-:Y:S01]  /*47400*/  STL.64 [R1+0xb0], R8 ;  /* 0x0000b00801007387 */ /* 0x0001e20000100a00 */
[----:B------:R-:W-:-:S03]  /*47410*/  IMAD.MOV.U32 R0, RZ, RZ, R11 ;  /* 0x000000ffff007224 */ /* 0x000fc600078e000b */
[----:B------:R1:W-:Y:S04]  /*47420*/  STL [R1+0xb8], R10 ;  /* 0x0000b80a01007387 */ /* 0x0003e80000100800 */
[----:B0-----:R-:W3:Y:S04]  /*47430*/  LDL.LU R8, [R1] ;  /* 0x0000000001087983 */ /* 0x001ee80000300800 */
[----:B------:R-:W3:Y:S04]  /*47440*/  LDL.LU R9, [R1+0x4] ;  /* 0x0000040001097983 */ /* 0x000ee80000300800 */
[----:B-1----:R-:W3:Y:S04]  /*47450*/  LDL.LU R10, [R1+0x8] ;  /* 0x00000800010a7983 */ /* 0x002ee80000300800 */
[----:B------:R-:W3:Y:S04]  /*47460*/  LDL.LU R11, [R1+0xc] ;  /* 0x00000c00010b7983 */ /* 0x000ee80000300800 */
[----:B------:R-:W-:Y:S01]  /*47470*/  STL [R1+0x2ab0], R0 ;  /* 0x002ab00001007387 */ /* 0x000fe20000100800 */
[----:B--2---:R-:W-:-:S15]  /*47480*/  HMMA.16816.F32 R24, R12, R6, R24 ;  /* 0x000000060c18723c */ /* 0x004fde0000001818 */
[----:B------:R-:W-:-:S04]  /*47490*/  NOP ;  /* 0x0000000000007918 */ /* 0x000fc80000000000 */
[----:B------:R-:W-:Y:S04]  /*474a0*/  STL.64 [R1+0xa0], R24 ;  /* 0x0000a01801007387 */ /* 0x000fe80000100a00 */
[----:B------:R0:W-:Y:S04]  /*474b0*/  STL.64 [R1+0xa8], R26 ;  /* 0x0000a81a01007387 */ /* 0x0001e80000100a00 */
[----:B0-----:R-:W2:Y:S04]  /*474c0*/  LDL.LU.64 R26, [R1+0x2d28] ;  /* 0x002d2800011a7983 */ /* 0x001ea80000300a00 */
[----:B------:R-:W2:Y:S01]  /*474d0*/  LDL.LU.64 R24, [R1+0x2d20] ;  /* 0x002d200001187983 */ /* 0x000ea20000300a00 */
[----:B---3--:R-:W-:-:S15]  /*474e0*/  HMMA.16816.F32 R8, R12, R4, R8 ;  /* 0x000000040c08723c */ /* 0x008fde0000001808 */
[----:B------:R-:W-:-:S04]  /*474f0*/  NOP ;  /* 0x0000000000007918 */ /* 0x000fc80000000000 */
[----:B------:R-:W-:Y:S04]  /*47500*/  STL.64 [R1+0x10], R8 ;  /* 0x0000100801007387 */ /* 0x000fe80000100a00 */
[----:B------:R-:W-:Y:S01]  /*47510*/  STL.64 [R1+0x18], R10 ;  /* 0x0000180a01007387 */ /* 0x000fe20000100a00 */
[----:B--2---:R-:W-:-:S15]  /*47520*/  HMMA.16816.F32 R24, R12, R2, R24 ;  /* 0x000000020c18723c */ /* 0x004fde0000001818 */
[----:B------:R-:W-:-:S04]  /*47530*/  NOP ;  /* 0x0000000000007918 */ /* 0x000fc80000000000 */
[----:B------:R-:W-:Y:S04]  /*47540*/  STL.64 [R1+0x29d8], R26 ;  /* 0x0029d81a01007387 */ /* 0x000fe80000100a00 */
[----:B------:R0:W-:Y:S04]  /*47550*/  STL.64 [R1+0x29d0], R24 ;  /* 0x0029d01801007387 */ /* 0x0001e80000100a00 */
[----:B0-----:R-:W2:Y:S04]  /*47560*/  LDL.LU R24, [R1+0x1a0] ;  /* 0x0001a00001187983 */ /* 0x001ea80000300800 */
[----:B------:R-:W2:Y:S04]  /*47570*/  LDL.LU R25, [R1+0x1a4] ;  /* 0x0001a40001197983 */ /* 0x000ea80000300800 */
[----:B------:R-:W3:Y:S04]  /*47580*/  LDL.LU R26, [R1+0x1a8] ;  /* 0x0001a800011a7983 */ /* 0x000ee80000300800 */
[----:B------:R-:W3:Y:S01]  /*47590*/  LDL.LU R27, [R1+0x1ac] ;  /* 0x0001ac00011b7983 */ /* 0x000ee20000300800 */
[----:B----4-:R-:W-:-:S03]  /*475a0*/  IMAD R6, R28, 0x100, R29 ;  /* 0x000001001c067824 */ /* 0x010fc600078e021d */
[----:B---3--:R-:W-:Y:S04]  /*475b0*/  STL.64 [R1+0x2cf8], R26 ;  /* 0x002cf81a01007387 */ /* 0x008fe80000100a00 */
[----:B--2---:R0:W-:Y:S04]  /*475c0*/  STL.64 [R1+0x2cf0], R24 ;  /* 0x002cf01801007387 */ /* 0x0041e80000100a00 */
[----:B0-----:R-:W2:Y:S04]  /*475d0*/  LDL.LU R24, [R1+0x50] ;  /* 0x0000500001187983 */ /* 0x001ea80000300800 */
[----:B------:R-:W2:Y:S04]  /*475e0*/  LDL.LU R25, [R1+0x54] ;  /* 0x0000540001197983 */ /* 0x000ea80000300800 */
[----:B------:R-:W3:Y:S04]  /*475f0*/  LDL.LU R26, [R1+0x58] ;  /* 0x00005800011a7983 */ /* 0x000ee80000300800 */
[----:B------:R-:W3:Y:S01]  /*47600*/  LDL.LU R27, [R1+0x5c] ;  /* 0x00005c00011b7983 */ /* 0x000ee20000300800 */
[----:B------:R-:W-:-:S03]  /*47610*/  IMAD R7, R22, 0x100, R23 ;  /* 0x0000010016077824 */ /* 0x000fc600078e0217 */
[----:B------:R-:W4:Y:S01]  /*47620*/  LDL.LU R28, [R1+0x700] ;  /* 0x00070000011c7983 */ /* 0x000f220000300800 */
[----:B------:R-:W-:-:S03]  /*47630*/  IMAD R4, R19, 0x100, R18 ;  /* 0x0000010013047824 */ /* 0x000fc600078e0212 */
        /* <DEDUP_REMOVED lines=20> */
[----:B------:R-:W3:Y:S01]  /*47780*/  LDL.LU R17, [R1+0x714] ;  /* 0x0007140001117983 */ /* 0x000ee20000300800 */
[----:B------:R-:W-:Y:S02]  /*47790*/  F2FP.F16.E4M3.UNPACK_B R15, R7 ;  /* 0x00000007ff0f723e */ /* 0x000fe400020006ff */
[----:B----4-:R-:W-:Y:S01]  /*477a0*/  F2FP.F16.E4M3.UNPACK_B R20, R28.H1 ;  /* 0x0000001cff14723e */ /* 0x010fe200030006ff */
[----:B------:R-:W4:Y:S01]  /*477b0*/  LDL.LU R10, [R1+0x730] ;  /* 0x00073000010a7983 */ /* 0x000f220000300800 */
[----:B------:R-:W-:-:S03]  /*477c0*/  F2FP.F16.E4M3.UNPACK_B R21, R23.H1 ;  /* 0x00000017ff15723e */ /* 0x000fc600030006ff */
        /* <DEDUP_REMOVED lines=10> */
[----:B--2---:R-:W-:-:S15]  /*47870*/  HMMA.16816.F32 R24, R12, R20, R24 ;  /* 0x000000140c18723c */ /* 0x004fde0000001818 */
[----:B------:R-:W-:-:S04]  /*47880*/  NOP ;  /* 0x0000000000007918 */ /* 0x000fc80000000000 */
[----:B------:R-:W-:Y:S04]  /*47890*/  STL.64 [R1], R24 ;  /* 0x0000001801007387 */ /* 0x000fe80000100a00 */
[----:B------:R0:W-:Y:S04]  /*478a0*/  STL.64 [R1+0x8], R26 ;  /* 0x0000081a01007387 */ /* 0x0001e80000100a00 */
[----:B0-----:R-:W2:Y:S04]  /*478b0*/  LDL.LU.64 R26, [R1+0x2d18] ;  /* 0x002d1800011a7983 */ /* 0x001ea80000300a00 */
[----:B------:R-:W2:Y:S01]  /*478c0*/  LDL.LU.64 R24, [R1+0x2d10] ;  /* 0x002d100001187983 */ /* 0x000ea20000300a00 */
[----:B------:R-:W-:-:S02]  /*478d0*/  F2FP.F16.E4M3.UNPACK_B R18, R22.H1 ;  /* 0x00000016ff12723e */ /* 0x000fc400030006ff */
[----:B------:R-:W-:Y:S01]  /*478e0*/  F2FP.F16.E4M3.UNPACK_B R19, R19.H1 ;  /* 0x00000013ff13723e */ /* 0x000fe200030006ff */
[----:B------:R-:W3:Y:S04]  /*478f0*/  LDL.LU R29, [R1+0x764] ;  /* 0x00076400011d7983 */ /* 0x000ee80000300800 */
[----:B------:R-:W3:Y:S04]  /*47900*/  LDL.LU R28, [R1+0x770] ;  /* 0x00077000011c7983 */ /* 0x000ee80000300800 */
        /* <DEDUP_REMOVED lines=12> */
[----:B------:R-:W-:-:S02]  /*479d0*/  F2FP.F16.E4M3.UNPACK_B R16, R16.H1 ;  /* 0x00000010ff10723e */ /* 0x000fc400030006ff */
[----:B---3--:R-:W-:-:S07]  /*479e0*/  F2FP.F16.E4M3.UNPACK_B R17, R17.H1 ;  /* 0x00000011ff11723e */ /* 0x008fce00030006ff */
        /* <DEDUP_REMOVED lines=12> */
[----:B----4-:R-:W-:-:S02]  /*47ab0*/  F2FP.F16.E4M3.UNPACK_B R10, R10.H1 ;  /* 0x0000000aff0a723e */ /* 0x010fc400030006ff */
[----:B------:R-:W-:Y:S02]  /*47ac0*/  F2FP.F16.E4M3.UNPACK_B R11, R11.H1 ;  /* 0x0000000bff0b723e */ /* 0x000fe400030006ff */
[----:B------:R-:W-:Y:S02]  /*47ad0*/  F2FP.F16.E4M3.UNPACK_B R8, R8.H1 ;  /* 0x00000008ff08723e */ /* 0x000fe400030006ff */
[----:B------:R-:W-:-:S03]  /*47ae0*/  F2FP.F16.E4M3.UNPACK_B R9, R9.H1 ;  /* 0x00000009ff09723e */ /* 0x000fc600030006ff */
[----:B------:R-:W-:-:S15]  /*47af0*/  HMMA.16816.F32 R4, R12, R10, R4 ;  /* 0x0000000a0c04723c */ /* 0x000fde0000001804 */
[----:B------:R-:W-:-:S04]  /*47b00*/  NOP ;  /* 0x0000000000007918 */ /* 0x000fc80000000000 */
[----:B------:R0:W-:Y:S04]  /*47b10*/  STL.64 [R1+0x40], R4 ;  /* 0x0000400401007387 */ /* 0x0001e80000100a00 */
[----:B------:R1:W-:Y:S04]  /*47b20*/  STL.64 [R1+0x48], R6 ;  /* 0x0000480601007387 */ /* 0x0003e80000100a00 */
[----:B------:R-:W-:Y:S04]  /*47b30*/  STL.64 [R1+0x2ca8], R10 ;  /* 0x002ca80a01007387 */ /* 0x000fe80000100a00 */
[----:B------:R2:W-:Y:S01]  /*47b40*/  STL.64 [R1+0x2ca0], R8 ;  /* 0x002ca00801007387 */ /* 0x0005e20000100a00 */
[----:B0-----:R-:W-:Y:S01]  /*47b50*/  F2FP.F16.E4M3.UNPACK_B R4, R0.H1 ;  /* 0x00000000ff04723e */ /* 0x001fe200030006ff */
[----:B---3--:R-:W-:-:S15]  /*47b60*/  HMMA.16816.F32 R16, R12, R8, R16 ;  /* 0x000000080c10723c */ /* 0x008fde0000001810 */
[----:B------:R-:W-:-:S04]  /*47b70*/  NOP ;  /* 0x0000000000007918 */ /* 0x000fc80000000000 */
[----:B------:R-:W-:Y:S04]  /*47b80*/  STL.64 [R1+0x50], R16 ;  /* 0x0000501001007387 */ /* 0x000fe80000100a00 */
[----:B------:R0:W-:Y:S04]  /*47b90*/  STL.64 [R1+0x58], R18 ;  /* 0x0000581201007387 */ /* 0x0001e80000100a00 */
[----:B------:R-:W3:Y:S01]  /*47ba0*/  LDL.LU R0, [R1+0xbfc] ;  /* 0x000bfc0001007983 */ /* 0x000ee20000300800 */
[----:B-1----:R-:W-:Y:S02]  /*47bb0*/  F2FP.F16.E4M3.UNPACK_B R6, R2.H1 ;  /* 0x00000002ff06723e */ /* 0x002fe400030006ff */
[----:B------:R-:W-:-:S07]  /*47bc0*/  F2FP.F16.E4M3.UNPACK_B R7, R3.H1 ;  /* 0x00000003ff07723e */ /* 0x000fce00030006ff */
[----:B--2---:R-:W-:Y:S01]  /*47bd0*/  HMMA.16816.F32 R8, R12, R6, R24 ;  /* 0x000000060c08723c */ /* 0x004fe20000001818 */
[----:B------:R-:W-:Y:S01]  /*47be0*/  F2FP.F16.E4M3.UNPACK_B R5, R29.H1 ;  /* 0x0000001dff05723e */ /* 0x000fe200030006ff */
[----:B---3--:R-:W-:-:S15]  /*47bf0*/  STL [R1+0x2ce8], R0 ;  /* 0x002ce80001007387 */ /* 0x008fde0000100800 */
[----:B------:R-:W-:Y:S02]  /*47c00*/  NOP ;  /* 0x0000000000007918 */ /* 0x000fe40000000000 */
[----:B------:R1:W-:Y:S04]  /*47c10*/  STL.64 [R1+0x90], R8 ;  /* 0x0000900801007387 */ /* 0x0003e80000100a00 */
[----:B------:R2:W-:Y:S04]  /*47c20*/  STL.64 [R1+0x98], R10 ;  /* 0x0000980a01007387 */ /* 0x0005e80000100a00 */
[----:B------:R-:W3:Y:S04]  /*47c30*/  LDL.LU R24, [R1+0x2c0] ;  /* 0x0002c00001187983 */ /* 0x000ee80000300800 */
[----:B------:R-:W3:Y:S04]  /*47c40*/  LDL.LU R25, [R1+0x2c4] ;  /* 0x0002c40001197983 */ /* 0x000ee80000300800 */
[----:B------:R-:W4:Y:S04]  /*47c50*/  LDL.LU R26, [R1+0x2c8] ;  /* 0x0002c800011a7983 */ /* 0x000f280000300800 */
[----:B------:R-:W4:Y:S01]  /*47c60*/  LDL.LU R27, [R1+0x2cc] ;  /* 0x0002cc00011b7983 */ /* 0x000f220000300800 */
[----:B0-----:R-:W-:Y:S01]  /*47c70*/  HMMA.16816.F32 R16, R12, R4, R20 ;  /* 0x000000040c10723c */ /* 0x001fe20000001814 */
[----:B------:R-:W-:-:S02]  /*47c80*/  F2FP.F16.E4M3.UNPACK_B R2, R28.H1 ;  /* 0x0000001cff02723e */ /* 0x000fc400030006ff */
[----:B----4-:R-:W-:Y:S04]  /*47c90*/  STL.64 [R1+0x2c78], R26 ;  /* 0x002c781a01007387 */ /* 0x010fe80000100a00 */
[----:B---3--:R-:W-:Y:S04]  /*47ca0*/  STL.64 [R1+0x2c70], R24 ;  /* 0x002c701801007387 */ /* 0x008fe80000100a00 */
[----:B------:R-:W-:Y:S04]  /*47cb0*/  STL [R1+0x2cec], R2 ;  /* 0x002cec0201007387 */ /* 0x000fe80000100800 */
[----:B-1----:R-:W3:Y:S04]  /*47cc0*/  LDL.LU R8, [R1+0x4e0] ;  /* 0x0004e00001087983 */ /* 0x002ee80000300800 */
        /* <DEDUP_REMOVED lines=54> */
[----:B------:R-:W-:-:S07]  /*48030*/  F2FP.F16.E4M3.UNPACK_B R3, R3.H1 ;  /* 0x00000003ff03723e */ /* 0x000fce00030006ff */
        /* <DEDUP_REMOVED lines=225> */
[----:B--2---:R-:W-:-:S15]  /*48e50*/  HMMA.16816.F32 R24, R12, R16, R24 ;  /* 0x000000100c18723c */ /* 0x004fde0000001818 */
[----:B------:R-:W-:-:S04]  /*48e60*/  NOP ;  /* 0x0000000000007918 */ /* 0x000fc80000000000 */
[----:B------:R1:W-:Y:S04]  /*48e70*/  STL.64 [R1+0x600], R24 ;  /* 0x0006001801007387 */ /* 0x0003e80000100a00 */
[----:B------:R2:W-:Y:S04]  /*48e80*/  STL.64 [R1+0x608], R26 ;  /* 0x0006081a01007387 */ /* 0x0005e80000100a00 */
[----:B0-----:R-:W4:Y:S04]  /*48e90*/  LDL.LU R16, [R1+0x2f0] ;  /* 0x0002f00001107983 */ /* 0x001f280000300800 */
[----:B------:R-:W4:Y:S04]  /*48ea0*/  LDL.LU R17, [R1+0x2f4] ;  /* 0x0002f40001117983 */ /* 0x000f280000300800 */
[----:B------:R-:W4:Y:S04]  /*48eb0*/  LDL.LU R18, [R1+0x2f8] ;  /* 0x0002f80001127983 */ /* 0x000f280000300800 */
[----:B------:R-:W4:Y:S04]  /*48ec0*/  LDL.LU R19, [R1+0x2fc] ;  /* 0x0002fc0001137983 */ /* 0x000f280000300800 */
[----:B------:R-:W3:Y:S04]  /*48ed0*/  LDL.LU R0, [R1+0xc5c] ;  /* 0x000c5c0001007983 */ /* 0x000ee80000300800 */
[----:B-1----:R-:W3:Y:S04]  /*48ee0*/  LDL.LU R24, [R1+0x230] ;  /* 0x0002300001187983 */ /* 0x002ee80000300800 */
[----:B------:R-:W3:Y:S04]  /*48ef0*/  LDL.LU R25, [R1+0x234] ;  /* 0x0002340001197983 */ /* 0x000ee80000300800 */
[----:B--2---:R-:W2:Y:S04]  /*48f00*/  LDL.LU R26, [R1+0x238] ;  /* 0x00023800011a7983 */ /* 0x004ea80000300800 */
[----:B------:R-:W2:Y:S04]  /*48f10*/  LDL.LU R27, [R1+0x23c] ;  /* 0x00023c00011b7983 */ /* 0x000ea80000300800 */
[----:B--2---:R-:W-:Y:S04]  /*48f20*/  STL.64 [R1+0x2b38], R26 ;  /* 0x002b381a01007387 */ /* 0x004fe80000100a00 */
[----:B---3--:R0:W-:Y:S04]  /*48f30*/  STL.64 [R1+0x2b30], R24 ;  /* 0x002b301801007387 */ /* 0x0081e80000100a00 */
[----:B0-----:R-:W2:Y:S04]  /*48f40*/  LDL.LU R24, [R1+0x300] ;  /* 0x0003000001187983 */ /* 0x001ea80000300800 */
[----:B------:R-:W2:Y:S04]  /*48f50*/  LDL.LU R25, [R1+0x304] ;  /* 0x0003040001197983 */ /* 0x000ea80000300800 */
[----:B------:R-:W2:Y:S04]  /*48f60*/  LDL.LU R26, [R1+0x308] ;  /* 0x00030800011a7983 */ /* 0x000ea80000300800 */
[----:B------:R-:W2:Y:S01]  /*48f70*/  LDL.LU R27, [R1+0x30c] ;  /* 0x00030c00011b7983 */ /* 0x000ea20000300800 */
[C---:B----4-:R-:W-:Y:S03]  /*48f80*/  HMMA.16816.F32 R16, R12.reuse, R8, R16 ;  /* 0x000000080c10723c */ /* 0x050fe60000001810 */
[----:B------:R-:W-:Y:S05]  /*48f90*/  STL.64 [R1+0x2b68], R10 ;  /* 0x002b680a01007387 */ /* 0x000fea0000100a00 */
[----:B--2---:R-:W-:-:S15]  /*48fa0*/  HMMA.16816.F32 R24, R12, R10, R24 ;  /* 0x0000000a0c18723c */ /* 0x004fde0000001818 */
[----:B------:R-:W-:-:S04]  /*48fb0*/  NOP ;  /* 0x0000000000007918 */ /* 0x000fc80000000000 */
[----:B------:R-:W-:Y:S04]  /*48fc0*/  STL.64 [R1+0x5f0], R24 ;  /* 0x0005f01801007387 */ /* 0x000fe80000100a00 */
[----:B------:R-:W-:Y:S04]  /*48fd0*/  STL.64 [R1+0x5f8], R26 ;  /* 0x0005f81a01007387 */ /* 0x000fe80000100a00 */
[----:B------:R0:W-:Y:S04]  /*48fe0*/  STL.64 [R1+0x2b60], R8 ;  /* 0x002b600801007387 */ /* 0x0001e80000100a00 */
[----:B------:R-:W-:Y:S04]  /*48ff0*/  STL.64 [R1+0x5e0], R16 ;  /* 0x0005e01001007387 */ /* 0x000fe80000100a00 */
[----:B------:R1:W-:Y:S04]  /*49000*/  STL.64 [R1+0x5e8], R18 ;  /* 0x0005e81201007387 */ /* 0x0003e80000100a00 */
[----:B0-----:R-:W2:Y:S01]  /*49010*/  LDL.LU R8, [R1+0x280] ;  /* 0x0002800001087983 */ /* 0x001ea20000300800 */
[----:B-1----:R-:W-:-:S15]  /*49020*/  HMMA.16816.F32 R16, R12, R6, R20 ;  /* 0x000000060c10723c */ /* 0x002fde0000001814 */
[----:B------:R-:W-:-:S04]  /*49030*/  NOP ;  /* 0x0000000000007918 */ /* 0x000fc80000000000 */
        /* <DEDUP_REMOVED lines=13> */
[----:B------:R-:W4:Y:S04]  /*49110*/  LDL.LU R21, [R1+0xc30] ;  /* 0x000c300001157983 */ /* 0x000f280000300800 */
[----:B------:R-:W2:Y:S04]  /*49120*/  LDL.LU R23, [R1+0xc2c] ;  /* 0x000c2c0001177983 */ /* 0x000ea80000300800 */
[----:B--2---:R-:W-:Y:S04]  /*49130*/  STL.64 [R1+0x2bb8], R22 ;  /* 0x002bb81601007387 */ /* 0x004fe80000100a00 */
[----:B----4-:R0:W-:Y:S04]  /*49140*/  STL.64 [R1+0x2bb0], R20 ;  /* 0x002bb01401007387 */ /* 0x0101e80000100a00 */
        /* <DEDUP_REMOVED lines=39> */
[----:B----4-:R-:W-:-:S02]  /*493c0*/  IMAD R28, R28, 0x100, R2 ;  /* 0x000001001c1c7824 */ /* 0x010fc400078e0202 */
[----:B------:R-:W-:Y:S02]  /*493d0*/  IMAD R29, R29, 0x100, R3 ;  /* 0x000001001d1d7824 */ /* 0x000fe400078e0203 */
[----:B--2---:R-:W-:Y:S02]  /*493e0*/  IMAD R22, R22, 0x100, R20 ;  /* 0x0000010016167824 */ /* 0x004fe400078e0214 */
[----:B------:R-:W2:Y:S01]  /*493f0*/  LDL.LU R20, [R1+0x2bac] ;  /* 0x002bac0001147983 */ /* 0x000ea20000300800 */
[----:B------:R-:W-:-:S03]  /*49400*/  IMAD R23, R23, 0x100, R21 ;  /* 0x0000010017177824 */ /* 0x000fc600078e0215 */
[----:B------:R-:W2:Y:S04]  /*49410*/  LDL.LU R21, [R1+0x2ba8] ;  /* 0x002ba80001157983 */ /* 0x000ea80000300800 */
[----:B------:R-:W3:Y:S04]  /*49420*/  LDL.LU R2, [R1+0x2ba4] ;  /* 0x002ba40001027983 */ /* 0x000ee80000300800 */
[----:B------:R-:W3:Y:S02]  /*49430*/  LDL.LU R3, [R1+0x2ba0] ;  /* 0x002ba00001037983 */ /* 0x000ee40000300800 */
[----:B---3--:R-:W-:Y:S02]  /*49440*/  HMMA.16816.F32 R12, R12, R2, R8 ;  /* 0x000000020c0c723c */ /* 0x008fe40000001808 */
[----:B------:R-:W3:Y:S04]  /*49450*/  LDL.LU.64 R10, [R1+0x2b98] ;  /* 0x002b9800010a7983 */ /* 0x000ee80000300a00 */
[----:B------:R-:W3:-:S13]  /*49460*/  LDL.LU.64 R8, [R1+0x2b90] ;  /* 0x002b900001087983 */ /* 0x000eda0000300a00 */
[----:B------:R0:W-:Y:S04]  /*49470*/  STL.64 [R1+0x1a0], R12 ;  /* 0x0001a00c01007387 */ /* 0x0001e80000100a00 */
[----:B------:R1:W-:Y:S01]  /*49480*/  STL.64 [R1+0x1a8], R14 ;  /* 0x0001a80e01007387 */ /* 0x0003e20000100a00 */
[----:B0-----:R-:W-:Y:S02]  /*49490*/  F2FP.F16.E4M3.UNPACK_B R12, R22 ;  /* 0x00000016ff0c723e */ /* 0x001fe400020006ff */
[----:B------:R-:W-:Y:S01]  /*494a0*/  F2FP.F16.E4M3.UNPACK_B R13, R23 ;  /* 0x00000017ff0d723e */ /* 0x000fe200020006ff */
[----:B------:R-:W4:Y:S01]  /*494b0*/  LDL.LU R22, [R1+0xc44] ;  /* 0x000c440001167983 */ /* 0x000f220000300800 */
[----:B-1----:R-:W-:Y:S02]  /*494c0*/  F2FP.F16.E4M3.UNPACK_B R14, R28 ;  /* 0x0000001cff0e723e */ /* 0x002fe400020006ff */
[----:B------:R-:W-:Y:S01]  /*494d0*/  F2FP.F16.E4M3.UNPACK_B R15, R29 ;  /* 0x0000001dff0f723e */ /* 0x000fe200020006ff */
[----:B------:R-:W3:Y:S04]  /*494e0*/  LDL.LU R23, [R1+0xc4c] ;  /* 0x000c4c0001177983 */ /* 0x000ee80000300800 */
[----:B------:R-:W3:Y:S02]  /*494f0*/  LDL.LU R28, [R1+0xc54] ;  /* 0x000c5400011c7983 */ /* 0x000ee40000300800 */
[----:B--2---:R-:W-:Y:S02]  /*49500*/  HMMA.16816.F32 R16, R12, R20, R16 ;  /* 0x000000140c10723c */ /* 0x004fe40000001810 */
[----:B------:R-:W2:-:S15]  /*49510*/  LDL.LU R29, [R1+0xc60] ;  /* 0x000c6000011d7983 */ /* 0x000e9e0000300800 */
[----:B------:R-:W-:Y:S02]  /*49520*/  NOP ;  /* 0x0000000000007918 */ /* 0x000fe40000000000 */
        /* <DEDUP_REMOVED lines=20> */
[----:B0-----:R-:W4:Y:S01]  /*49670*/  LDL.LU R17, [R1+0xc48] ;  /* 0x000c480001117983 */ /* 0x001f220000300800 */
        /* <DEDUP_REMOVED lines=24> */
[----:B---3--:R-:W-:Y:S03]  /*49800*/  HMMA.16816.F32 R8, R12, R4, R8 ;  /* 0x000000040c08723c */ /* 0x008fe60000001808 */
[----:B------:R-:W-:Y:S04]  /*49810*/  STL.64 [R1+0x2ae8], R6 ;  /* 0x002ae80601007387 */ /* 0x000fe80000100a00 */
[----:B------:R2:W-:-:S12]  /*49820*/  STL.64 [R1+0x2ae0], R4 ;  /* 0x002ae00401007387 */ /* 0x0005d80000100a00 */
        /* <DEDUP_REMOVED lines=30> */
[----:B------:R-:W2:Y:S01]  /*49a10*/  LDL.LU R2, [R1+0xc70] ;  /* 0x000c700001027983 */ /* 0x000ea20000300800 */
[----:B------:R-:W-:-:S03]  /*49a20*/  IMAD R29, R0, 0x100, R29 ;  /* 0x00000100001d7824 */ /* 0x000fc600078e021d */
[----:B--2---:R0:W-:Y:S04]  /*49a30*/  STL [R1+0x2abc], R2 ;  /* 0x002abc0201007387 */ /* 0x0041e80000100800 */
[----:B0-----:R-:W2:Y:S04]  /*49a40*/  LDL.LU R2, [R1+0xc68] ;  /* 0x000c680001027983 */ /* 0x001ea80000300800 */
        /* <DEDUP_REMOVED lines=22> */
[----:B----4-:R-:W-:-:S02]  /*49bb0*/  IMAD R22, R22, 0x100, R17 ;  /* 0x0000010016167824 */ /* 0x010fc400078e0211 */
        /* <DEDUP_REMOVED lines=34> */
[C---:B----4-:R-:W-:Y:S03]  /*49de0*/  HMMA.16816.F32 R16, R12.reuse, R20, R16 ;  /* 0x000000140c10723c */ /* 0x050fe60000001810 */
        /* <DEDUP_REMOVED lines=44> */
[----:B------:R-:W-:Y:S01]  /*4a0b0*/  IMAD R22, R22, 0x100, R2 ;  /* 0x0000010016167824 */ /* 0x000fe200078e0202 */
[----:B---3--:R-:W-:-:S15]  /*4a0c0*/  HMMA.16816.F32 R24, R12, R4, R24 ;  /* 0x000000040c18723c */ /* 0x008fde0000001818 */
[----:B------:R-:W-:-:S04]  /*4a0d0*/  NOP ;  /* 0x0000000000007918 */ /* 0x000fc80000000000 */
[----:B------:R-:W-:Y:S04]  /*4a0e0*/  STL.64 [R1+0x4f0], R24 ;  /* 0x0004f01801007387 */ /* 0x000fe80000100a00 */
[----:B------:R0:W-:Y:S04]  /*4a0f0*/  STL.64 [R1+0x4f8], R26 ;  /* 0x0004f81a01007387 */ /* 0x0001e80000100a00 */
[----:B0-----:R-:W2:Y:S04]  /*4a100*/  LDL.LU.64 R26, [R1+0x2ac8] ;  /* 0x002ac800011a7983 */ /* 0x001ea80000300a00 */
[----:B------:R-:W2:Y:S04]  /*4a110*/  LDL.LU.64 R24, [R1+0x2ac0] ;  /* 0x002ac00001187983 */ /* 0x000ea80000300a00 */
[----:B------:R-:W4:Y:S01]  /*4a120*/  LDL.LU R2, [R1+0x2abc] ;  /* 0x002abc0001027983 */ /* 0x000f220000300800 */
[----:B------:R-:W-:-:S02]  /*4a130*/  IMAD R28, R28, 0x100, R3 ;  /* 0x000001001c1c7824 */ /* 0x000fc400078e0203 */
[----:B----4-:R-:W-:Y:S02]  /*4a140*/  IMAD R23, R23, 0x100, R2 ;  /* 0x0000010017177824 */ /* 0x010fe400078e0202 */
[----:B------:R-:W2:Y:S04]  /*4a150*/  LDL.LU R2, [R1+0x2ab8] ;  /* 0x002ab80001027983 */ /* 0x000ea80000300800 */
[----:B------:R-:W2:Y:S01]  /*4a160*/  LDL.LU R3, [R1+0x2ab4] ;  /* 0x002ab40001037983 */ /* 0x000ea20000300800 */
[----:B------:R-:W-:-:S03]  /*4a170*/  IMAD R29, R29, 0x100, R0 ;  /* 0x000001001d1d7824 */ /* 0x000fc600078e0200 */
[----:B------:R-:W3:Y:S01]  /*4a180*/  LDL.LU R0, [R1+0x2ab0] ;  /* 0x002ab00001007983 */ /* 0x000ee20000300800 */
[----:B--2---:R-:W-:Y:S03]  /*4a190*/  HMMA.16816.F32 R12, R12, R2, R24 ;  /* 0x000000020c0c723c */ /* 0x004fe60000001818 */
[----:B------:R-:W2:Y:S04]  /*4a1a0*/  LDL.LU.64 R26, [R1+0x2aa8] ;  /* 0x002aa800011a7983 */ /* 0x000ea80000300a00 */
[----:B------:R-:W2:Y:S04]  /*4a1b0*/  LDL.LU.64 R24, [R1+0x2aa0] ;  /* 0x002aa00001187983 */ /* 0x000ea80000300a00 */
        /* <DEDUP_REMOVED lines=45> */
[C---:B----4-:R-:W-:Y:S03]  /*4a490*/  HMMA.16816.F32 R16, R12.reuse, R6, R16 ;  /* 0x000000060c10723c */ /* 0x050fe60000001810 */
[----:B------:R-:W-:Y:S04]  /*4a4a0*/  STL.64 [R1+0x2a08], R10 ;  /* 0x002a080a01007387 */ /* 0x000fe80000100a00 */
[----:B------:R-:W-:Y:S04]  /*4a4b0*/  STL.64 [R1+0x2a00], R8 ;  /* 0x002a000801007387 */ /* 0x000fe80000100a00 */
[----:B------:R3:W-:Y:S08]  /*4a4c0*/  STL.64 [R1+0x29e8], R6 ;  /* 0x0029e80601007387 */ /* 0x0007f00000100a00 */
[----:B------:R-:W-:Y:S04]  /*4a4d0*/  STL.64 [R1+0x490], R16 ;  /* 0x0004901001007387 */ /* 0x000fe80000100a00 */
[----:B------:R-:W-:Y:S04]  /*4a4e0*/  STL.64 [R1+0x498], R18 ;  /* 0x0004981201007387 */ /* 0x000fe80000100a00 */
[----:B------:R0:W-:Y:S01]  /*4a4f0*/  STL.64 [R1+0x29e0], R4 ;  /* 0x0029e00401007387 */ /* 0x0001e20000100a00 */
[----:B---3--:R-:W-:Y:S01]  /*4a500*/  IMAD.MOV.U32 R7, RZ, RZ, R0 ;  /* 0x000000ffff077224 */ /* 0x008fe200078e0000 */
[----:B--2---:R-:W-:-:S15]  /*4a510*/  HMMA.16816.F32 R8, R12, R4, R24 ;  /* 0x000000040c08723c */ /* 0x004fde0000001818 */
[----:B------:R-:W-:-:S04]  /*4a520*/  NOP ;  /* 0x0000000000007918 */ /* 0x000fc80000000000 */
[----:B------:R-:W-:Y:S04]  /*4a530*/  STL.64 [R1+0x480], R8 ;  /* 0x0004800801007387 */ /* 0x000fe80000100a00 */
[----:B------:R-:W-:Y:S04]  /*4a540*/  STL.64 [R1+0x488], R10 ;  /* 0x0004880a01007387 */ /* 0x000fe80000100a00 */
[----:B0-----:R-:W2:Y:S04]  /*4a550*/  LDL.LU R4, [R1+0xb0] ;  /* 0x0000b00001047983 */ /* 0x001ea80000300800 */
[----:B------:R-:W2:Y:S04]  /*4a560*/  LDL.LU R5, [R1+0xb4] ;  /* 0x0000b40001057983 */ /* 0x000ea80000300800 */
        /* <DEDUP_REMOVED lines=44> */
[----:B------:R-:W2:Y:S01]  /*4a830*/  LDL.LU R3, [R1+0x2a40] ;  /* 0x002a400001037983 */ /* 0x000ea20000300800 */
[----:B------:R-:W-:Y:S01]  /*4a840*/  IMAD R29, R0, 0x100, R29 ;  /* 0x00000100001d7824 */ /* 0x000fe200078e021d */
[----:B--2---:R-:W-:Y:S02]  /*4a850*/  HMMA.16816.F32 R12, R12, R2, R16 ;  /* 0x000000020c0c723c */ /* 0x004fe40000001810 */
        /* <DEDUP_REMOVED lines=10> */
[----:B------:R-:W3:Y:S04]  /*4a900*/  LDL.LU R28, [R1+0x20a4] ;  /* 0x0020a400011c7983 */ /* 0x000ee80000300800 */
[----:B------:R-:W3:Y:S01]  /*4a910*/  LDL.LU R29, [R1+0x20a8] ;  /* 0x0020a800011d7983 */ /* 0x000ee20000300800 */
[----:B--2---:R-:W-:-:S15]  /*4a920*/  HMMA.16816.F32 R16, R12, R20, R16 ;  /* 0x000000140c10723c */ /* 0x004fde0000001810 */
[----:B------:R-:W-:-:S04]  /*4a930*/  NOP ;  /* 0x0000000000007918 */ /* 0x000fc80000000000 */
[----:B------:R-:W-:Y:S01]  /*4a940*/  STL.64 [R1+0x450], R16 ;  /* 0x0004501001007387 */ /* 0x000fe20000100a00 */
[----:B------:R-:W-:-:S03]  /*4a950*/  IMAD.MOV.U32 R0, RZ, RZ, R19 ;  /* 0x000000ffff007224 */ /* 0x000fc600078e0013 */
[----:B------:R0:W-:Y:S04]  /*4a960*/  STL [R1+0x458], R18 ;  /* 0x0004581201007387 */ /* 0x0001e80000100800 */
[----:B0-----:R-:W2:Y:S04]  /*4a970*/  LDL.LU.64 R18, [R1+0x2a28] ;  /* 0x002a280001127983 */ /* 0x001ea80000300a00 */
[----:B------:R-:W3:Y:S04]  /*4a980*/  LDL.LU.64 R16, [R1+0x2a20] ;  /* 0x002a200001107983 */ /* 0x000ee80000300a00 */
[----:B------:R-:W3:Y:S04]  /*4a990*/  LDL.LU R20, [R1+0x20a0] ;  /* 0x0020a00001147983 */ /* 0x000ee80000300800 */
[----:B------:R-:W3:Y:S04]  /*4a9a0*/  LDL.LU R21, [R1+0x209c] ;  /* 0x00209c0001157983 */ /* 0x000ee80000300800 */
[----:B------:R-:W-:Y:S01]  /*4a9b0*/  STL [R1+0x26fc], R0 ;  /* 0x0026fc0001007387 */ /* 0x000fe20000100800 */
        /* <DEDUP_REMOVED lines=10> */
[----:B------:R-:W-:Y:S04]  /*4aa60*/  STL [R1+0x430], R8 ;  /* 0x0004300801007387 */ /* 0x000fe80000100800 */
[----:B------:R0:W-:Y:S04]  /*4aa70*/  STL.64 [R1+0x438], R10 ;  /* 0x0004380a01007387 */ /* 0x0001e80000100a00 */
[----:B0-----:R-:W3:Y:S01]  /*4aa80*/  LDL.LU.64 R10, [R1+0x2a08] ;  /* 0x002a0800010a7983 */ /* 0x001ee20000300a00 */
[----:B------:R-:W-:-:S03]  /*4aa90*/  IMAD.MOV.U32 R0, RZ, RZ, R9 ;  /* 0x000000ffff007224 */ /* 0x000fc600078e0009 */
[----:B------:R-:W2:Y:S04]  /*4aaa0*/  LDL.LU.64 R8, [R1+0x2a00] ;  /* 0x002a000001087983 */ /* 0x000ea80000300a00 */
[----:B------:R-:W-:Y:S01]  /*4aab0*/  STL [R1+0x2760], R0 ;  /* 0x0027600001007387 */ /* 0x000fe20000100800 */
[----:B---3--:R-:W-:-:S15]  /*4aac0*/  HMMA.16816.F32 R4, R12, R10, R4 ;  /* 0x0000000a0c04723c */ /* 0x008fde0000001804 */
[----:B------:R-:W-:-:S04]  /*4aad0*/  NOP ;  /* 0x0000000000007918 */ /* 0x000fc80000000000 */
[----:B------:R-:W-:Y:S04]  /*4aae0*/  STL.64 [R1+0x420], R4 ;  /* 0x0004200401007387 */ /* 0x000fe80000100a00 */
[----:B------:R0:W-:Y:S04]  /*4aaf0*/  STL.64 [R1+0x428], R6 ;  /* 0x0004280601007387 */ /* 0x0001e80000100a00 */
[----:B0-----:R-:W2:Y:S04]  /*4ab00*/  LDL.LU.64 R6, [R1+0x29f8] ;  /* 0x0029f80001067983 */ /* 0x001ea80000300a00 */
[----:B------:R-:W2:Y:S02]  /*4ab10*/  LDL.LU.64 R4, [R1+0x29f0] ;  /* 0x0029f00001047983 */ /* 0x000ea40000300a00 */
[----:B--2---:R-:W-:Y:S02]  /*4ab20*/  HMMA.16816.F32 R8, R12, R8, R4 ;  /* 0x000000080c08723c */ /* 0x004fe40000001804 */
[----:B------:R-:W4:Y:S04]  /*4ab30*/  LDL.LU.64 R6, [R1+0x29e8] ;  /* 0x0029e80001067983 */ /* 0x000f280000300a00 */
[----:B------:R-:W2:-:S13]  /*4ab40*/  LDL.LU.64 R4, [R1+0x29e0] ;  /* 0x0029e00001047983 */ /* 0x000e9a0000300a00 */
[----:B------:R0:W-:Y:S04]  /*4ab50*/  STL.64 [R1+0x410], R8 ;  /* 0x0004100801007387 */ /* 0x0001e80000100a00 */
[----:B------:R1:W-:Y:S04]  /*4ab60*/  STL.64 [R1+0x418], R10 ;  /* 0x0004180a01007387 */ /* 0x0003e80000100a00 */
[----:B0-----:R-:W2:Y:S04]  /*4ab70*/  LDL.LU R8, [R1+0x10] ;  /* 0x0000100001087983 */ /* 0x001ea80000300800 */
[----:B------:R-:W2:Y:S04]  /*4ab80*/  LDL.LU R9, [R1+0x14] ;  /* 0x0000140001097983 */ /* 0x000ea80000300800 */
[----:B-1----:R-:W2:Y:S04]  /*4ab90*/  LDL.LU R10, [R1+0x18] ;  /* 0x00001800010a7983 */ /* 0x002ea80000300800 */
[----:B------:R-:W2:Y:S01]  /*4aba0*/  LDL.LU R11, [R1+0x1c] ;  /* 0x00001c00010b7983 */ /* 0x000ea20000300800 */
[----:B----4-:R-:W-:-:S15]  /*4abb0*/  HMMA.16816.F32 R24, R12, R6, R24 ;  /* 0x000000060c18723c */ /* 0x010fde0000001818 */
        /* <DEDUP_REMOVED lines=8> */
[----:B------:R-:W-:Y:S01]  /*4ac40*/  STL.64 [R1+0x318], R10 ;  /* 0x0003180a01007387 */ /* 0x000fe20000100a00 */
[----:B---3--:R-:W-:-:S15]  /*4ac50*/  HMMA.16816.F32 R24, R12, R2, R24 ;  /* 0x000000020c18723c */ /* 0x008fde0000001818 */
[----:B------:R-:W-:-:S04]  /*4ac60*/  NOP ;  /* 0x0000000000007918 */ /* 0x000fc80000000000 */
        /* <DEDUP_REMOVED lines=13> */
[----:B------:R-:W-:Y:S01]  /*4ad40*/  IMAD R6, R28, 0x100, R29 ;  /* 0x000001001c067824 */ /* 0x000fe200078e021d */
[----:B------:R-:W4:Y:S01]  /*4ad50*/  LDL R19, [R1+0x72c] ;  /* 0x00072c0001137983 */ /* 0x000f220000100800 */
[----:B------:R-:W-:-:S03]  /*4ad60*/  IMAD R7, R22, 0x100, R23 ;  /* 0x0000010016077824 */ /* 0x000fc600078e0217 */
        /* <DEDUP_REMOVED lines=14> */
[----:B0-----:R-:W2:Y:S04]  /*4ae50*/  LDL.LU R24, [R1] ;  /* 0x0000000001187983 */ /* 0x001ea80000300800 */
        /* <DEDUP_REMOVED lines=43> */
[----:B---3--:R-:W-:-:S07]  /*4b110*/  F2FP.F16.E4M3.UNPACK_B R17, R17 ;  /* 0x00000011ff11723e */ /* 0x008fce00020006ff */
        /* <DEDUP_REMOVED lines=12> */
[----:B----4-:R-:W-:-:S02]  /*4b1e0*/  F2FP.F16.E4M3.UNPACK_B R10, R10 ;  /* 0x0000000aff0a723e */ /* 0x010fc400020006ff */
[----:B------:R-:W-:Y:S02]  /*4b1f0*/  F2FP.F16.E4M3.UNPACK_B R11, R11 ;  /* 0x0000000bff0b723e */ /* 0x000fe400020006ff */
[----:B------:R-:W-:Y:S02]  /*4b200*/  F2FP.F16.E4M3.UNPACK_B R8, R8 ;  /* 0x00000008ff08723e */ /* 0x000fe400020006ff */
[----:B------:R-:W-:-:S03]  /*4b210*/  F2FP.F16.E4M3.UNPACK_B R9, R9 ;  /* 0x00000009ff09723e */ /* 0x000fc600020006ff */
[----:B------:R-:W-:-:S15]  /*4b220*/  HMMA.16816.F32 R4, R12, R10, R4 ;  /* 0x0000000a0c04723c */ /* 0x000fde0000001804 */
[----:B------:R-:W-:-:S04]  /*4b230*/  NOP ;  /* 0x0000000000007918 */ /* 0x000fc80000000000 */
[----:B------:R0:W-:Y:S04]  /*4b240*/  STL.64 [R1+0x3b0], R4 ;  /* 0x0003b00401007387 */ /* 0x0001e80000100a00 */
[----:B------:R1:W-:Y:S04]  /*4b250*/  STL.64 [R1+0x3b8], R6 ;  /* 0x0003b80601007387 */ /* 0x0003e80000100a00 */
[----:B------:R-:W-:Y:S04]  /*4b260*/  STL.64 [R1+0x2958], R10 ;  /* 0x0029580a01007387 */ /* 0x000fe80000100a00 */
[----:B------:R2:W-:Y:S01]  /*4b270*/  STL.64 [R1+0x2950], R8 ;  /* 0x0029500801007387 */ /* 0x0005e20000100a00 */
[----:B0-----:R-:W-:Y:S01]  /*4b280*/  F2FP.F16.E4M3.UNPACK_B R4, R0 ;  /* 0x00000000ff04723e */ /* 0x001fe200020006ff */
[----:B---3--:R-:W-:-:S15]  /*4b290*/  HMMA.16816.F32 R16, R12, R8, R16 ;  /* 0x000000080c10723c */ /* 0x008fde0000001810 */
[----:B------:R-:W-:-:S04]  /*4b2a0*/  NOP ;  /* 0x0000000000007918 */ /* 0x000fc80000000000 */
[----:B------:R-:W-:Y:S04]  /*4b2b0*/  STL.64 [R1+0x3a0], R16 ;  /* 0x0003a01001007387 */ /* 0x000fe80000100a00 */
[----:B------:R0:W-:Y:S04]  /*4b2c0*/  STL.64 [R1+0x3a8], R18 ;  /* 0x0003a81201007387 */ /* 0x0001e80000100a00 */
[----:B------:R-:W3:Y:S01]  /*4b2d0*/  LDL.LU R0, [R1+0x20ec] ;  /* 0x0020ec0001007983 */ /* 0x000ee20000300800 */
[----:B-1----:R-:W-:Y:S02]  /*4b2e0*/  F2FP.F16.E4M3.UNPACK_B R6, R2 ;  /* 0x00000002ff06723e */ /* 0x002fe400020006ff */
[----:B------:R-:W-:-:S07]  /*4b2f0*/  F2FP.F16.E4M3.UNPACK_B R7, R3 ;  /* 0x00000003ff07723e */ /* 0x000fce00020006ff */
[----:B--2---:R-:W-:Y:S01]  /*4b300*/  HMMA.16816.F32 R8, R12, R6, R24 ;  /* 0x000000060c08723c */ /* 0x004fe20000001818 */
[----:B------:R-:W-:Y:S01]  /*4b310*/  F2FP.F16.E4M3.UNPACK_B R5, R29 ;  /* 0x0000001dff05723e */ /* 0x000fe200020006ff */
        /* <DEDUP_REMOVED lines=9> */
[----:B------:R-:W-:-:S02]  /*4b3b0*/  F2FP.F16.E4M3.UNPACK_B R2, R28 ;  /* 0x0000001cff02723e */ /* 0x000fc400020006ff */
        /* <DEDUP_REMOVED lines=641> */
[----:B------:R4:W-:Y:S02]  /*4dbd0*/  STL.64 [R1+0x26b0], R8 ;  /* 0x0026b00801007387 */ /* 0x0009e40000100a00 */
[----:B----4-:R-:W-:-:S15]  /*4dbe0*/  HMMA.16816.F32 R8, R12, R6, R16 ;  /* 0x000000060c08723c */ /* 0x010fde0000001810 */
[----:B------:R-:W-:-:S04]  /*4dbf0*/  NOP ;  /* 0x0000000000007918 */ /* 0x000fc80000000000 */
[----:B------:R0:W-:Y:S04]  /*4dc00*/  STL.64 [R1+0xd0], R8 ;  /* 0x0000d00801007387 */ /* 0x0001e80000100a00 */
[----:B------:R1:W-:Y:S04]  /*4dc10*/  STL.64 [R1+0xd8], R10 ;  /* 0x0000d80a01007387 */ /* 0x0003e80000100a00 */
[----:B0-----:R-:W4:Y:S01]  /*4dc20*/  LDL.LU R8, [R1+0x430] ;  /* 0x0004300001087983 */ /* 0x001f220000300800 */
[----:B---3--:R-:W-:Y:S01]  /*4dc30*/  IMAD.MOV.U32 R9, RZ, RZ, R0 ;  /* 0x000000ffff097224 */ /* 0x008fe200078e0000 */
[----:B--2---:R-:W-:-:S15]  /*4dc40*/  HMMA.16816.F32 R16, R12, R4, R24 ;  /* 0x000000040c10723c */ /* 0x004fde0000001818 */
[----:B------:R-:W-:-:S04]  /*4dc50*/  NOP ;  /* 0x0000000000007918 */ /* 0x000fc80000000000 */
[----:B------:R0:W-:Y:S04]  /*4dc60*/  STL.64 [R1+0xc0], R16 ;  /* 0x0000c01001007387 */ /* 0x0001e80000100a00 */
[----:B------:R2:W-:Y:S04]  /*4dc70*/  STL.64 [R1+0xc8], R18 ;  /* 0x0000c81201007387 */ /* 0x0005e80000100a00 */
[----:B------:R-:W3:Y:S04]  /*4dc80*/  LDL.LU R0, [R1+0x26fc] ;  /* 0x0026fc0001007983 */ /* 0x000ee80000300800 */
[----:B-1----:R-:W4:Y:S04]  /*4dc90*/  LDL.LU R10, [R1+0x438] ;  /* 0x00043800010a7983 */ /* 0x002f280000300800 */
[----:B------:R-:W4:Y:S04]  /*4dca0*/  LDL.LU R11, [R1+0x43c] ;  /* 0x00043c00010b7983 */ /* 0x000f280000300800 */
[----:B0-----:R-:W4:Y:S04]  /*4dcb0*/  LDL.LU R16, [R1+0x450] ;  /* 0x0004500001107983 */ /* 0x001f280000300800 */
[----:B------:R-:W4:Y:S04]  /*4dcc0*/  LDL.LU R17, [R1+0x454] ;  /* 0x0004540001117983 */ /* 0x000f280000300800 */
[----:B--2---:R-:W2:Y:S04]  /*4dcd0*/  LDL.LU R18, [R1+0x458] ;  /* 0x0004580001127983 */ /* 0x004ea80000300800 */
[----:B------:R-:W4:Y:S04]  /*4dce0*/  LDL.LU R21, [R1+0x2178] ;  /* 0x0021780001157983 */ /* 0x000f280000300800 */
[----:B------:R-:W4:Y:S04]  /*4dcf0*/  LDL.LU R22, [R1+0x2174] ;  /* 0x0021740001167983 */ /* 0x000f280000300800 */
[----:B------:R-:W4:Y:S04]  /*4dd00*/  LDL.LU R2, [R1+0x2180] ;  /* 0x0021800001027983 */ /* 0x000f280000300800 */
[----:B------:R-:W4:Y:S04]  /*4dd10*/  LDL.LU R23, [R1+0x217c] ;  /* 0x00217c0001177983 */ /* 0x000f280000300800 */
[----:B------:R-:W4:Y:S04]  /*4dd20*/  LDL.LU R3, [R1+0x2188] ;  /* 0x0021880001037983 */ /* 0x000f280000300800 */
[----:B------:R-:W4:Y:S04]  /*4dd30*/  LDL.LU R28, [R1+0x2184] ;  /* 0x00218400011c7983 */ /* 0x000f280000300800 */
[----:B------:R-:W4:Y:S01]  /*4dd40*/  LDL.LU R29, [R1+0x2190] ;  /* 0x00219000011d7983 */ /* 0x000f220000300800 */
[----:B---3--:R-:W-:-:S03]  /*4dd50*/  IMAD.MOV.U32 R19, RZ, RZ, R0 ;  /* 0x000000ffff137224 */ /* 0x008fc600078e0000 */
[----:B------:R-:W3:Y:S04]  /*4dd60*/  LDL.LU R0, [R1+0x218c] ;  /* 0x00218c0001007983 */ /* 0x000ee80000300800 */
        /* <DEDUP_REMOVED lines=8> */
[----:B0-----:R-:W4:Y:S04]  /*4ddf0*/  LDL.LU R8, [R1+0x440] ;  /* 0x0004400001087983 */ /* 0x001f280000300800 */
        /* <DEDUP_REMOVED lines=25> */
[----:B---3--:R-:W-:Y:S01]  /*4df90*/  IMAD R29, R0, 0x100, R29 ;  /* 0x00000100001d7824 */ /* 0x008fe200078e021d */
        /* <DEDUP_REMOVED lines=15> */
[----:B------:R-:W-:Y:S04]  /*4e090*/  STL.64 [R1+0x60], R16 ;  /* 0x0000601001007387 */ /* 0x000fe80000100a00 */
[----:B------:R0:W-:Y:S04]  /*4e0a0*/  STL.64 [R1+0x68], R18 ;  /* 0x0000681201007387 */ /* 0x0001e80000100a00 */
[----:B0-----:R-:W4:Y:S04]  /*4e0b0*/  LDL.LU.64 R18, [R1+0x26d8] ;  /* 0x0026d80001127983 */ /* 0x001f280000300a00 */
[----:B------:R-:W2:Y:S04]  /*4e0c0*/  LDL.LU.64 R16, [R1+0x26d0] ;  /* 0x0026d00001107983 */ /* 0x000ea80000300a00 */
[----:B------:R-:W2:Y:S04]  /*4e0d0*/  LDL.LU R20, [R1+0x21a8] ;  /* 0x0021a80001147983 */ /* 0x000ea80000300800 */
[----:B------:R-:W2:Y:S01]  /*4e0e0*/  LDL.LU R21, [R1+0x21a4] ;  /* 0x0021a40001157983 */ /* 0x000ea20000300800 */
[----:B----4-:R-:W-:-:S15]  /*4e0f0*/  HMMA.16816.F32 R8, R12, R18, R8 ;  /* 0x000000120c08723c */ /* 0x010fde0000001808 */
[----:B------:R-:W-:-:S04]  /*4e100*/  NOP ;  /* 0x0000000000007918 */ /* 0x000fc80000000000 */
[----:B------:R-:W-:Y:S04]  /*4e110*/  STL.64 [R1+0x50], R8 ;  /* 0x0000500801007387 */ /* 0x000fe80000100a00 */
[----:B------:R0:W-:Y:S04]  /*4e120*/  STL.64 [R1+0x58], R10 ;  /* 0x0000580a01007387 */ /* 0x0001e80000100a00 */
[----:B0-----:R-:W2:Y:S04]  /*4e130*/  LDL.LU.64 R10, [R1+0x26c8] ;  /* 0x0026c800010a7983 */ /* 0x001ea80000300a00 */
[----:B------:R-:W2:Y:S04]  /*4e140*/  LDL.LU.64 R8, [R1+0x26c0] ;  /* 0x0026c00001087983 */ /* 0x000ea80000300a00 */
        /* <DEDUP_REMOVED lines=12> */
[----:B------:R-:W-:Y:S01]  /*4e210*/  STL.64 [R1+0x30], R4 ;  /* 0x0000300401007387 */ /* 0x000fe20000100a00 */
[----:B------:R-:W-:-:S03]  /*4e220*/  IMAD.MOV.U32 R0, RZ, RZ, R7 ;  /* 0x000000ffff007224 */ /* 0x000fc600078e0007 */
[----:B------:R0:W-:Y:S04]  /*4e230*/  STL [R1+0x38], R6 ;  /* 0x0000380601007387 */ /* 0x0001e80000100800 */
[----:B0-----:R-:W3:Y:S04]  /*4e240*/  LDL.LU.64 R6, [R1+0x26a8] ;  /* 0x0026a80001067983 */ /* 0x001ee80000300a00 */
[----:B------:R-:W3:Y:S04]  /*4e250*/  LDL.LU.64 R4, [R1+0x26a0] ;  /* 0x0026a00001047983 */ /* 0x000ee80000300a00 */
[----:B------:R-:W-:Y:S01]  /*4e260*/  STL [R1+0x23c8], R0 ;  /* 0x0023c80001007387 */ /* 0x000fe20000100800 */
[----:B---3--:R-:W-:Y:S03]  /*4e270*/  HMMA.16816.F32 R8, R12, R8, R4 ;  /* 0x000000080c08723c */ /* 0x008fe60000001804 */
[----:B------:R-:W2:Y:S04]  /*4e280*/  LDL.LU.64 R6, [R1+0x2698] ;  /* 0x0026980001067983 */ /* 0x000ea80000300a00 */
[----:B------:R-:W3:-:S12]  /*4e290*/  LDL.LU.64 R4, [R1+0x2690] ;  /* 0x0026900001047983 */ /* 0x000ed80000300a00 */
        /* <DEDUP_REMOVED lines=8> */
[----:B------:R-:W-:Y:S01]  /*4e320*/  STL.64 [R1+0x10], R24 ;  /* 0x0000101801007387 */ /* 0x000fe20000100a00 */
[----:B------:R-:W-:-:S03]  /*4e330*/  IMAD.MOV.U32 R0, RZ, RZ, R27 ;  /* 0x000000ffff007224 */ /* 0x000fc600078e001b */
[----:B------:R0:W-:Y:S04]  /*4e340*/  STL [R1+0x18], R26 ;  /* 0x0000181a01007387 */ /* 0x0001e80000100800 */
[----:B0-----:R-:W2:Y:S04]  /*4e350*/  LDL.LU.64 R26, [R1+0x2688] ;  /* 0x00268800011a7983 */ /* 0x001ea80000300a00 */
[----:B------:R-:W2:Y:S01]  /*4e360*/  LDL.LU.64 R24, [R1+0x2680] ;  /* 0x0026800001187983 */ /* 0x000ea20000300a00 */
[----:B---3--:R-:W-:Y:S03]  /*4e370*/  HMMA.16816.F32 R8, R12, R4, R8 ;  /* 0x000000040c08723c */ /* 0x008fe60000001808 */
[----:B------:R-:W-:-:S15]  /*4e380*/  STL [R1+0x2410], R0 ;  /* 0x0024100001007387 */ /* 0x000fde0000100800 */
[----:B------:R-:W-:Y:S01]  /*4e390*/  NOP ;  /* 0x0000000000007918 */ /* 0x000fe20000000000 */
[----:B------:R-:W-:Y:S04]  /*4e3a0*/  STL.64 [R1], R8 ;  /* 0x0000000801007387 */ /* 0x000fe80000100a00 */
        /* <DEDUP_REMOVED lines=9> */
[----:B------:R-:W-:Y:S01]  /*4e440*/  IMAD R6, R21, 0x100, R20 ;  /* 0x0000010015067824 */ /* 0x000fe200078e0214 */
[----:B------:R-:W-:Y:S01]  /*4e450*/  F2FP.F16.E4M3.UNPACK_B R21, R22.H1 ;  /* 0x00000016ff15723e */ /* 0x000fe200030006ff */
[----:B------:R-:W-:Y:S01]  /*4e460*/  IMAD R4, R17, 0x100, R16 ;  /* 0x0000010011047824 */ /* 0x000fe200078e0210 */
        /* <DEDUP_REMOVED lines=9> */
[----:B----4-:R-:W-:-:S03]  /*4e500*/  IMAD R5, R19, 0x100, R18 ;  /* 0x0000010013057824 */ /* 0x010fc600078e0212 */
        /* <DEDUP_REMOVED lines=9> */
[----:B------:R-:W-:-:S02]  /*4e5a0*/  F2FP.F16.E4M3.UNPACK_B R20, R23.H1 ;  /* 0x00000017ff14723e */ /* 0x000fc400030006ff */
        /* <DEDUP_REMOVED lines=10> */
[----:B------:R-:W-:Y:S01]  /*4e650*/  F2FP.F16.E4M3.UNPACK_B R15, R7 ;  /* 0x00000007ff0f723e */ /* 0x000fe200020006ff */
        /* <DEDUP_REMOVED lines=16> */
[----:B----4-:R-:W-:Y:S01]  /*4e760*/  F2FP.F16.E4M3.UNPACK_B R19, R19.H1 ;  /* 0x00000013ff13723e */ /* 0x010fe200030006ff */
[----:B------:R-:W4:Y:S04]  /*4e770*/  LDL.LU R29, [R1+0x76c] ;  /* 0x00076c00011d7983 */ /* 0x000f280000300800 */
        /* <DEDUP_REMOVED lines=14> */
[----:B------:R-:W-:-:S07]  /*4e860*/  F2FP.F16.E4M3.UNPACK_B R17, R17.H1 ;  /* 0x00000011ff11723e */ /* 0x000fce00030006ff */
        /* <DEDUP_REMOVED lines=13> */
[----:B---3--:R-:W-:Y:S02]  /*4e940*/  F2FP.F16.E4M3.UNPACK_B R11, R11.H1 ;  /* 0x0000000bff0b723e */ /* 0x008fe400030006ff */
        /* <DEDUP_REMOVED lines=9> */
[----:B--2---:R-:W-:-:S15]  /*4e9e0*/  HMMA.16816.F32 R16, R12, R8, R16 ;  /* 0x000000080c10723c */ /* 0x004fde0000001810 */
[----:B------:R-:W-:-:S04]  /*4e9f0*/  NOP ;  /* 0x0000000000007918 */ /* 0x000fc80000000000 */
[----:B------:R-:W-:Y:S04]  /*4ea00*/  STL.64 [R1+0x6c0], R16 ;  /* 0x0006c01001007387 */ /* 0x000fe80000100a00 */
[----:B------:R0:W-:Y:S04]  /*4ea10*/  STL.64 [R1+0x6c8], R18 ;  /* 0x0006c81201007387 */ /* 0x0001e80000100a00 */
[----:B------:R-:W2:Y:S01]  /*4ea20*/  LDL.LU R0, [R1+0x21ec] ;  /* 0x0021ec0001007983 */ /* 0x000ea20000300800 */
[----:B-1----:R-:W-:Y:S02]  /*4ea30*/  F2FP.F16.E4M3.UNPACK_B R6, R2.H1 ;  /* 0x00000002ff06723e */ /* 0x002fe400030006ff */
[----:B------:R-:W-:-:S07]  /*4ea40*/  F2FP.F16.E4M3.UNPACK_B R7, R3.H1 ;  /* 0x00000003ff07723e */ /* 0x000fce00030006ff */
[----:B---3--:R-:W-:Y:S01]  /*4ea50*/  HMMA.16816.F32 R8, R12, R6, R24 ;  /* 0x000000060c08723c */ /* 0x008fe20000001818 */
[----:B----4-:R-:W-:Y:S01]  /*4ea60*/  F2FP.F16.E4M3.UNPACK_B R5, R29.H1 ;  /* 0x0000001dff05723e */ /* 0x010fe200030006ff */
[----:B--2---:R-:W-:-:S15]  /*4ea70*/  STL [R1+0x2648], R0 ;  /* 0x0026480001007387 */ /* 0x004fde0000100800 */
        /* <DEDUP_REMOVED lines=383> */
[----:B------:R-:W-:Y:S01]  /*50270*/  IMAD R23, R23, 0x100, R21 ;  /* 0x0000010017177824 */ /* 0x000fe200078e0215 */
[----:B------:R-:W2:Y:S04]  /*50280*/  LDL.LU R20, [R1+0x250c] ;  /* 0x00250c0001147983 */ /* 0x000ea80000300800 */
        /* <DEDUP_REMOVED lines=9> */
[----:B------:R-:W-:Y:S02]  /*50320*/  F2FP.F16.E4M3.UNPACK_B R13, R23 ;  /* 0x00000017ff0d723e */ /* 0x000fe400020006ff */
[----:B-1----:R-:W-:Y:S02]  /*50330*/  F2FP.F16.E4M3.UNPACK_B R14, R28 ;  /* 0x0000001cff0e723e */ /* 0x002fe400020006ff */
        /* <DEDUP_REMOVED lines=237> */
[----:B------:R4:W-:Y:S04]  /*51210*/  STL.64 [R1+0x408], R18 ;  /* 0x0004081201007387 */ /* 0x0009e80000100a00 */
[----:B------:R-:W-:Y:S04]  /*51220*/  STL.64 [R1+0x2370], R10 ;  /* 0x0023700a01007387 */ /* 0x000fe80000100a00 */
[----:B------:R0:W-:Y:S01]  /*51230*/  STL.64 [R1+0x2368], R8 ;  /* 0x0023680801007387 */ /* 0x0001e20000100a00 */
[C---:B----4-:R-:W-:Y:S08]  /*51240*/  HMMA.16816.F32 R16, R12.reuse, R8, R20 ;  /* 0x000000080c10723c */ /* 0x050ff00000001814 */
[----:B0-----:R-:W-:Y:S01]  /*51250*/  HMMA.16816.F32 R8, R12, R6, R24 ;  /* 0x000000060c08723c */ /* 0x001fe20000001818 */
[----:B---3--:R-:W-:-:S10]  /*51260*/  IMAD.MOV.U32 R27, RZ, RZ, R0 ;  /* 0x000000ffff1b7224 */ /* 0x008fd400078e0000 */
[----:B------:R-:W-:Y:S04]  /*51270*/  STL.64 [R1+0x3b0], R16 ;  /* 0x0003b01001007387 */ /* 0x000fe80000100a00 */
[----:B------:R-:W-:Y:S04]  /*51280*/  STL.64 [R1+0x3b8], R18 ;  /* 0x0003b81201007387 */ /* 0x000fe80000100a00 */
[----:B------:R-:W2:Y:S04]  /*51290*/  LDL.LU R24, [R1+0x10] ;  /* 0x0000100001187983 */ /* 0x000ea80000300800 */
[----:B------:R0:W-:Y:S04]  /*512a0*/  STL.64 [R1+0x3f0], R8 ;  /* 0x0003f00801007387 */ /* 0x0001e80000100a00 */
[----:B------:R1:W-:Y:S04]  /*512b0*/  STL.64 [R1+0x3f8], R10 ;  /* 0x0003f80a01007387 */ /* 0x0003e80000100a00 */
[----:B------:R-:W2:Y:S04]  /*512c0*/  LDL.LU R25, [R1+0x14] ;  /* 0x0000140001197983 */ /* 0x000ea80000300800 */
[----:B------:R-:W3:Y:S04]  /*512d0*/  LDL.LU R26, [R1+0x18] ;  /* 0x00001800011a7983 */ /* 0x000ee80000300800 */
[----:B------:R-:W4:Y:S04]  /*512e0*/  LDL.LU R0, [R1+0x23c8] ;  /* 0x0023c80001007983 */ /* 0x000f280000300800 */
[----:B0-----:R-:W2:Y:S04]  /*512f0*/  LDL.LU R8, [R1+0x40] ;  /* 0x0000400001087983 */ /* 0x001ea80000300800 */
[----:B------:R-:W2:Y:S04]  /*51300*/  LDL.LU R9, [R1+0x44] ;  /* 0x0000440001097983 */ /* 0x000ea80000300800 */
[----:B-1----:R-:W2:Y:S04]  /*51310*/  LDL.LU R10, [R1+0x48] ;  /* 0x00004800010a7983 */ /* 0x002ea80000300800 */
        /* <DEDUP_REMOVED lines=37> */
[----:B------:R-:W-:Y:S03]  /*51570*/  HMMA.16816.F32 R20, R12, R4, R20 ;  /* 0x000000040c14723c */ /* 0x000fe60000001814 */
[----:B--2---:R-:W-:Y:S04]  /*51580*/  STL.64 [R1+0x2360], R26 ;  /* 0x0023601a01007387 */ /* 0x004fe80000100a00 */
[----:B---3--:R0:W-:Y:S04]  /*51590*/  STL.64 [R1+0x2358], R24 ;  /* 0x0023581801007387 */ /* 0x0081e80000100a00 */
[----:B0-----:R-:W2:Y:S04]  /*515a0*/  LDL.LU R24, [R1+0x30] ;  /* 0x0000300001187983 */ /* 0x001ea80000300800 */
[----:B------:R-:W2:Y:S04]  /*515b0*/  LDL.LU R25, [R1+0x34] ;  /* 0x0000340001197983 */ /* 0x000ea80000300800 */
[----:B------:R-:W2:Y:S01]  /*515c0*/  LDL.LU R26, [R1+0x38] ;  /* 0x00003800011a7983 */ /* 0x000ea20000300800 */
[----:B----4-:R-:W-:-:S03]  /*515d0*/  IMAD.MOV.U32 R27, RZ, RZ, R0 ;  /* 0x000000ffff1b7224 */ /* 0x010fc600078e0000 */
[----:B------:R-:W3:Y:S04]  /*515e0*/  LDL.LU R0, [R1+0x8b0] ;  /* 0x0008b00001007983 */ /* 0x000ee80000300800 */
[----:B------:R-:W-:Y:S04]  /*515f0*/  STL.64 [R1+0x3e0], R20 ;  /* 0x0003e01401007387 */ /* 0x000fe80000100a00 */
[----:B------:R0:W-:Y:S04]  /*51600*/  STL.64 [R1+0x3e8], R22 ;  /* 0x0003e81601007387 */ /* 0x0001e80000100a00 */
[----:B0-----:R-:W4:Y:S04]  /*51610*/  LDL.LU.64 R22, [R1+0x23c0] ;  /* 0x0023c00001167983 */ /* 0x001f280000300a00 */
[----:B------:R-:W4:Y:S01]  /*51620*/  LDL.LU.64 R20, [R1+0x23b8] ;  /* 0x0023b80001147983 */ /* 0x000f220000300a00 */
[----:B------:R-:W-:-:S02]  /*51630*/  IMAD R28, R28, 0x100, R2 ;  /* 0x000001001c1c7824 */ /* 0x000fc400078e0202 */
[----:B------:R-:W-:Y:S02]  /*51640*/  IMAD R29, R29, 0x100, R3 ;  /* 0x000001001d1d7824 */ /* 0x000fe400078e0203 */
[----:B----4-:R-:W-:Y:S02]  /*51650*/  IMAD R22, R22, 0x100, R20 ;  /* 0x0000010016167824 */ /* 0x010fe400078e0214 */
[----:B------:R-:W-:Y:S01]  /*51660*/  IMAD R23, R23, 0x100, R21 ;  /* 0x0000010017177824 */ /* 0x000fe200078e0215 */
[----:B------:R-:W4:Y:S04]  /*51670*/  LDL.LU R20, [R1+0x23b4] ;  /* 0x0023b40001147983 */ /* 0x000f280000300800 */
[----:B------:R-:W4:Y:S04]  /*51680*/  LDL.LU R21, [R1+0x23b0] ;  /* 0x0023b00001157983 */ /* 0x000f280000300800 */
[----:B------:R-:W2:Y:S04]  /*51690*/  LDL.LU R2, [R1+0x23ac] ;  /* 0x0023ac0001027983 */ /* 0x000ea80000300800 */
[----:B------:R-:W2:Y:S02]  /*516a0*/  LDL.LU R3, [R1+0x23a8] ;  /* 0x0023a80001037983 */ /* 0x000ea40000300800 */
[----:B--2---:R-:W-:Y:S02]  /*516b0*/  HMMA.16816.F32 R12, R12, R2, R16 ;  /* 0x000000020c0c723c */ /* 0x004fe40000001810 */
[----:B------:R-:W4:Y:S04]  /*516c0*/  LDL.LU.64 R18, [R1+0x23a0] ;  /* 0x0023a00001127983 */ /* 0x000f280000300a00 */
[----:B------:R-:W4:-:S13]  /*516d0*/  LDL.LU.64 R16, [R1+0x2398] ;  /* 0x0023980001107983 */ /* 0x000f1a0000300a00 */
        /* <DEDUP_REMOVED lines=42> */
[----:B------:R-:W2:-:S13]  /*51980*/  LDL.LU.64 R24, [R1+0x2348] ;  /* 0x0023480001187983 */ /* 0x000e9a0000300a00 */
        /* <DEDUP_REMOVED lines=10> */
[----:B0-----:R-:W2:Y:S04]  /*51a30*/  LDL.LU.64 R26, [R1+0x2340] ;  /* 0x00234000011a7983 */ /* 0x001ea80000300a00 */
[----:B------:R-:W2:Y:S01]  /*51a40*/  LDL.LU.64 R24, [R1+0x2338] ;  /* 0x0023380001187983 */ /* 0x000ea20000300a00 */
[----:B---3--:R-:W-:Y:S01]  /*51a50*/  HMMA.16816.F32 R8, R12, R4, R8 ;  /* 0x000000040c08723c */ /* 0x008fe20000001808 */
[----:B------:R-:W-:Y:S01]  /*51a60*/  VIADD R16, R16, 0x1 ;  /* 0x0000000110107836 */ /* 0x000fe20000000000 */
[----:B------:R-:W-:-:S02]  /*51a70*/  IADD3 R17, P2, PT, R17, UR75, RZ ;  /* 0x0000004b11117c10 */ /* 0x000fc4000ff5e0ff */
[----:B------:R-:W-:Y:S02]  /*51a80*/  IADD3 R22, P5, PT, R22, UR75, RZ ;  /* 0x0000004b16167c10 */ /* 0x000fe4000ffbe0ff */
[----:B----4-:R-:W-:Y:S02]  /*51a90*/  IADD3 R18, P3, PT, R18, UR75, RZ ;  /* 0x0000004b12127c10 */ /* 0x010fe4000ff7e0ff */
[----:B------:R-:W-:Y:S02]  /*51aa0*/  IADD3 R19, P4, PT, R19, UR75, RZ ;  /* 0x0000004b13137c10 */ /* 0x000fe4000ff9e0ff */
[----:B------:R-:W-:Y:S02]  /*51ab0*/  IADD3 R20, P6, PT, R20, UR75, RZ ;  /* 0x0000004b14147c10 */ /* 0x000fe4000ffde0ff */
[----:B------:R-:W-:Y:S02]  /*51ac0*/  IADD3 R21, P1, PT, R21, UR75, RZ ;  /* 0x0000004b15157c10 */ /* 0x000fe4000ff3e0ff */
[----:B------:R-:W-:-:S02]  /*51ad0*/  IADD3.X R29, PT, PT, R29, UR19, RZ, P2, !PT ;  /* 0x000000131d1d7c10 */ /* 0x000fc400097fe4ff */
[----:B------:R-:W-:-:S03]  /*51ae0*/  IADD3 R28, P2, PT, R28, UR75, RZ ;  /* 0x0000004b1c1c7c10 */ /* 0x000fc6000ff5e0ff */
[----:B------:R-:W-:Y:S04]  /*51af0*/  STL.64 [R1+0x320], R8 ;  /* 0x0003200801007387 */ /* 0x000fe80000100a00 */
[----:B------:R-:W-:Y:S04]  /*51b00*/  STL.64 [R1+0x328], R10 ;  /* 0x0003280a01007387 */ /* 0x000fe80000100a00 */
[----:B------:R-:W-:Y:S01]  /*51b10*/  STL [R1+0xbec], R16 ;  /* 0x000bec1001007387 */ /* 0x000fe20000100800 */
[----:B------:R-:W-:Y:S01]  /*51b20*/  IADD3.X R0, PT, PT, R0, UR19, RZ, P3, !PT ;  /* 0x0000001300007c10 */ /* 0x000fe20009ffe4ff */
[----:B--2---:R-:W-:-:S15]  /*51b30*/  HMMA.16816.F32 R4, R12, R2, R24 ;  /* 0x000000020c04723c */ /* 0x004fde0000001818 */
[----:B------:R-:W-:-:S04]  /*51b40*/  NOP ;  /* 0x0000000000007918 */ /* 0x000fc80000000000 */
[----:B------:R-:W-:Y:S04]  /*51b50*/  STL.64 [R1+0x340], R4 ;  /* 0x0003400401007387 */ /* 0x000fe80000100a00 */
[----:B------:R-:W-:Y:S04]  /*51b60*/  STL.64 [R1+0x348], R6 ;  /* 0x0003480601007387 */ /* 0x000fe80000100a00 */
[----:B------:R-:W-:Y:S04]  /*51b70*/  STL [R1+0x8ac], R17 ;  /* 0x0008ac1101007387 */ /* 0x000fe80000100800 */
[----:B------:R0:W-:Y:S04]  /*51b80*/  STL [R1+0x8c4], R22 ;  /* 0x0008c41601007387 */ /* 0x0001e80000100800 */
[----:B------:R-:W-:Y:S04]  /*51b90*/  STL [R1+0x8b4], R18 ;  /* 0x0008b41201007387 */ /* 0x000fe80000100800 */
[----:B0-----:R-:W2:Y:S04]  /*51ba0*/  LDL.LU R22, [R1+0x8b8] ;  /* 0x0008b80001167983 */ /* 0x001ea80000300800 */
[----:B------:R-:W-:Y:S04]  /*51bb0*/  STL [R1+0x8bc], R19 ;  /* 0x0008bc1301007387 */ /* 0x000fe80000100800 */
[----:B------:R-:W-:Y:S04]  /*51bc0*/  STL [R1+0x14c4], R20 ;  /* 0x0014c41401007387 */ /* 0x000fe80000100800 */
[----:B------:R-:W-:Y:S04]  /*51bd0*/  STL [R1+0x14bc], R21 ;  /* 0x0014bc1501007387 */ /* 0x000fe80000100800 */
[----:B------:R-:W3:Y:S04]  /*51be0*/  LDL.LU R12, [R1+0x14a4] ;  /* 0x0014a400010c7983 */ /* 0x000ee80000300800 */
[----:B------:R-:W-:Y:S04]  /*51bf0*/  STL [R1+0x8a8], R29 ;  /* 0x0008a81d01007387 */ /* 0x000fe80000100800 */
[----:B------:R-:W4:Y:S04]  /*51c00*/  LDL.LU R13, [R1+0x8c0] ;  /* 0x0008c000010d7983 */ /* 0x000f280000300800 */
[----:B------:R-:W-:Y:S04]  /*51c10*/  STL [R1+0x14b4], R28 ;  /* 0x0014b41c01007387 */ /* 0x000fe80000100800 */
[----:B------:R-:W4:Y:S04]  /*51c20*/  LDL.LU R14, [R1+0x149c] ;  /* 0x00149c00010e7983 */ /* 0x000f280000300800 */
[----:B------:R0:W-:Y:S04]  /*51c30*/  STL [R1+0x8b0], R0 ;  /* 0x0008b00001007387 */ /* 0x0001e80000100800 */
[----:B------:R-:W4:Y:S04]  /*51c40*/  LDL.LU R15, [R1+0x14c0] ;  /* 0x0014c000010f7983 */ /* 0x000f280000300800 */
[----:B------:R-:W4:Y:S04]  /*51c50*/  LDL.LU R2, [R1+0x1494] ;  /* 0x0014940001027983 */ /* 0x000f280000300800 */
[----:B------:R-:W4:Y:S04]  /*51c60*/  LDL.LU R3, [R1+0x14b8] ;  /* 0x0014b80001037983 */ /* 0x000f280000300800 */
[----:B------:R-:W4:Y:S04]  /*51c70*/  LDL.LU R24, [R1+0x148c] ;  /* 0x00148c0001187983 */ /* 0x000f280000300800 */
[----:B------:R-:W4:Y:S04]  /*51c80*/  LDL.LU R25, [R1+0x14b0] ;  /* 0x0014b00001197983 */ /* 0x000f280000300800 */
[----:B------:R-:W4:Y:S04]  /*51c90*/  LDL.LU R26, [R1+0x1484] ;  /* 0x00148400011a7983 */ /* 0x000f280000300800 */
[----:B0-----:R-:W4:Y:S01]  /*51ca0*/  LDL.LU R0, [R1+0x14a8] ;  /* 0x0014a80001007983 */ /* 0x001f220000300800 */
[----:B------:R-:W-:-:S03]  /*51cb0*/  IADD3 R23, P3, PT, R23, UR75, RZ ;  /* 0x0000004b17177c10 */ /* 0x000fc6000ff7e0ff */
[----:B------:R-:W4:Y:S04]  /*51cc0*/  LDL.LU R27, [R1+0x147c] ;  /* 0x00147c00011b7983 */ /* 0x000f280000300800 */
[----:B------:R-:W4:Y:S04]  /*51cd0*/  LDL.LU R4, [R1+0x14a0] ;  /* 0x0014a00001047983 */ /* 0x000f280000300800 */
[----:B------:R-:W4:Y:S04]  /*51ce0*/  LDL.LU R5, [R1+0x1474] ;  /* 0x0014740001057983 */ /* 0x000f280000300800 */
[----:B------:R0:W-:Y:S04]  /*51cf0*/  STL [R1+0x14ac], R23 ;  /* 0x0014ac1701007387 */ /* 0x0001e80000100800 */
[----:B------:R-:W4:Y:S04]  /*51d00*/  LDL.LU R6, [R1+0x1498] ;  /* 0x0014980001067983 */ /* 0x000f280000300800 */
[----:B------:R-:W4:Y:S04]  /*51d10*/  LDL.LU R7, [R1+0x146c] ;  /* 0x00146c0001077983 */ /* 0x000f280000300800 */
[----:B------:R-:W4:Y:S04]  /*51d20*/  LDL.LU R8, [R1+0x1490] ;  /* 0x0014900001087983 */ /* 0x000f280000300800 */
[----:B------:R-:W4:Y:S04]  /*51d30*/  LDL.LU R9, [R1+0x1464] ;  /* 0x0014640001097983 */ /* 0x000f280000300800 */
[----:B------:R-:W4:Y:S01]  /*51d40*/  LDL.LU R10, [R1+0x1488] ;  /* 0x00148800010a7983 */ /* 0x000f220000300800 */
[----:B------:R-:W-:-:S03]  /*51d50*/  ISETP.NE.U32.AND P0, PT, R16, UR25, PT ;  /* 0x0000001910007c0c */ /* 0x000fc6000bf05070 */
[----:B------:R-:W4:Y:S04]  /*51d60*/  LDL.LU R11, [R1+0x145c] ;  /* 0x00145c00010b7983 */ /* 0x000f280000300800 */
[----:B------:R-:W4:Y:S04]  /*51d70*/  LDL.LU R16, [R1+0x1480] ;  /* 0x0014800001107983 */ /* 0x000f280000300800 */
[----:B------:R-:W4:Y:S04]  /*51d80*/  LDL.LU R17, [R1+0x1454] ;  /* 0x0014540001117983 */ /* 0x000f280000300800 */
[----:B------:R-:W4:Y:S04]  /*51d90*/  LDL.LU R18, [R1+0x1478] ;  /* 0x0014780001127983 */ /* 0x000f280000300800 */
[----:B------:R-:W4:Y:S04]  /*51da0*/  LDL.LU R19, [R1+0x144c] ;  /* 0x00144c0001137983 */ /* 0x000f280000300800 */
[----:B0-----:R-:W4:Y:S04]  /*51db0*/  LDL.LU R23, [R1+0x1470] ;  /* 0x0014700001177983 */ /* 0x001f280000300800 */
[----:B------:R-:W4:Y:S04]  /*51dc0*/  LDL.LU R20, [R1+0x1444] ;  /* 0x0014440001147983 */ /* 0x000f280000300800 */
[----:B------:R-:W4:Y:S04]  /*51dd0*/  LDL.LU R21, [R1+0x1468] ;  /* 0x0014680001157983 */ /* 0x000f280000300800 */
[----:B------:R-:W4:Y:S01]  /*51de0*/  LDL.LU R29, [R1+0x143c] ;  /* 0x00143c00011d7983 */ /* 0x000f220000300800 */
[----:B--2---:R-:W-:-:S05]  /*51df0*/  IADD3.X R22, PT, PT, R22, UR19, RZ, P4, !PT ;  /* 0x0000001316167c10 */ /* 0x004fca000a7fe4ff */
[----:B------:R0:W-:Y:S04]  /*51e00*/  STL [R1+0x8b8], R22 ;  /* 0x0008b81601007387 */ /* 0x0001e80000100800 */
[----:B------:R-:W2:Y:S01]  /*51e10*/  LDL.LU R28, [R1+0x1460] ;  /* 0x00146000011c7983 */ /* 0x000ea20000300800 */
[----:B---3--:R-:W-:Y:S02]  /*51e20*/  IADD3 R12, P4, PT, R12, UR75, RZ ;  /* 0x0000004b0c0c7c10 */ /* 0x008fe4000ff9e0ff */
[----:B----4-:R-:W-:Y:S02]  /*51e30*/  IADD3.X R13, PT, PT, R13, UR19, RZ, P5, !PT ;  /* 0x000000130d0d7c10 */ /* 0x010fe4000affe4ff */
[----:B------:R-:W-:Y:S02]  /*51e40*/  IADD3 R14, P5, PT, R14, UR75, RZ ;  /* 0x0000004b0e0e7c10 */ /* 0x000fe4000ffbe0ff */
[----:B------:R-:W-:Y:S01]  /*51e50*/  IADD3.X R15, PT, PT, R15, UR19, RZ, P6, !PT ;  /* 0x000000130f0f7c10 */ /* 0x000fe2000b7fe4ff */
[----:B0-----:R-:W3:Y:S01]  /*51e60*/  LDL.LU R22, [R1+0x1434] ;  /* 0x0014340001167983 */ /* 0x001ee20000300800 */
[----:B------:R-:W-:-:S03]  /*51e70*/  IADD3 R2, P6, PT, R2, UR75, RZ ;  /* 0x0000004b02027c10 */ /* 0x000fc6000ffde0ff */
[----:B------:R-:W-:Y:S01]  /*51e80*/  STL [R1+0x14a4], R12 ;  /* 0x0014a40c01007387 */ /* 0x000fe20000100800 */
[----:B------:R-:W-:-:S03]  /*51e90*/  IADD3.X R3, PT, PT, R3, UR19, RZ, P1, !PT ;  /* 0x0000001303037c10 */ /* 0x000fc60008ffe4ff */
[----:B------:R-:W-:Y:S01]  /*51ea0*/  STL [R1+0x8c0], R13 ;  /* 0x0008c00d01007387 */ /* 0x000fe20000100800 */
[----:B------:R-:W-:-:S03]  /*51eb0*/  IADD3 R24, P1, PT, R24, UR75, RZ ;  /* 0x0000004b18187c10 */ /* 0x000fc6000ff3e0ff */
[----:B------:R-:W-:Y:S01]  /*51ec0*/  STL [R1+0x149c], R14 ;  /* 0x00149c0e01007387 */ /* 0x000fe20000100800 */
[----:B------:R-:W-:-:S03]  /*51ed0*/  IADD3.X R0, PT, PT, R0, UR19, RZ, P3, !PT ;  /* 0x0000001300007c10 */ /* 0x000fc60009ffe4ff */
[----:B------:R-:W-:Y:S01]  /*51ee0*/  STL [R1+0x14c0], R15 ;  /* 0x0014c00f01007387 */ /* 0x000fe20000100800 */
[----:B------:R-:W-:-:S03]  /*51ef0*/  IADD3.X R25, PT, PT, R25, UR19, RZ, P2, !PT ;  /* 0x0000001319197c10 */ /* 0x000fc600097fe4ff */
[----:B------:R-:W-:Y:S04]  /*51f00*/  STL [R1+0x1494], R2 ;  /* 0x0014940201007387 */ /* 0x000fe80000100800 */
[----:B------:R-:W-:Y:S04]  /*51f10*/  STL [R1+0x14b8], R3 ;  /* 0x0014b80301007387 */ /* 0x000fe80000100800 */
[----:B------:R-:W-:Y:S04]  /*51f20*/  STL [R1+0x148c], R24 ;  /* 0x00148c1801007387 */ /* 0x000fe80000100800 */
[----:B------:R0:W-:Y:S04]  /*51f30*/  STL [R1+0x14a8], R0 ;  /* 0x0014a80001007387 */ /* 0x0001e80000100800 */
[----:B------:R-:W-:Y:S04]  /*51f40*/  STL [R1+0x14b0], R25 ;  /* 0x0014b01901007387 */ /* 0x000fe80000100800 */
[----:B0-----:R-:W4:Y:S01]  /*51f50*/  LDL.LU R0, [R1+0x1458] ;  /* 0x0014580001007983 */ /* 0x001f220000300800 */
[----:B------:R-:W-:-:S02]  /*51f60*/  IADD3 R26, P2, PT, R26, UR75, RZ ;  /* 0x0000004b1a1a7c10 */ /* 0x000fc4000ff5e0ff */
[----:B------:R-:W-:Y:S02]  /*51f70*/  IADD3 R27, P3, PT, R27, UR75, RZ ;  /* 0x0000004b1b1b7c10 */ /* 0x000fe4000ff7e0ff */
[----:B------:R-:W-:Y:S02]  /*51f80*/  IADD3.X R4, PT, PT, R4, UR19, RZ, P4, !PT ;  /* 0x0000001304047c10 */ /* 0x000fe4000a7fe4ff */
[----:B------:R-:W-:Y:S02]  /*51f90*/  IADD3 R5, P4, PT, R5, UR75, RZ ;  /* 0x0000004b05057c10 */ /* 0x000fe4000ff9e0ff */
[----:B------:R-:W-:Y:S01]  /*51fa0*/  IADD3.X R6, PT, PT, R6, UR19, RZ, P5, !PT ;  /* 0x0000001306067c10 */ /* 0x000fe2000affe4ff */
[----:B------:R-:W-:Y:S01]  /*51fb0*/  STL [R1+0x1484], R26 ;  /* 0x0014841a01007387 */ /* 0x000fe20000100800 */
        /* <DEDUP_REMOVED lines=26> */
[----:B------:R-:W-:Y:S01]  /*52160*/  IADD3 R29, P5, PT, R29, UR75, RZ ;  /* 0x0000004b1d1d7c10 */ /* 0x000fe2000ffbe0ff */
[----:B------:R-:W-:Y:S04]  /*52170*/  STL [R1+0x144c], R19 ;  /* 0x00144c1301007387 */ /* 0x000fe80000100800 */
[----:B------:R-:W-:Y:S04]  /*52180*/  STL [R1+0x1444], R20 ;  /* 0x0014441401007387 */ /* 0x000fe80000100800 */
[----:B------:R-:W-:Y:S04]  /*52190*/  STL [R1+0x1468], R21 ;  /* 0x0014681501007387 */ /* 0x000fe80000100800 */
[----:B------:R-:W4:Y:S04]  /*521a0*/  LDL.LU R12, [R1+0x1450] ;  /* 0x00145000010c7983 */ /* 0x000f280000300800 */
[----:B------:R-:W-:Y:S04]  /*521b0*/  STL [R1+0x143c], R29 ;  /* 0x00143c1d01007387 */ /* 0x000fe80000100800 */
[----:B------:R-:W4:Y:S01]  /*521c0*/  LDL.LU R13, [R1+0x1424] ;  /* 0x00142400010d7983 */ /* 0x000f220000300800 */
[----:B--2---:R-:W-:-:S05]  /*521d0*/  IADD3.X R28, PT, PT, R28, UR19, RZ, P6, !PT ;  /* 0x000000131c1c7c10 */ /* 0x004fca000b7fe4ff */
[----:B------:R-:W-:Y:S04]  /*521e0*/  STL [R1+0x1460], R28 ;  /* 0x0014601c01007387 */ /* 0x000fe80000100800 */
[----:B------:R-:W2:Y:S01]  /*521f0*/  LDL.LU R14, [R1+0x1448] ;  /* 0x00144800010e7983 */ /* 0x000ea20000300800 */
[----:B---3--:R-:W-:-:S05]  /*52200*/  IADD3 R22, P6, PT, R22, UR75, RZ ;  /* 0x0000004b16167c10 */ /* 0x008fca000ffde0ff */
[----:B------:R0:W-:Y:S04]  /*52210*/  STL [R1+0x1434], R22 ;  /* 0x0014341601007387 */ /* 0x0001e80000100800 */
[----:B------:R-:W3:Y:S04]  /*52220*/  LDL.LU R15, [R1+0x141c] ;  /* 0x00141c00010f7983 */ /* 0x000ee80000300800 */
[----:B------:R-:W3:Y:S04]  /*52230*/  LDL.LU R2, [R1+0x1440] ;  /* 0x0014400001027983 */ /* 0x000ee80000300800 */
[----:B------:R-:W3:Y:S04]  /*52240*/  LDL.LU R3, [R1+0x1414] ;  /* 0x0014140001037983 */ /* 0x000ee80000300800 */
[----:B------:R-:W3:Y:S04]  /*52250*/  LDL.LU R24, [R1+0x1438] ;  /* 0x0014380001187983 */ /* 0x000ee80000300800 */
[----:B------:R-:W3:Y:S04]  /*52260*/  LDL.LU R25, [R1+0x140c] ;  /* 0x00140c0001197983 */ /* 0x000ee80000300800 */
[----:B------:R-:W3:Y:S04]  /*52270*/  LDL.LU R26, [R1+0x1430] ;  /* 0x00143000011a7983 */ /* 0x000ee80000300800 */
[----:B0-----:R-:W3:Y:S04]  /*52280*/  LDL.LU R22, [R1+0x1404] ;  /* 0x0014040001167983 */ /* 0x001ee80000300800 */
[----:B------:R-:W3:Y:S04]  /*52290*/  LDL.LU R27, [R1+0x1428] ;  /* 0x00142800011b7983 */ /* 0x000ee80000300800 */
[----:B------:R-:W3:Y:S04]  /*522a0*/  LDL.LU R4, [R1+0x13fc] ;  /* 0x0013fc0001047983 */ /* 0x000ee80000300800 */
[----:B------:R-:W3:Y:S01]  /*522b0*/  LDL.LU R5, [R1+0x1420] ;  /* 0x0014200001057983 */ /* 0x000ee20000300800 */
[----:B----4-:R-:W-:-:S05]  /*522c0*/  IADD3.X R0, PT, PT, R0, UR19, RZ, P1, !PT ;  /* 0x0000001300007c10 */ /* 0x010fca0008ffe4ff */
[----:B------:R0:W-:Y:S04]  /*522d0*/  STL [R1+0x1458], R0 ;  /* 0x0014580001007387 */ /* 0x0001e80000100800 */
        /* <DEDUP_REMOVED lines=14> */
[----:B------:R-:W-:-:S05]  /*523c0*/  IADD3 R23, P1, PT, R23, UR75, RZ ;  /* 0x0000004b17177c10 */ /* 0x000fca000ff3e0ff */
[----:B------:R0:W-:Y:S04]  /*523d0*/  STL [R1+0x142c], R23 ;  /* 0x00142c1701007387 */ /* 0x0001e80000100800 */
[----:B------:R-:W4:Y:S04]  /*523e0*/  LDL.LU R28, [R1+0x13bc] ;  /* 0x0013bc00011c7983 */ /* 0x000f280000300800 */
[----:B0-----:R-:W4:Y:S01]  /*523f0*/  LDL.LU R23, [R1+0x13e0] ;  /* 0x0013e00001177983 */ /* 0x001f220000300800 */
[----:B------:R-:W-:Y:S02]  /*52400*/  IADD3.X R12, PT, PT, R12, UR19, RZ, P2, !PT ;  /* 0x000000130c0c7c10 */ /* 0x000fe400097fe4ff */
[----:B------:R-:W-:-:S03]  /*52410*/  IADD3 R13, P2, PT, R13, UR75, RZ ;  /* 0x0000004b0d0d7c10 */ /* 0x000fc6000ff5e0ff */
[----:B------:R-:W-:Y:S04]  /*52420*/  STL [R1+0x1450], R12 ;  /* 0x0014500c01007387 */ /* 0x000fe80000100800 */
[----:B------:R-:W-:Y:S01]  /*52430*/  STL [R1+0x1424], R13 ;  /* 0x0014240d01007387 */ /* 0x000fe20000100800 */
[----:B--2---:R-:W-:-:S05]  /*52440*/  IADD3.X R14, PT, PT, R14, UR19, RZ, P3, !PT ;  /* 0x000000130e0e7c10 */ /* 0x004fca0009ffe4ff */
[----:B------:R-:W-:Y:S01]  /*52450*/  STL [R1+0x1448], R14 ;  /* 0x0014480e01007387 */ /* 0x000fe20000100800 */
[----:B---3--:R-:W-:Y:S02]  /*52460*/  IADD3 R15, P3, PT, R15, UR75, RZ ;  /* 0x0000004b0f0f7c10 */ /* 0x008fe4000ff7e0ff */
[----:B------:R-:W-:Y:S02]  /*52470*/  IADD3.X R2, PT, PT, R2, UR19, RZ, P4, !PT ;  /* 0x0000001302027c10 */ /* 0x000fe4000a7fe4ff */
[----:B------:R-:W-:Y:S02]  /*52480*/  IADD3 R3, P4, PT, R3, UR75, RZ ;  /* 0x0000004b03037c10 */ /* 0x000fe4000ff9e0ff */
[----:B------:R-:W-:Y:S02]  /*52490*/  IADD3.X R24, PT, PT, R24, UR19, RZ, P5, !PT ;  /* 0x0000001318187c10 */ /* 0x000fe4000affe4ff */
[----:B------:R-:W-:Y:S01]  /*524a0*/  IADD3.X R26, PT, PT, R26, UR19, RZ, P6, !PT ;  /* 0x000000131a1a7c10 */ /* 0x000fe2000b7fe4ff */
[----:B------:R-:W-:Y:S01]  /*524b0*/  STL [R1+0x141c], R15 ;  /* 0x00141c0f01007387 */ /* 0x000fe20000100800 */
[----:B------:R-:W-:-:S02]  /*524c0*/  IADD3 R25, P5, PT, R25, UR75, RZ ;  /* 0x0000004b19197c10 */ /* 0x000fc4000ffbe0ff */
[----:B------:R-:W-:Y:S01]  /*524d0*/  IADD3 R22, P6, PT, R22, UR75, RZ ;  /* 0x0000004b16167c10 */ /* 0x000fe2000ffde0ff */
[----:B------:R-:W-:Y:S04]  /*524e0*/  STL [R1+0x1440], R2 ;  /* 0x0014400201007387 */ /* 0x000fe80000100800 */
[----:B------:R-:W-:Y:S04]  /*524f0*/  STL [R1+0x1414], R3 ;  /* 0x0014140301007387 */ /* 0x000fe80000100800 */
[----:B------:R-:W-:Y:S04]  /*52500*/  STL [R1+0x1438], R24 ;  /* 0x0014381801007387 */ /* 0x000fe80000100800 */
[----:B------:R0:W-:Y:S04]  /*52510*/  STL [R1+0x1404], R22 ;  /* 0x0014041601007387 */ /* 0x0001e80000100800 */
[----:B------:R-:W-:Y:S01]  /*52520*/  STL [R1+0x140c], R25 ;  /* 0x00140c1901007387 */ /* 0x000fe20000100800 */
[----:B------:R-:W-:-:S02]  /*52530*/  IADD3.X R27, PT, PT, R27, UR19, RZ, P1, !PT ;  /* 0x000000131b1b7c10 */ /* 0x000fc40008ffe4ff */
[----:B------:R-:W-:Y:S02]  /*52540*/  IADD3 R4, P1, PT, R4, UR75, RZ ;  /* 0x0000004b04047c10 */ /* 0x000fe4000ff3e0ff */
[----:B------:R-:W-:Y:S01]  /*52550*/  IADD3.X R5, PT, PT, R5, UR19, RZ, P2, !PT ;  /* 0x0000001305057c10 */ /* 0x000fe200097fe4ff */
[----:B0-----:R-:W2:Y:S01]  /*52560*/  LDL.LU R22, [R1+0x13b4] ;  /* 0x0013b40001167983 */ /* 0x001ea20000300800 */
[----:B----4-:R-:W-:-:S03]  /*52570*/  IADD3 R6, P2, PT, R6, UR75, RZ ;  /* 0x0000004b06067c10 */ /* 0x010fc6000ff5e0ff */
        /* <DEDUP_REMOVED lines=13> */
[----:B------:R-:W-:Y:S02]  /*52650*/  IADD3.X R17, PT, PT, R17, UR19, RZ, P6, !PT ;  /* 0x0000001311117c10 */ /* 0x000fe4000b7fe4ff */
[----:B------:R-:W-:Y:S01]  /*52660*/  IADD3.X R19, PT, PT, R19, UR19, RZ, P1, !PT ;  /* 0x0000001313137c10 */ /* 0x000fe20008ffe4ff */
[----:B------:R-:W-:Y:S01]  /*52670*/  STL [R1+0x1410], R9 ;  /* 0x0014100901007387 */ /* 0x000fe20000100800 */
[----:B------:R-:W-:-:S03]  /*52680*/  IADD3 R0, P1, PT, R0, UR75, RZ ;  /* 0x0000004b00007c10 */ /* 0x000fc6000ff3e0ff */
[----:B------:R-:W-:Y:S01]  /*52690*/  STL [R1+0x13e4], R10 ;  /* 0x0013e40a01007387 */ /* 0x000fe20000100800 */
[----:B------:R-:W-:-:S03]  /*526a0*/  IADD3 R18, P6, PT, R18, UR75, RZ ;  /* 0x0000004b12127c10 */ /* 0x000fc6000ffde0ff */
[----:B------:R-:W-:Y:S04]  /*526b0*/  STL [R1+0x1408], R11 ;  /* 0x0014080b01007387 */ /* 0x000fe80000100800 */
[----:B------:R-:W-:Y:S04]  /*526c0*/  STL [R1+0x13dc], R16 ;  /* 0x0013dc1001007387 */ /* 0x000fe80000100800 */
[----:B------:R-:W-:Y:S04]  /*526d0*/  STL [R1+0x1400], R17 ;  /* 0x0014001101007387 */ /* 0x000fe80000100800 */
[----:B------:R0:W-:Y:S04]  /*526e0*/  STL [R1+0x13cc], R0 ;  /* 0x0013cc0001007387 */ /* 0x0001e80000100800 */
[----:B------:R-:W-:Y:S04]  /*526f0*/  STL [R1+0x13d4], R18 ;  /* 0x0013d41201007387 */ /* 0x000fe80000100800 */
[----:B0-----:R-:W3:Y:S01]  /*52700*/  LDL.LU R0, [R1+0x13d8] ;  /* 0x0013d80001007983 */ /* 0x001ee20000300800 */
[----:B------:R-:W-:-:S02]  /*52710*/  IADD3.X R20, PT, PT, R20, UR19, RZ, P2, !PT ;  /* 0x0000001314147c10 */ /* 0x000fc400097fe4ff */
[----:B------:R-:W-:Y:S02]  /*52720*/  IADD3 R21, P2, PT, R21, UR75, RZ ;  /* 0x0000004b15157c10 */ /* 0x000fe4000ff5e0ff */
[----:B------:R-:W-:Y:S01]  /*52730*/  IADD3.X R29, PT, PT, R29, UR19, RZ, P3, !PT ;  /* 0x000000131d1d7c10 */ /* 0x000fe20009ffe4ff */
[----:B------:R-:W-:Y:S01]  /*52740*/  STL [R1+0x13f8], R19 ;  /* 0x0013f81301007387 */ /* 0x000fe20000100800 */
[----:B------:R-:W-:-:S03]  /*52750*/  IADD3 R28, P3, PT, R28, UR75, RZ ;  /* 0x0000004b1c1c7c10 */ /* 0x000fc6000ff7e0ff */
[----:B------:R-:W-:Y:S04]  /*52760*/  STL [R1+0x13f0], R20 ;  /* 0x0013f01401007387 */ /* 0x000fe80000100800 */
[----:B------:R-:W-:Y:S04]  /*52770*/  STL [R1+0x13c4], R21 ;  /* 0x0013c41501007387 */ /* 0x000fe80000100800 */
[----:B------:R-:W4:Y:S04]  /*52780*/  LDL.LU R12, [R1+0x13ac] ;  /* 0x0013ac00010c7983 */ /* 0x000f280000300800 */
[----:B------:R-:W-:Y:S04]  /*52790*/  STL [R1+0x13e8], R29 ;  /* 0x0013e81d01007387 */ /* 0x000fe80000100800 */
[----:B------:R-:W4:Y:S01]  /*527a0*/  LDL.LU R13, [R1+0x13d0] ;  /* 0x0013d000010d7983 */ /* 0x000f220000300800 */
[----:B------:R-:W-:-:S03]  /*527b0*/  IADD3.X R23, PT, PT, R23, UR19, RZ, P4, !PT ;  /* 0x0000001317177c10 */ /* 0x000fc6000a7fe4ff */
        /* <DEDUP_REMOVED lines=13> */
[----:B--2---:R-:W-:-:S05]  /*52890*/  IADD3 R22, P4, PT, R22, UR75, RZ ;  /* 0x0000004b16167c10 */ /* 0x004fca000ff9e0ff */
[----:B------:R0:W-:Y:S04]  /*528a0*/  STL [R1+0x13b4], R22 ;  /* 0x0013b41601007387 */ /* 0x0001e80000100800 */
        /* <DEDUP_REMOVED lines=12> */
[----:B------:R-:W2:Y:S04]  /*52970*/  LDL.LU R21, [R1+0x1370] ;  /* 0x0013700001157983 */ /* 0x000ea80000300800 */
[----:B------:R-:W2:Y:S01]  /*52980*/  LDL.LU R29, [R1+0x1344] ;  /* 0x00134400011d7983 */ /* 0x000ea20000300800 */
[----:B---3--:R-:W-:-:S05]  /*52990*/  IADD3.X R0, PT, PT, R0, UR19, RZ, P5, !PT ;  /* 0x0000001300007c10 */ /* 0x008fca000affe4ff */
[----:B------:R0:W-:Y:S04]  /*529a0*/  STL [R1+0x13d8], R0 ;  /* 0x0013d80001007387 */ /* 0x0001e80000100800 */
[----:B------:R-:W3:Y:S04]  /*529b0*/  LDL.LU R28, [R1+0x1368] ;  /* 0x00136800011c7983 */ /* 0x000ee80000300800 */
[----:B0-----:R-:W3:Y:S01]  /*529c0*/  LDL.LU R0, [R1+0x133c] ;  /* 0x00133c0001007983 */ /* 0x001ee20000300800 */
[----:B----4-:R-:W-:Y:S02]  /*529d0*/  IADD3 R12, P5, PT, R12, UR75, RZ ;  /* 0x0000004b0c0c7c10 */ /* 0x010fe4000ffbe0ff */
[----:B------:R-:W-:-:S02]  /*529e0*/  IADD3.X R13, PT, PT, R13, UR19, RZ, P6, !PT ;  /* 0x000000130d0d7c10 */ /* 0x000fc4000b7fe4ff */
[----:B------:R-:W-:Y:S02]  /*529f0*/  IADD3 R14, P6, PT, R14, UR75, RZ ;  /* 0x0000004b0e0e7c10 */ /* 0x000fe4000ffde0ff */
[----:B------:R-:W-:Y:S02]  /*52a00*/  IADD3.X R15, PT, PT, R15, UR19, RZ, P1, !PT ;  /* 0x000000130f0f7c10 */ /* 0x000fe40008ffe4ff */
[----:B------:R-:W-:Y:S01]  /*52a10*/  IADD3 R2, P1, PT, R2, UR75, RZ ;  /* 0x0000004b02027c10 */ /* 0x000fe2000ff3e0ff */
        /* <DEDUP_REMOVED lines=21> */
[----:B------:R-:W-:Y:S01]  /*52b70*/  STL [R1+0x137c], R5 ;  /* 0x00137c0501007387 */ /* 0x000fe20000100800 */
[----:B--2---:R-:W-:-:S02]  /*52b80*/  IADD3.X R6, PT, PT, R6, UR19, RZ, P6, !PT ;  /* 0x0000001306067c10 */ /* 0x004fc4000b7fe4ff */
        /* <DEDUP_REMOVED lines=14> */
[----:B------:R-:W-:Y:S01]  /*52c70*/  STL [R1+0x1364], R11 ;  /* 0x0013640b01007387 */ /* 0x000fe20000100800 */
[----:B------:R-:W-:-:S03]  /*52c80*/  IADD3 R19, P4, PT, R19, UR75, RZ ;  /* 0x0000004b13137c10 */ /* 0x000fc6000ff9e0ff */
[----:B------:R-:W-:Y:S04]  /*52c90*/  STL [R1+0x1388], R16 ;  /* 0x0013881001007387 */ /* 0x000fe80000100800 */
[----:B------:R-:W-:Y:S01]  /*52ca0*/  STL [R1+0x135c], R17 ;  /* 0x00135c1101007387 */ /* 0x000fe20000100800 */
[----:B------:R-:W-:-:S03]  /*52cb0*/  IADD3 R20, P5, PT, R20, UR75, RZ ;  /* 0x0000004b14147c10 */ /* 0x000fc6000ffbe0ff */
[----:B------:R0:W-:Y:S01]  /*52cc0*/  STL [R1+0x1378], R22 ;  /* 0x0013781601007387 */ /* 0x0001e20000100800 */
[----:B------:R-:W-:-:S03]  /*52cd0*/  IADD3.X R21, PT, PT, R21, UR19, RZ, P6, !PT ;  /* 0x0000001315157c10 */ /* 0x000fc6000b7fe4ff */
[----:B------:R-:W-:Y:S01]  /*52ce0*/  STL [R1+0x1380], R18 ;  /* 0x0013801201007387 */ /* 0x000fe20000100800 */
[----:B------:R-:W-:-:S03]  /*52cf0*/  IADD3 R29, P6, PT, R29, UR75, RZ ;  /* 0x0000004b1d1d7c10 */ /* 0x000fc6000ffde0ff */
[----:B0-----:R-:W2:Y:S04]  /*52d00*/  LDL.LU R22, [R1+0x1334] ;  /* 0x0013340001167983 */ /* 0x001ea80000300800 */
[----:B------:R-:W-:Y:S04]  /*52d10*/  STL [R1+0x1354], R19 ;  /* 0x0013541301007387 */ /* 0x000fe80000100800 */
[----:B------:R-:W-:Y:S04]  /*52d20*/  STL [R1+0x134c], R20 ;  /* 0x00134c1401007387 */ /* 0x000fe80000100800 */
[----:B------:R-:W-:Y:S01]  /*52d30*/  STL [R1+0x1370], R21 ;  /* 0x0013701501007387 */ /* 0x000fe20000100800 */
[----:B---3--:R-:W-:-:S03]  /*52d40*/  IADD3.X R28, PT, PT, R28, UR19, RZ, P1, !PT ;  /* 0x000000131c1c7c10 */ /* 0x008fc60008ffe4ff */
[----:B------:R-:W3:Y:S04]  /*52d50*/  LDL.LU R12, [R1+0x1358] ;  /* 0x00135800010c7983 */ /* 0x000ee80000300800 */
[----:B------:R-:W-:Y:S04]  /*52d60*/  STL [R1+0x1344], R29 ;  /* 0x0013441d01007387 */ /* 0x000fe80000100800 */
[----:B------:R-:W3:Y:S04]  /*52d70*/  LDL.LU R13, [R1+0x132c] ;  /* 0x00132c00010d7983 */ /* 0x000ee80000300800 */
[----:B------:R-:W-:Y:S04]  /*52d80*/  STL [R1+0x1368], R28 ;  /* 0x0013681c01007387 */ /* 0x000fe80000100800 */
[----:B------:R-:W3:Y:S01]  /*52d90*/  LDL.LU R14, [R1+0x1350] ;  /* 0x00135000010e7983 */ /* 0x000ee20000300800 */
[----:B------:R-:W-:-:S05]  /*52da0*/  IADD3 R0, P1, PT, R0, UR75, RZ ;  /* 0x0000004b00007c10 */ /* 0x000fca000ff3e0ff */
        /* <DEDUP_REMOVED lines=29> */
[----:B------:R-:W2:Y:S01]  /*52f80*/  LDL.LU R28, [R1+0x12c4] ;  /* 0x0012c400011c7983 */ /* 0x000ea20000300800 */
[----:B---3--:R-:W-:Y:S02]  /*52f90*/  IADD3.X R12, PT, PT, R12, UR19, RZ, P3, !PT ;  /* 0x000000130c0c7c10 */ /* 0x008fe40009ffe4ff */
[----:B------:R-:W-:Y:S02]  /*52fa0*/  IADD3 R13, P3, PT, R13, UR75, RZ ;  /* 0x0000004b0d0d7c10 */ /* 0x000fe4000ff7e0ff */
[----:B------:R-:W-:Y:S01]  /*52fb0*/  IADD3.X R14, PT, PT, R14, UR19, RZ, P4, !PT ;  /* 0x000000130e0e7c10 */ /* 0x000fe2000a7fe4ff */
[----:B0-----:R-:W3:Y:S04]  /*52fc0*/  LDL.LU R22, [R1+0x12e8] ;  /* 0x0012e80001167983 */ /* 0x001ee80000300800 */
[----:B------:R-:W-:Y:S01]  /*52fd0*/  STL [R1+0x1358], R12 ;  /* 0x0013580c01007387 */ /* 0x000fe20000100800 */
[----:B------:R-:W-:-:S02]  /*52fe0*/  IADD3 R15, P4, PT, R15, UR75, RZ ;  /* 0x0000004b0f0f7c10 */ /* 0x000fc4000ff9e0ff */
[----:B------:R-:W-:Y:S02]  /*52ff0*/  IADD3.X R2, PT, PT, R2, UR19, RZ, P5, !PT ;  /* 0x0000001302027c10 */ /* 0x000fe4000affe4ff */
[----:B------:R-:W-:Y:S01]  /*53000*/  IADD3 R3, P5, PT, R3, UR75, RZ ;  /* 0x0000004b03037c10 */ /* 0x000fe2000ffbe0ff */
[----:B------:R-:W-:Y:S01]  /*53010*/  STL [R1+0x132c], R13 ;  /* 0x00132c0d01007387 */ /* 0x000fe20000100800 */
[----:B------:R-:W-:Y:S02]  /*53020*/  IADD3.X R24, PT, PT, R24, UR19, RZ, P6, !PT ;  /* 0x0000001318187c10 */ /* 0x000fe4000b7fe4ff */
[----:B------:R-:W-:Y:S01]  /*53030*/  IADD3.X R26, PT, PT, R26, UR19, RZ, P1, !PT ;  /* 0x000000131a1a7c10 */ /* 0x000fe20008ffe4ff */
[----:B------:R-:W-:Y:S04]  /*53040*/  STL [R1+0x1350], R14 ;  /* 0x0013500e01007387 */ /* 0x000fe80000100800 */
[----:B------:R-:W-:Y:S01]  /*53050*/  STL [R1+0x1324], R15 ;  /* 0x0013240f01007387 */ /* 0x000fe20000100800 */
[----:B------:R-:W-:-:S02]  /*53060*/  IADD3 R25, P6, PT, R25, UR75, RZ ;  /* 0x0000004b19197c10 */ /* 0x000fc4000ffde0ff */
[----:B------:R-:W-:Y:S01]  /*53070*/  IADD3 R0, P1, PT, R0, UR75, RZ ;  /* 0x0000004b00007c10 */ /* 0x000fe2000ff3e0ff */
        /* <DEDUP_REMOVED lines=8> */
[----:B------:R-:W-:Y:S02]  /*53100*/  IADD3.X R5, PT, PT, R5, UR19, RZ, P3, !PT ;  /* 0x0000001305057c10 */ /* 0x000fe40009ffe4ff */
[----:B----4-:R-:W-:Y:S01]  /*53110*/  IADD3 R6, P3, PT, R6, UR75, RZ ;  /* 0x0000004b06067c10 */ /* 0x010fe2000ff7e0ff */
        /* <DEDUP_REMOVED lines=24> */
[----:B0-----:R-:W4:Y:S01]  /*532a0*/  LDL.LU R23, [R1+0x12e0] ;  /* 0x0012e00001177983 */ /* 0x001f220000300800 */
[----:B------:R-:W-:-:S02]  /*532b0*/  IADD3.X R20, PT, PT, R20, UR19, RZ, P3, !PT ;  /* 0x0000001314147c10 */ /* 0x000fc40009ffe4ff */
[----:B------:R-:W-:Y:S02]  /*532c0*/  IADD3 R21, P3, PT, R21, UR75, RZ ;  /* 0x0000004b15157c10 */ /* 0x000fe4000ff7e0ff */
[----:B------:R-:W-:Y:S01]  /*532d0*/  IADD3.X R29, PT, PT, R29, UR19, RZ, P4, !PT ;  /* 0x000000131d1d7c10 */ /* 0x000fe2000a7fe4ff */
[----:B------:R-:W-:Y:S04]  /*532e0*/  STL [R1+0x1300], R19 ;  /* 0x0013001301007387 */ /* 0x000fe80000100800 */
[----:B------:R-:W-:Y:S04]  /*532f0*/  STL [R1+0x12f8], R20 ;  /* 0x0012f81401007387 */ /* 0x000fe80000100800 */
[----:B------:R-:W-:Y:S04]  /*53300*/  STL [R1+0x12cc], R21 ;  /* 0x0012cc1501007387 */ /* 0x000fe80000100800 */
[----:B------:R-:W4:Y:S04]  /*53310*/  LDL.LU R12, [R1+0x12b4] ;  /* 0x0012b400010c7983 */ /* 0x000f280000300800 */
[----:B------:R-:W-:Y:S04]  /*53320*/  STL [R1+0x12f0], R29 ;  /* 0x0012f01d01007387 */ /* 0x000fe80000100800 */
[----:B------:R-:W4:Y:S01]  /*53330*/  LDL.LU R13, [R1+0x12d8] ;  /* 0x0012d800010d7983 */ /* 0x000f220000300800 */
[----:B--2---:R-:W-:-:S05]  /*53340*/  IADD3 R28, P4, PT, R28, UR75, RZ ;  /* 0x0000004b1c1c7c10 */ /* 0x004fca000ff9e0ff */
[----:B------:R-:W-:Y:S04]  /*53350*/  STL [R1+0x12c4], R28 ;  /* 0x0012c41c01007387 */ /* 0x000fe80000100800 */
[----:B------:R-:W2:Y:S01]  /*53360*/  LDL.LU R14, [R1+0x12ac] ;  /* 0x0012ac00010e7983 */ /* 0x000ea20000300800 */
[----:B---3--:R-:W-:-:S05]  /*53370*/  IADD3.X R22, PT, PT, R22, UR19, RZ, P5, !PT ;  /* 0x0000001316167c10 */ /* 0x008fca000affe4ff */
        /* <DEDUP_REMOVED lines=30> */
[----:B0-----:R-:W4:Y:S01]  /*53560*/  LDL.LU R23, [R1+0x1244] ;  /* 0x0012440001177983 */ /* 0x001f220000300800 */
[----:B------:R-:W-:Y:S02]  /*53570*/  IADD3 R12, P6, PT, R12, UR75, RZ ;  /* 0x0000004b0c0c7c10 */ /* 0x000fe4000ffde0ff */
[----:B------:R-:W-:-:S03]  /*53580*/  IADD3.X R13, PT, PT, R13, UR19, RZ, P1, !PT ;  /* 0x000000130d0d7c10 */ /* 0x000fc60008ffe4ff */
[----:B------:R-:W-:Y:S04]  /*53590*/  STL [R1+0x12b4], R12 ;  /* 0x0012b40c01007387 */ /* 0x000fe80000100800 */
[----:B------:R-:W-:Y:S01]  /*535a0*/  STL [R1+0x12d8], R13 ;  /* 0x0012d80d01007387 */ /* 0x000fe20000100800 */
[----:B--2---:R-:W-:-:S05]  /*535b0*/  IADD3 R14, P1, PT, R14, UR75, RZ ;  /* 0x0000004b0e0e7c10 */ /* 0x004fca000ff3e0ff */
[----:B------:R-:W-:Y:S01]  /*535c0*/  STL [R1+0x12ac], R14 ;  /* 0x0012ac0e01007387 */ /* 0x000fe20000100800 */
[----:B---3--:R-:W-:Y:S02]  /*535d0*/  IADD3.X R15, PT, PT, R15, UR19, RZ, P2, !PT ;  /* 0x000000130f0f7c10 */ /* 0x008fe400097fe4ff */
[----:B------:R-:W-:Y:S02]  /*535e0*/  IADD3 R2, P2, PT, R2, UR75, RZ ;  /* 0x0000004b02027c10 */ /* 0x000fe4000ff5e0ff */
[----:B------:R-:W-:Y:S02]  /*535f0*/  IADD3.X R3, PT, PT, R3, UR19, RZ, P3, !PT ;  /* 0x0000001303037c10 */ /* 0x000fe40009ffe4ff */
[----:B------:R-:W-:Y:S02]  /*53600*/  IADD3 R24, P3, PT, R24, UR75, RZ ;  /* 0x0000004b18187c10 */ /* 0x000fe4000ff7e0ff */
[----:B------:R-:W-:Y:S01]  /*53610*/  IADD3.X R25, PT, PT, R25, UR19, RZ, P4, !PT ;  /* 0x0000001319197c10 */ /* 0x000fe2000a7fe4ff */
[----:B------:R-:W-:Y:S04]  /*53620*/  STL [R1+0x12d0], R15 ;  /* 0x0012d00f01007387 */ /* 0x000fe80000100800 */
[----:B------:R-:W-:Y:S01]  /*53630*/  STL [R1+0x12a4], R2 ;  /* 0x0012a40201007387 */ /* 0x000fe20000100800 */
[----:B------:R-:W-:-:S03]  /*53640*/  IADD3.X R22, PT, PT, R22, UR19, RZ, P5, !PT ;  /* 0x0000001316167c10 */ /* 0x000fc6000affe4ff */
[----:B------:R-:W-:Y:S04]  /*53650*/  STL [R1+0x12c8], R3 ;  /* 0x0012c80301007387 */ /* 0x000fe80000100800 */
[----:B------:R-:W-:Y:S01]  /*53660*/  STL [R1+0x129c], R24 ;  /* 0x00129c1801007387 */ /* 0x000fe20000100800 */
[----:B------:R-:W-:-:S03]  /*53670*/  IADD3 R26, P4, PT, R26, UR75, RZ ;  /* 0x0000004b1a1a7c10 */ /* 0x000fc6000ff9e0ff */
[----:B------:R0:W-:Y:S04]  /*53680*/  STL [R1+0x12b8], R22 ;  /* 0x0012b81601007387 */ /* 0x0001e80000100800 */
[----:B------:R-:W-:Y:S01]  /*53690*/  STL [R1+0x12c0], R25 ;  /* 0x0012c01901007387 */ /* 0x000fe20000100800 */
[----:B------:R-:W-:Y:S02]  /*536a0*/  IADD3 R27, P5, PT, R27, UR75, RZ ;  /* 0x0000004b1b1b7c10 */ /* 0x000fe4000ffbe0ff */
[----:B------:R-:W-:Y:S02]  /*536b0*/  IADD3.X R4, PT, PT, R4, UR19, RZ, P6, !PT ;  /* 0x0000001304047c10 */ /* 0x000fe4000b7fe4ff */
[----:B------:R-:W-:Y:S01]  /*536c0*/  IADD3 R5, P6, PT, R5, UR75, RZ ;  /* 0x0000004b05057c10 */ /* 0x000fe2000ffde0ff */
[----:B0-----:R-:W2:Y:S04]  /*536d0*/  LDL.LU R22, [R1+0x1268] ;  /* 0x0012680001167983 */ /* 0x001ea80000300800 */
[----:B------:R-:W-:Y:S01]  /*536e0*/  STL [R1+0x1294], R26 ;  /* 0x0012941a01007387 */ /* 0x000fe20000100800 */
[----:B------:R-:W-:-:S02]  /*536f0*/  IADD3.X R6, PT, PT, R6, UR19, RZ, P1, !PT ;  /* 0x0000001306067c10 */ /* 0x000fc40008ffe4ff */
        /* <DEDUP_REMOVED lines=22> */
[----:B0-----:R-:W3:Y:S01]  /*53860*/  LDL.LU R0, [R1+0x123c] ;  /* 0x00123c0001007983 */ /* 0x001ee20000300800 */
[----:B------:R-:W-:-:S02]  /*53870*/  IADD3 R19, P5, PT, R19, UR75, RZ ;  /* 0x0000004b13137c10 */ /* 0x000fc4000ffbe0ff */
[----:B------:R-:W-:Y:S02]  /*53880*/  IADD3 R20, P6, PT, R20, UR75, RZ ;  /* 0x0000004b14147c10 */ /* 0x000fe4000ffde0ff */
[----:B------:R-:W-:Y:S02]  /*53890*/  IADD3.X R21, PT, PT, R21, UR19, RZ, P1, !PT ;  /* 0x0000001315157c10 */ /* 0x000fe40008ffe4ff */
[----:B------:R-:W-:Y:S01]  /*538a0*/  IADD3 R29, P1, PT, R29, UR75, RZ ;  /* 0x0000004b1d1d7c10 */ /* 0x000fe2000ff3e0ff */
[----:B------:R-:W-:Y:S01]  /*538b0*/  STL [R1+0x125c], R19 ;  /* 0x00125c1301007387 */ /* 0x000fe20000100800 */
[----:B----4-:R-:W-:-:S03]  /*538c0*/  IADD3.X R28, PT, PT, R28, UR19, RZ, P2, !PT ;  /* 0x000000131c1c7c10 */ /* 0x010fc600097fe4ff */
[----:B------:R-:W-:Y:S04]  /*538d0*/  STL [R1+0x1254], R20 ;  /* 0x0012541401007387 */ /* 0x000fe80000100800 */
[----:B------:R-:W-:Y:S04]  /*538e0*/  STL [R1+0x1278], R21 ;  /* 0x0012781501007387 */ /* 0x000fe80000100800 */
[----:B------:R-:W4:Y:S04]  /*538f0*/  LDL.LU R12, [R1+0x1260] ;  /* 0x00126000010c7983 */ /* 0x000f280000300800 */
[----:B------:R-:W-:Y:S04]  /*53900*/  STL [R1+0x124c], R29 ;  /* 0x00124c1d01007387 */ /* 0x000fe80000100800 */
[----:B------:R-:W4:Y:S01]  /*53910*/  LDL.LU R13, [R1+0x1234] ;  /* 0x00123400010d7983 */ /* 0x000f220000300800 */
[----:B------:R-:W-:-:S03]  /*53920*/  IADD3 R23, P2, PT, R23, UR75, RZ ;  /* 0x0000004b17177c10 */ /* 0x000fc6000ff5e0ff */
        /* <DEDUP_REMOVED lines=29> */
[----:B---3--:R-:W-:-:S05]  /*53b00*/  IADD3 R0, P3, PT, R0, UR75, RZ ;  /* 0x0000004b00007c10 */ /* 0x008fca000ff7e0ff */
[----:B------:R0:W-:Y:S04]  /*53b10*/  STL [R1+0x123c], R0 ;  /* 0x00123c0001007387 */ /* 0x0001e80000100800 */
[----:B------:R-:W3:Y:S04]  /*53b20*/  LDL.LU R28, [R1+0x11cc] ;  /* 0x0011cc00011c7983 */ /* 0x000ee80000300800 */
[----:B0-----:R-:W3:Y:S01]  /*53b30*/  LDL.LU R0, [R1+0x11f0] ;  /* 0x0011f00001007983 */ /* 0x001ee20000300800 */
[----:B----4-:R-:W-:Y:S02]  /*53b40*/  IADD3.X R12, PT, PT, R12, UR19, RZ, P4, !PT ;  /* 0x000000130c0c7c10 */ /* 0x010fe4000a7fe4ff */
[----:B------:R-:W-:-:S02]  /*53b50*/  IADD3 R13, P4, PT, R13, UR75, RZ ;  /* 0x0000004b0d0d7c10 */ /* 0x000fc4000ff9e0ff */
[----:B------:R-:W-:Y:S02]  /*53b60*/  IADD3.X R14, PT, PT, R14, UR19, RZ, P5, !PT ;  /* 0x000000130e0e7c10 */ /* 0x000fe4000affe4ff */
[----:B------:R-:W-:Y:S02]  /*53b70*/  IADD3 R15, P5, PT, R15, UR75, RZ ;  /* 0x0000004b0f0f7c10 */ /* 0x000fe4000ffbe0ff */
[----:B------:R-:W-:Y:S01]  /*53b80*/  IADD3.X R2, PT, PT, R2, UR19, RZ, P6, !PT ;  /* 0x0000001302027c10 */ /* 0x000fe2000b7fe4ff */
[----:B------:R-:W-:Y:S01]  /*53b90*/  STL [R1+0x1260], R12 ;  /* 0x0012600c01007387 */ /* 0x000fe20000100800 */
[----:B------:R-:W-:-:S03]  /*53ba0*/  IADD3 R3, P6, PT, R3, UR75, RZ ;  /* 0x0000004b03037c10 */ /* 0x000fc6000ffde0ff */
[----:B------:R-:W-:Y:S01]  /*53bb0*/  STL [R1+0x1234], R13 ;  /* 0x0012340d01007387 */ /* 0x000fe20000100800 */
[----:B------:R-:W-:Y:S02]  /*53bc0*/  IADD3.X R24, PT, PT, R24, UR19, RZ, P1, !PT ;  /* 0x0000001318187c10 */ /* 0x000fe40008ffe4ff */
[----:B------:R-:W-:Y:S01]  /*53bd0*/  IADD3.X R26, PT, PT, R26, UR19, RZ, P2, !PT ;  /* 0x000000131a1a7c10 */ /* 0x000fe200097fe4ff */
[----:B------:R-:W-:Y:S04]  /*53be0*/  STL [R1+0x1258], R14 ;  /* 0x0012580e01007387 */ /* 0x000fe80000100800 */
[----:B------:R-:W-:Y:S01]  /*53bf0*/  STL [R1+0x122c], R15 ;  /* 0x00122c0f01007387 */ /* 0x000fe20000100800 */
[----:B------:R-:W-:Y:S02]  /*53c00*/  IADD3 R23, P2, PT, R23, UR75, RZ ;  /* 0x0000004b17177c10 */ /* 0x000fe4000ff5e0ff */
[----:B------:R-:W-:Y:S01]  /*53c10*/  IADD3 R25, P1, PT, R25, UR75, RZ ;  /* 0x0000004b19197c10 */ /* 0x000fe2000ff3e0ff */
        /* <DEDUP_REMOVED lines=12> */
[----:B------:R-:W-:Y:S01]  /*53ce0*/  STL [R1+0x1230], R5 ;  /* 0x0012300501007387 */ /* 0x000fe20000100800 */
[----:B--2---:R-:W-:-:S02]  /*53cf0*/  IADD3 R6, P4, PT, R6, UR75, RZ ;  /* 0x0000004b06067c10 */ /* 0x004fc4000ff9e0ff */
[----:B------:R-:W-:Y:S02]  /*53d00*/  IADD3.X R7, PT, PT, R7, UR19, RZ, P5, !PT ;  /* 0x0000001307077c10 */ /* 0x000fe4000affe4ff */
        /* <DEDUP_REMOVED lines=16> */
[----:B------:R-:W-:Y:S01]  /*53e10*/  STL [R1+0x1210], R17 ;  /* 0x0012101101007387 */ /* 0x000fe20000100800 */
[----:B------:R-:W-:-:S03]  /*53e20*/  IADD3.X R20, PT, PT, R20, UR19, RZ, P4, !PT ;  /* 0x0000001314147c10 */ /* 0x000fc6000a7fe4ff */
[----:B------:R0:W-:Y:S01]  /*53e30*/  STL [R1+0x11dc], R22 ;  /* 0x0011dc1601007387 */ /* 0x0001e20000100800 */
[----:B------:R-:W-:-:S03]  /*53e40*/  IADD3 R21, P4, PT, R21, UR75, RZ ;  /* 0x0000004b15157c10 */ /* 0x000fc6000ff9e0ff */
[----:B------:R-:W-:Y:S01]  /*53e50*/  STL [R1+0x11e4], R18 ;  /* 0x0011e41201007387 */ /* 0x000fe20000100800 */
[----:B------:R-:W-:-:S03]  /*53e60*/  IADD3.X R29, PT, PT, R29, UR19, RZ, P5, !PT ;  /* 0x000000131d1d7c10 */ /* 0x000fc6000affe4ff */
[----:B0-----:R-:W2:Y:S04]  /*53e70*/  LDL.LU R22, [R1+0x11e8] ;  /* 0x0011e80001167983 */ /* 0x001ea80000300800 */
[----:B------:R-:W-:Y:S04]  /*53e80*/  STL [R1+0x1208], R19 ;  /* 0x0012081301007387 */ /* 0x000fe80000100800 */
[----:B------:R-:W-:Y:S04]  /*53e90*/  STL [R1+0x1200], R20 ;  /* 0x0012001401007387 */ /* 0x000fe80000100800 */
[----:B------:R-:W-:Y:S01]  /*53ea0*/  STL [R1+0x11d4], R21 ;  /* 0x0011d41501007387 */ /* 0x000fe20000100800 */
[----:B---3--:R-:W-:-:S03]  /*53eb0*/  IADD3 R28, P5, PT, R28, UR75, RZ ;  /* 0x0000004b1c1c7c10 */ /* 0x008fc6000ffbe0ff */
[----:B------:R-:W3:Y:S04]  /*53ec0*/  LDL.LU R12, [R1+0x11bc] ;  /* 0x0011bc00010c7983 */ /* 0x000ee80000300800 */
[----:B------:R-:W-:Y:S04]  /*53ed0*/  STL [R1+0x11f8], R29 ;  /* 0x0011f81d01007387 */ /* 0x000fe80000100800 */
[----:B------:R-:W3:Y:S04]  /*53ee0*/  LDL.LU R13, [R1+0x11e0] ;  /* 0x0011e000010d7983 */ /* 0x000ee80000300800 */
[----:B------:R-:W-:Y:S04]  /*53ef0*/  STL [R1+0x11cc], R28 ;  /* 0x0011cc1c01007387 */ /* 0x000fe80000100800 */
[----:B------:R-:W3:Y:S01]  /*53f00*/  LDL.LU R14, [R1+0x11b4] ;  /* 0x0011b400010e7983 */ /* 0x000ee20000300800 */
[----:B------:R-:W-:-:S05]  /*53f10*/  IADD3.X R0, PT, PT, R0, UR19, RZ, P6, !PT ;  /* 0x0000001300007c10 */ /* 0x000fca000b7fe4ff */
        /* <DEDUP_REMOVED lines=11> */
[----:B----4-:R-:W-:-:S05]  /*53fd0*/  IADD3 R23, P6, PT, R23, UR75, RZ ;  /* 0x0000004b17177c10 */ /* 0x010fca000ffde0ff */
        /* <DEDUP_REMOVED lines=19> */
[----:B------:R-:W-:Y:S02]  /*54110*/  IADD3.X R13, PT, PT, R13, UR19, RZ, P2, !PT ;  /* 0x000000130d0d7c10 */ /* 0x000fe400097fe4ff */
[----:B------:R-:W-:Y:S01]  /*54120*/  IADD3 R14, P2, PT, R14, UR75, RZ ;  /* 0x0000004b0e0e7c10 */ /* 0x000fe2000ff5e0ff */
[----:B0-----:R-:W3:Y:S04]  /*54130*/  LDL.LU R22, [R1+0x114c] ;  /* 0x00114c0001167983 */ /* 0x001ee80000300800 */
[----:B------:R-:W-:Y:S01]  /*54140*/  STL [R1+0x11bc], R12 ;  /* 0x0011bc0c01007387 */ /* 0x000fe20000100800 */
[----:B------:R-:W-:-:S02]  /*54150*/  IADD3.X R15, PT, PT, R15, UR19, RZ, P3, !PT ;  /* 0x000000130f0f7c10 */ /* 0x000fc40009ffe4ff */
[----:B------:R-:W-:Y:S02]  /*54160*/  IADD3 R2, P3, PT, R2, UR75, RZ ;  /* 0x0000004b02027c10 */ /* 0x000fe4000ff7e0ff */
[----:B------:R-:W-:Y:S01]  /*54170*/  IADD3.X R3, PT, PT, R3, UR19, RZ, P4, !PT ;  /* 0x0000001303037c10 */ /* 0x000fe2000a7fe4ff */
[----:B------:R-:W-:Y:S01]  /*54180*/  STL [R1+0x11e0], R13 ;  /* 0x0011e00d01007387 */ /* 0x000fe20000100800 */
[----:B------:R-:W-:-:S03]  /*54190*/  IADD3 R24, P4, PT, R24, UR75, RZ ;  /* 0x0000004b18187c10 */ /* 0x000fc6000ff9e0ff */
[----:B------:R-:W-:Y:S04]  /*541a0*/  STL [R1+0x11b4], R14 ;  /* 0x0011b40e01007387 */ /* 0x000fe80000100800 */
[----:B------:R-:W-:Y:S01]  /*541b0*/  STL [R1+0x11d8], R15 ;  /* 0x0011d80f01007387 */ /* 0x000fe20000100800 */
[----:B------:R-:W-:Y:S02]  /*541c0*/  IADD3.X R25, PT, PT, R25, UR19, RZ, P5, !PT ;  /* 0x0000001319197c10 */ /* 0x000fe4000affe4ff */
[----:B------:R-:W-:Y:S01]  /*541d0*/  IADD3.X R0, PT, PT, R0, UR19, RZ, P6, !PT ;  /* 0x0000001300007c10 */ /* 0x000fe2000b7fe4ff */
        /* <DEDUP_REMOVED lines=9> */
[----:B------:R-:W-:Y:S02]  /*54270*/  IADD3 R5, P1, PT, R5, UR75, RZ ;  /* 0x0000004b05057c10 */ /* 0x000fe4000ff3e0ff */
[----:B----4-:R-:W-:Y:S01]  /*54280*/  IADD3.X R6, PT, PT, R6, UR19, RZ, P2, !PT ;  /* 0x0000001306067c10 */ /* 0x010fe200097fe4ff */
        /* <DEDUP_REMOVED lines=91> */
[----:B0-----:R-:W2:Y:S04]  /*54840*/  LDL.LU R22, [R1+0x10cc] ;  /* 0x0010cc0001167983 */ /* 0x001ea80000300800 */
[----:B------:R-:W-:Y:S04]  /*54850*/  STL [R1+0x1148], R26 ;  /* 0x0011481a01007387 */ /* 0x000fe80000100800 */
[----:B------:R-:W-:Y:S01]  /*54860*/  STL [R1+0x1140], R27 ;  /* 0x0011401b01007387 */ /* 0x000fe20000100800 */
[----:B------:R-:W-:-:S02]  /*54870*/  IADD3 R6, P5, PT, R6, UR75, RZ ;  /* 0x0000004b06067c10 */ /* 0x000fc4000ffbe0ff */
        /* <DEDUP_REMOVED lines=26> */
[----:B------:R-:W-:Y:S04]  /*54a20*/  STL [R1+0x1110], R19 ;  /* 0x0011101301007387 */ /* 0x000fe80000100800 */
[----:B------:R-:W-:Y:S04]  /*54a30*/  STL [R1+0x1108], R20 ;  /* 0x0011081401007387 */ /* 0x000fe80000100800 */
[----:B------:R-:W-:Y:S01]  /*54a40*/  STL [R1+0x10dc], R21 ;  /* 0x0010dc1501007387 */ /* 0x000fe20000100800 */
[----:B----4-:R-:W-:-:S03]  /*54a50*/  IADD3 R28, P6, PT, R28, UR75, RZ ;  /* 0x0000004b1c1c7c10 */ /* 0x010fc6000ffde0ff */
[----:B------:R-:W4:Y:S04]  /*54a60*/  LDL.LU R12, [R1+0x10c4] ;  /* 0x0010c400010c7983 */ /* 0x000f280000300800 */
[----:B------:R-:W-:Y:S04]  /*54a70*/  STL [R1+0x1100], R29 ;  /* 0x0011001d01007387 */ /* 0x000fe80000100800 */
[----:B------:R-:W4:Y:S04]  /*54a80*/  LDL.LU R13, [R1+0x10e8] ;  /* 0x0010e800010d7983 */ /* 0x000f280000300800 */
[----:B------:R-:W-:Y:S04]  /*54a90*/  STL [R1+0x10d4], R28 ;  /* 0x0010d41c01007387 */ /* 0x000fe80000100800 */
[----:B------:R-:W4:Y:S01]  /*54aa0*/  LDL.LU R14, [R1+0x10bc] ;  /* 0x0010bc00010e7983 */ /* 0x000f220000300800 */
[----:B------:R-:W-:-:S05]  /*54ab0*/  IADD3.X R23, PT, PT, R23, UR19, RZ, P1, !PT ;  /* 0x0000001317177c10 */ /* 0x000fca0008ffe4ff */
        /* <DEDUP_REMOVED lines=85> */
[----:B------:R-:W-:Y:S04]  /*55010*/  STL [R1+0x1088], R21 ;  /* 0x0010881501007387 */ /* 0x000fe80000100800 */
[----:B------:R-:W2:Y:S01]  /*55020*/  LDL.LU R12, [R1+0x1070] ;  /* 0x00107000010c7983 */ /* 0x000ea20000300800 */
[----:B---3--:R-:W-:-:S03]  /*55030*/  IADD3.X R28, PT, PT, R28, UR19, RZ, P4, !PT ;  /* 0x000000131c1c7c10 */ /* 0x008fc6000a7fe4ff */
        /* <DEDUP_REMOVED lines=35> */
[----:B------:R-:W-:Y:S02]  /*55270*/  IADD3.X R12, PT, PT, R12, UR19, RZ, P6, !PT ;  /* 0x000000130c0c7c10 */ /* 0x000fe4000b7fe4ff */
[----:B---3--:R-:W-:Y:S02]  /*55280*/  IADD3 R13, P6, PT, R13, UR75, RZ ;  /* 0x0000004b0d0d7c10 */ /* 0x008fe4000ffde0ff */
[----:B------:R-:W-:Y:S01]  /*55290*/  IADD3.X R14, PT, PT, R14, UR19, RZ, P1, !PT ;  /* 0x000000130e0e7c10 */ /* 0x000fe20008ffe4ff */
[----:B0-----:R-:W3:Y:S04]  /*552a0*/  LDL.LU R22, [R1+0x1000] ;  /* 0x0010000001167983 */ /* 0x001ee80000300800 */
[----:B------:R-:W-:Y:S04]  /*552b0*/  STL [R1+0x1070], R12 ;  /* 0x0010700c01007387 */ /* 0x000fe80000100800 */
[----:B------:R-:W-:Y:S01]  /*552c0*/  STL [R1+0x1044], R13 ;  /* 0x0010440d01007387 */ /* 0x000fe20000100800 */
[----:B------:R-:W-:-:S02]  /*552d0*/  IADD3 R15, P1, PT, R15, UR75, RZ ;  /* 0x0000004b0f0f7c10 */ /* 0x000fc4000ff3e0ff */
[----:B------:R-:W-:Y:S02]  /*552e0*/  IADD3.X R2, PT, PT, R2, UR19, RZ, P2, !PT ;  /* 0x0000001302027c10 */ /* 0x000fe400097fe4ff */
[----:B------:R-:W-:Y:S02]  /*552f0*/  IADD3 R3, P2, PT, R3, UR75, RZ ;  /* 0x0000004b03037c10 */ /* 0x000fe4000ff5e0ff */
[----:B------:R-:W-:Y:S01]  /*55300*/  IADD3.X R24, PT, PT, R24, UR19, RZ, P3, !PT ;  /* 0x0000001318187c10 */ /* 0x000fe20009ffe4ff */
[----:B------:R-:W-:Y:S01]  /*55310*/  STL [R1+0x1068], R14 ;  /* 0x0010680e01007387 */ /* 0x000fe20000100800 */
[----:B------:R-:W-:-:S03]  /*55320*/  IADD3.X R26, PT, PT, R26, UR19, RZ, P4, !PT ;  /* 0x000000131a1a7c10 */ /* 0x000fc6000a7fe4ff */
        /* <DEDUP_REMOVED lines=13> */
[----:B------:R-:W-:Y:S01]  /*55400*/  STL [R1+0x1048], R27 ;  /* 0x0010481b01007387 */ /* 0x000fe20000100800 */
[----:B----4-:R-:W-:Y:S02]  /*55410*/  IADD3 R6, P6, PT, R6, UR75, RZ ;  /* 0x0000004b06067c10 */ /* 0x010fe4000ffde0ff */
        /* <DEDUP_REMOVED lines=90> */
[----:B------:R-:W-:Y:S04]  /*559c0*/  STL [R1+0xfac], R26 ;  /* 0x000fac1a01007387 */ /* 0x000fe80000100800 */
[----:B------:R-:W-:Y:S01]  /*559d0*/  STL [R1+0xfa4], R27 ;  /* 0x000fa41b01007387 */ /* 0x000fe20000100800 */
[----:B------:R-:W-:-:S02]  /*559e0*/  IADD3.X R6, PT, PT, R6, UR19, RZ, P4, !PT ;  /* 0x0000001306067c10 */ /* 0x000fc4000a7fe4ff */
        /* <DEDUP_REMOVED lines=26> */
[----:B------:R-:W-:Y:S04]  /*55b90*/  STL [R1+0xf74], R19 ;  /* 0x000f741301007387 */ /* 0x000fe80000100800 */
[----:B------:R-:W-:Y:S01]  /*55ba0*/  STL [R1+0xf6c], R20 ;  /* 0x000f6c1401007387 */ /* 0x000fe20000100800 */
[----:B----4-:R-:W-:-:S03]  /*55bb0*/  IADD3.X R28, PT, PT, R28, UR19, RZ, P5, !PT ;  /* 0x000000131c1c7c10 */ /* 0x010fc6000affe4ff */
[----:B------:R-:W-:Y:S04]  /*55bc0*/  STL [R1+0xf90], R21 ;  /* 0x000f901501007387 */ /* 0x000fe80000100800 */
[----:B------:R-:W4:Y:S04]  /*55bd0*/  LDL.LU R12, [R1+0xf78] ;  /* 0x000f7800010c7983 */ /* 0x000f280000300800 */
[----:B------:R-:W-:Y:S04]  /*55be0*/  STL [R1+0xf64], R29 ;  /* 0x000f641d01007387 */ /* 0x000fe80000100800 */
[----:B------:R-:W4:Y:S04]  /*55bf0*/  LDL.LU R13, [R1+0xf4c] ;  /* 0x000f4c00010d7983 */ /* 0x000f280000300800 */
[----:B------:R-:W-:Y:S04]  /*55c00*/  STL [R1+0xf88], R28 ;  /* 0x000f881c01007387 */ /* 0x000fe80000100800 */
[----:B------:R-:W4:Y:S01]  /*55c10*/  LDL.LU R14, [R1+0xf70] ;  /* 0x000f7000010e7983 */ /* 0x000f220000300800 */
[----:B------:R-:W-:-:S05]  /*55c20*/  IADD3 R23, P5, PT, R23, UR75, RZ ;  /* 0x0000004b17177c10 */ /* 0x000fca000ffbe0ff */
        /* <DEDUP_REMOVED lines=33> */
[----:B------:R-:W-:Y:S01]  /*55e40*/  IADD3.X R14, PT, PT, R14, UR19, RZ, P2, !PT ;  /* 0x000000130e0e7c10 */ /* 0x000fe200097fe4ff */
[----:B------:R-:W-:Y:S01]  /*55e50*/  STL [R1+0xf78], R12 ;  /* 0x000f780c01007387 */ /* 0x000fe20000100800 */
[----:B------:R-:W-:Y:S02]  /*55e60*/  IADD3 R15, P2, PT, R15, UR75, RZ ;  /* 0x0000004b0f0f7c10 */ /* 0x000fe4000ff5e0ff */
        /* <DEDUP_REMOVED lines=49> */
[----:B------:R-:W-:Y:S04]  /*56180*/  STL [R1+0xeec], R21 ;  /* 0x000eec1501007387 */ /* 0x000fe80000100800 */
[----:B------:R-:W2:Y:S01]  /*56190*/  LDL.LU R12, [R1+0xed4] ;  /* 0x000ed400010c7983 */ /* 0x000ea20000300800 */
[----:B---3--:R-:W-:-:S03]  /*561a0*/  IADD3 R28, P2, PT, R28, UR75, RZ ;  /* 0x0000004b1c1c7c10 */ /* 0x008fc6000ff5e0ff */
        /* <DEDUP_REMOVED lines=35> */
[----:B------:R-:W-:Y:S02]  /*563e0*/  IADD3 R12, P4, PT, R12, UR75, RZ ;  /* 0x0000004b0c0c7c10 */ /* 0x000fe4000ff9e0ff */
[----:B---3--:R-:W-:Y:S02]  /*563f0*/  IADD3.X R13, PT, PT, R13, UR19, RZ, P5, !PT ;  /* 0x000000130d0d7c10 */ /* 0x008fe4000affe4ff */
[----:B------:R-:W-:Y:S01]  /*56400*/  IADD3 R14, P5, PT, R14, UR75, RZ ;  /* 0x0000004b0e0e7c10 */ /* 0x000fe2000ffbe0ff */
[----:B0-----:R-:W3:Y:S04]  /*56410*/  LDL.LU R22, [R1+0xe64] ;  /* 0x000e640001167983 */ /* 0x001ee80000300800 */
[----:B------:R-:W-:Y:S04]  /*56420*/  STL [R1+0xed4], R12 ;  /* 0x000ed40c01007387 */ /* 0x000fe80000100800 */
[----:B------:R-:W-:Y:S01]  /*56430*/  STL [R1+0xef8], R13 ;  /* 0x000ef80d01007387 */ /* 0x000fe20000100800 */
[----:B------:R-:W-:-:S02]  /*56440*/  IADD3.X R15, PT, PT, R15, UR19, RZ, P6, !PT ;  /* 0x000000130f0f7c10 */ /* 0x000fc4000b7fe4ff */
[----:B------:R-:W-:Y:S02]  /*56450*/  IADD3 R2, P6, PT, R2, UR75, RZ ;  /* 0x0000004b02027c10 */ /* 0x000fe4000ffde0ff */
[----:B------:R-:W-:Y:S02]  /*56460*/  IADD3.X R3, PT, PT, R3, UR19, RZ, P1, !PT ;  /* 0x0000001303037c10 */ /* 0x000fe40008ffe4ff */
[----:B------:R-:W-:Y:S01]  /*56470*/  IADD3 R24, P1, PT, R24, UR75, RZ ;  /* 0x0000004b18187c10 */ /* 0x000fe2000ff3e0ff */
[----:B------:R-:W-:Y:S04]  /*56480*/  STL [R1+0xecc], R14 ;  /* 0x000ecc0e01007387 */ /* 0x000fe80000100800 */
[----:B------:R-:W-:Y:S01]  /*56490*/  STL [R1+0xef0], R15 ;  /* 0x000ef00f01007387 */ /* 0x000fe20000100800 */
[----:B------:R-:W-:-:S03]  /*564a0*/  IADD3.X R25, PT, PT, R25, UR19, RZ, P2, !PT ;  /* 0x0000001319197c10 */ /* 0x000fc600097fe4ff */
[----:B------:R-:W-:Y:S01]  /*564b0*/  STL [R1+0xec4], R2 ;  /* 0x000ec40201007387 */ /* 0x000fe20000100800 */
[----:B------:R-:W-:-:S03]  /*564c0*/  IADD3.X R0, PT, PT, R0, UR19, RZ, P3, !PT ;  /* 0x0000001300007c10 */ /* 0x000fc60009ffe4ff */
        /* <DEDUP_REMOVED lines=10> */
[----:B----4-:R-:W-:Y:S02]  /*56570*/  IADD3.X R6, PT, PT, R6, UR19, RZ, P5, !PT ;  /* 0x0000001306067c10 */ /* 0x010fe4000affe4ff */
        /* <DEDUP_REMOVED lines=371> */
[----:B------:R-:W-:Y:S04]  /*57cb0*/  STL [R1+0xcbc], R27 ;  /* 0x000cbc1b01007387 */ /* 0x000fe80000100800 */
[----:B------:R-:W-:Y:S01]  /*57cc0*/  STL [R1+0xce0], R4 ;  /* 0x000ce00401007387 */ /* 0x000fe20000100800 */
        /* <DEDUP_REMOVED lines=27> */
[----:B------:R-:W-:Y:S04]  /*57e80*/  STL [R1+0x2070], R20 ;  /* 0x0020701401007387 */ /* 0x000fe80000100800 */
[----:B------:R-:W-:Y:S01]  /*57e90*/  STL [R1+0xca8], R21 ;  /* 0x000ca81501007387 */ /* 0x000fe20000100800 */
[----:B----4-:R-:W-:-:S03]  /*57ea0*/  IADD3.X R28, PT, PT, R28, UR19, RZ, P2, !PT ;  /* 0x000000131c1c7c10 */ /* 0x010fc600097fe4ff */
        /* <DEDUP_REMOVED lines=277> */
[----:B------:R-:W-:Y:S04]  /*59000*/  STL [R1+0x1ef8], R21 ;  /* 0x001ef81501007387 */ /* 0x000fe80000100800 */
[----:B------:R-:W3:Y:S01]  /*59010*/  LDL.LU R12, [R1+0x1ee0] ;  /* 0x001ee000010c7983 */ /* 0x000ee20000300800 */
[----:B----4-:R-:W-:-:S03]  /*59020*/  IADD3 R28, P6, PT, R28, UR75, RZ ;  /* 0x0000004b1c1c7c10 */ /* 0x010fc6000ffde0ff */
        /* <DEDUP_REMOVED lines=36> */
[----:B------:R-:W-:Y:S02]  /*59270*/  IADD3 R12, P2, PT, R12, UR75, RZ ;  /* 0x0000004b0c0c7c10 */ /* 0x000fe4000ff5e0ff */
[----:B----4-:R-:W-:-:S02]  /*59280*/  IADD3.X R13, PT, PT, R13, UR19, RZ, P3, !PT ;  /* 0x000000130d0d7c10 */ /* 0x010fc40009ffe4ff */
[----:B------:R-:W-:Y:S01]  /*59290*/  IADD3 R14, P3, PT, R14, UR75, RZ ;  /* 0x0000004b0e0e7c10 */ /* 0x000fe2000ff7e0ff */
[----:B------:R-:W-:Y:S01]  /*592a0*/  STL [R1+0x1ee0], R12 ;  /* 0x001ee00c01007387 */ /* 0x000fe20000100800 */
[----:B------:R-:W-:Y:S02]  /*592b0*/  IADD3.X R15, PT, PT, R15, UR19, RZ, P4, !PT ;  /* 0x000000130f0f7c10 */ /* 0x000fe4000a7fe4ff */
        /* <DEDUP_REMOVED lines=235> */
[----:B------:R-:W-:Y:S04]  /*5a170*/  STL [R1+0x1dac], R21 ;  /* 0x001dac1501007387 */ /* 0x000fe80000100800 */
[----:B------:R-:W3:Y:S01]  /*5a180*/  LDL.LU R12, [R1+0x1d94] ;  /* 0x001d9400010c7983 */ /* 0x000ee20000300800 */
[----:B----4-:R-:W-:-:S03]  /*5a190*/  IADD3.X R28, PT, PT, R28, UR19, RZ, P5, !PT ;  /* 0x000000131c1c7c10 */ /* 0x010fc6000affe4ff */
        /* <DEDUP_REMOVED lines=36> */
[----:B------:R-:W-:Y:S02]  /*5a3e0*/  IADD3.X R12, PT, PT, R12, UR19, RZ, P1, !PT ;  /* 0x000000130c0c7c10 */ /* 0x000fe40008ffe4ff */
[----:B----4-:R-:W-:-:S02]  /*5a3f0*/  IADD3 R13, P1, PT, R13, UR75, RZ ;  /* 0x0000004b0d0d7c10 */ /* 0x010fc4000ff3e0ff */
[----:B------:R-:W-:Y:S01]  /*5a400*/  IADD3.X R14, PT, PT, R14, UR19, RZ, P2, !PT ;  /* 0x000000130e0e7c10 */ /* 0x000fe200097fe4ff */
[----:B------:R-:W-:Y:S04]  /*5a410*/  STL [R1+0x1d94], R12 ;  /* 0x001d940c01007387 */ /* 0x000fe80000100800 */
[----:B------:R-:W-:Y:S01]  /*5a420*/  STL [R1+0x1d68], R13 ;  /* 0x001d680d01007387 */ /* 0x000fe20000100800 */
[----:B------:R-:W-:Y:S02]  /*5a430*/  IADD3 R15, P2, PT, R15, UR75, RZ ;  /* 0x0000004b0f0f7c10 */ /* 0x000fe4000ff5e0ff */
[----:B------:R-:W-:Y:S02]  /*5a440*/  IADD3.X R2, PT, PT, R2, UR19, RZ, P3, !PT ;  /* 0x0000001302027c10 */ /* 0x000fe40009ffe4ff */
[----:B------:R-:W-:-:S02]  /*5a450*/  IADD3 R3, P3, PT, R3, UR75, RZ ;  /* 0x0000004b03037c10 */ /* 0x000fc4000ff7e0ff */
        /* <DEDUP_REMOVED lines=110> */
[----:B----4-:R-:W-:-:S02]  /*5ab40*/  IADD3.X R6, PT, PT, R6, UR19, RZ, P5, !PT ;  /* 0x0000001306067c10 */ /* 0x010fc4000affe4ff */
        /* <DEDUP_REMOVED lines=279> */
[----:B----4-:R-:W-:-:S02]  /*5bcc0*/  IADD3 R6, P3, PT, R6, UR75, RZ ;  /* 0x0000004b06067c10 */ /* 0x010fc4000ff7e0ff */
        /* <DEDUP_REMOVED lines=248> */
[----:B--2---:R-:W-:-:S02]  /*5cc50*/  IADD3.X R22, PT, PT, R22, UR19, RZ, P1, !PT ;  /* 0x0000001316167c10 */ /* 0x004fc40008ffe4ff */
[----:B------:R-:W-:-:S03]  /*5cc60*/  IADD3 R12, P1, PT, R12, UR75, RZ ;  /* 0x0000004b0c0c7c10 */ /* 0x000fc6000ff3e0ff */
[----:B------:R0:W-:Y:S04]  /*5cc70*/  STL [R1+0x1a34], R22 ;  /* 0x001a341601007387 */ /* 0x0001e80000100800 */
[----:B------:R-:W2:Y:S01]  /*5cc80*/  LDL.LU R28, [R1+0x19c4] ;  /* 0x0019c400011c7983 */ /* 0x000ea20000300800 */
        /* <DEDUP_REMOVED lines=109> */
[----:B------:R-:W-:Y:S01]  /*5d360*/  STL [R1+0x199c], R24 ;  /* 0x00199c1801007387 */ /* 0x000fe20000100800 */
[----:B------:R-:W-:-:S03]  /*5d370*/  IADD3.X R27, PT, PT, R27, UR19, RZ, P4, !PT ;  /* 0x000000131b1b7c10 */ /* 0x000fc6000a7fe4ff */
[----:B------:R0:W-:Y:S04]  /*5d380*/  STL [R1+0x1968], R22 ;  /* 0x0019681601007387 */ /* 0x0001e80000100800 */
[----:B------:R-:W-:Y:S01]  /*5d390*/  STL [R1+0x1970], R25 ;  /* 0x0019701901007387 */ /* 0x000fe20000100800 */
        /* <DEDUP_REMOVED lines=27> */
[----:B------:R1:W-:Y:S04]  /*5d550*/  STL [R1+0x1938], R18 ;  /* 0x0019381201007387 */ /* 0x0003e80000100800 */
[----:B0-----:R-:W3:Y:S01]  /*5d560*/  LDL.LU R0, [R1+0x193c] ;  /* 0x00193c0001007983 */ /* 0x001ee20000300800 */
[----:B------:R-:W-:-:S02]  /*5d570*/  IADD3.X R20, PT, PT, R20, UR19, RZ, P5, !PT ;  /* 0x0000001314147c10 */ /* 0x000fc4000affe4ff */
[----:B------:R-:W-:Y:S02]  /*5d580*/  IADD3 R21, P5, PT, R21, UR75, RZ ;  /* 0x0000004b15157c10 */ /* 0x000fe4000ffbe0ff */
[----:B------:R-:W-:Y:S01]  /*5d590*/  IADD3.X R29, PT, PT, R29, UR19, RZ, P6, !PT ;  /* 0x000000131d1d7c10 */ /* 0x000fe2000b7fe4ff */
[----:B------:R0:W-:Y:S04]  /*5d5a0*/  STL [R1+0x195c], R19 ;  /* 0x00195c1301007387 */ /* 0x0001e80000100800 */
[----:B------:R0:W-:Y:S04]  /*5d5b0*/  STL [R1+0x1954], R20 ;  /* 0x0019541401007387 */ /* 0x0001e80000100800 */
[----:B------:R0:W-:Y:S04]  /*5d5c0*/  STL [R1+0x1928], R21 ;  /* 0x0019281501007387 */ /* 0x0001e80000100800 */
[----:B------:R-:W3:Y:S01]  /*5d5d0*/  LDL.LU R12, [R1+0x1910] ;  /* 0x00191000010c7983 */ /* 0x000ee20000300800 */
[----:B----4-:R-:W-:-:S03]  /*5d5e0*/  IADD3 R28, P6, PT, R28, UR75, RZ ;  /* 0x0000004b1c1c7c10 */ /* 0x010fc6000ffde0ff */
[----:B------:R4:W-:Y:S04]  /*5d5f0*/  STL [R1+0x194c], R29 ;  /* 0x00194c1d01007387 */ /* 0x0009e80000100800 */
[----:B------:R-:W3:Y:S04]  /*5d600*/  LDL.LU R13, [R1+0x1934] ;  /* 0x00193400010d7983 */ /* 0x000ee80000300800 */
[----:B------:R0:W-:Y:S04]  /*5d610*/  STL [R1+0x1920], R28 ;  /* 0x0019201c01007387 */ /* 0x0001e80000100800 */
        /* <DEDUP_REMOVED lines=13> */
[----:B--2---:R-:W-:-:S05]  /*5d6f0*/  IADD3 R22, P1, PT, R22, UR75, RZ ;  /* 0x0000004b16167c10 */ /* 0x004fca000ff3e0ff */
        /* <DEDUP_REMOVED lines=8> */
[----:B-1----:R-:W3:Y:S04]  /*5d780*/  LDL.LU R18, [R1+0x18d0] ;  /* 0x0018d00001127983 */ /* 0x002ee80000300800 */
[----:B0-----:R-:W3:Y:S04]  /*5d790*/  LDL.LU R19, [R1+0x18e4] ;  /* 0x0018e40001137983 */ /* 0x001ee80000300800 */
[----:B------:R-:W3:Y:S04]  /*5d7a0*/  LDL.LU R20, [R1+0x18cc] ;  /* 0x0018cc0001147983 */ /* 0x000ee80000300800 */
[----:B------:R-:W3:Y:S04]  /*5d7b0*/  LDL.LU R21, [R1+0x18dc] ;  /* 0x0018dc0001157983 */ /* 0x000ee80000300800 */
[----:B----4-:R-:W4:Y:S04]  /*5d7c0*/  LDL.LU R29, [R1+0x18c8] ;  /* 0x0018c800011d7983 */ /* 0x010f280000300800 */
[----:B------:R-:W4:Y:S04]  /*5d7d0*/  LDL.LU R28, [R1+0x18d4] ;  /* 0x0018d400011c7983 */ /* 0x000f280000300800 */
[----:B------:R-:W4:Y:S01]  /*5d7e0*/  LDL.LU R23, [R1+0x18c4] ;  /* 0x0018c40001177983 */ /* 0x000f220000300800 */
[----:B---3--:R-:W-:-:S05]  /*5d7f0*/  IADD3.X R0, PT, PT, R0, UR19, RZ, P2, !PT ;  /* 0x0000001300007c10 */ /* 0x008fca00097fe4ff */
[----:B------:R0:W-:Y:S04]  /*5d800*/  STL [R1+0x193c], R0 ;  /* 0x00193c0001007387 */ /* 0x0001e80000100800 */
[----:B--2---:R-:W2:Y:S04]  /*5d810*/  LDL.LU R22, [R1+0xc94] ;  /* 0x000c940001167983 */ /* 0x004ea80000300800 */
[----:B0-----:R-:W3:Y:S01]  /*5d820*/  LDL.LU R0, [R1+0x18c0] ;  /* 0x0018c00001007983 */ /* 0x001ee20000300800 */
[----:B------:R-:W-:Y:S02]  /*5d830*/  IADD3 R12, P2, PT, R12, UR75, RZ ;  /* 0x0000004b0c0c7c10 */ /* 0x000fe4000ff5e0ff */
[----:B------:R-:W-:-:S02]  /*5d840*/  IADD3.X R13, PT, PT, R13, UR19, RZ, P3, !PT ;  /* 0x000000130d0d7c10 */ /* 0x000fc40009ffe4ff */
[----:B------:R-:W-:Y:S01]  /*5d850*/  IADD3 R14, P3, PT, R14, UR75, RZ ;  /* 0x0000004b0e0e7c10 */ /* 0x000fe2000ff7e0ff */
[----:B------:R-:W-:Y:S01]  /*5d860*/  STL [R1+0x1910], R12 ;  /* 0x0019100c01007387 */ /* 0x000fe20000100800 */
[----:B------:R-:W-:Y:S02]  /*5d870*/  IADD3.X R15, PT, PT, R15, UR19, RZ, P4, !PT ;  /* 0x000000130f0f7c10 */ /* 0x000fe4000a7fe4ff */
[----:B------:R-:W-:Y:S02]  /*5d880*/  IADD3 R2, P4, PT, R2, UR75, RZ ;  /* 0x0000004b02027c10 */ /* 0x000fe4000ff9e0ff */
[----:B------:R-:W-:Y:S01]  /*5d890*/  IADD3.X R3, PT, PT, R3, UR19, RZ, P5, !PT ;  /* 0x0000001303037c10 */ /* 0x000fe2000affe4ff */
[----:B------:R-:W-:Y:S01]  /*5d8a0*/  STL [R1+0x1934], R13 ;  /* 0x0019340d01007387 */ /* 0x000fe20000100800 */
[----:B------:R-:W-:-:S03]  /*5d8b0*/  IADD3 R24, P5, PT, R24, UR75, RZ ;  /* 0x0000004b18187c10 */ /* 0x000fc6000ffbe0ff */
[----:B------:R-:W-:Y:S01]  /*5d8c0*/  STL [R1+0x1908], R14 ;  /* 0x0019080e01007387 */ /* 0x000fe20000100800 */
[----:B------:R-:W-:-:S03]  /*5d8d0*/  IADD3.X R6, PT, PT, R6, UR19, RZ, P1, !PT ;  /* 0x0000001306067c10 */ /* 0x000fc60008ffe4ff */
[----:B------:R-:W-:Y:S04]  /*5d8e0*/  STL [R1+0x192c], R15 ;  /* 0x00192c0f01007387 */ /* 0x000fe80000100800 */
[----:B------:R-:W-:Y:S04]  /*5d8f0*/  STL [R1+0x1900], R2 ;  /* 0x0019000201007387 */ /* 0x000fe80000100800 */
[----:B------:R-:W-:Y:S04]  /*5d900*/  STL [R1+0x1924], R3 ;  /* 0x0019240301007387 */ /* 0x000fe80000100800 */
[----:B------:R-:W-:Y:S04]  /*5d910*/  STL [R1+0x18f8], R24 ;  /* 0x0018f81801007387 */ /* 0x000fe80000100800 */
[----:B------:R0:W-:Y:S02]  /*5d920*/  STL [R1+0x1914], R6 ;  /* 0x0019140601007387 */ /* 0x0001e40000100800 */
[----:B0-----:R-:W0:Y:S01]  /*5d930*/  LDC R6, c[0x0][0x3ac] ;  /* 0x0000eb00ff067b82 */ /* 0x001e220000000800 */
[----:B------:R-:W-:-:S02]  /*5d940*/  IADD3.X R25, PT, PT, R25, UR19, RZ, P6, !PT ;  /* 0x0000001319197c10 */ /* 0x000fc4000b7fe4ff */
[----:B------:R-:W-:Y:S02]  /*5d950*/  IADD3 R26, P6, PT, R26, UR75, RZ ;  /* 0x0000004b1a1a7c10 */ /* 0x000fe4000ffde0ff */
[----:B------:R-:W-:Y:S02]  /*5d960*/  IADD3 R27, P1, PT, R27, UR75, RZ ;  /* 0x0000004b1b1b7c10 */ /* 0x000fe4000ff3e0ff */
[----:B------:R-:W-:Y:S02]  /*5d970*/  IADD3.X R4, PT, PT, R4, UR19, RZ, P2, !PT ;  /* 0x0000001304047c10 */ /* 0x000fe400097fe4ff */
[----:B------:R-:W-:Y:S01]  /*5d980*/  IADD3 R5, P2, PT, R5, UR75, RZ ;  /* 0x0000004b05057c10 */ /* 0x000fe2000ff5e0ff */
[----:B------:R-:W-:Y:S04]  /*5d990*/  STL [R1+0x191c], R25 ;  /* 0x00191c1901007387 */ /* 0x000fe80000100800 */
[----:B------:R-:W-:Y:S04]  /*5d9a0*/  STL [R1+0x18f0], R26 ;  /* 0x0018f01a01007387 */ /* 0x000fe80000100800 */
[----:B------:R-:W-:Y:S04]  /*5d9b0*/  STL [R1+0x18e8], R27 ;  /* 0x0018e81b01007387 */ /* 0x000fe80000100800 */
[----:B------:R-:W-:Y:S04]  /*5d9c0*/  STL [R1+0x190c], R4 ;  /* 0x00190c0401007387 */ /* 0x000fe80000100800 */
[----:B------:R-:W-:Y:S01]  /*5d9d0*/  STL [R1+0x18e0], R5 ;  /* 0x0018e00501007387 */ /* 0x000fe20000100800 */
[----:B0-----:R-:W-:-:S05]  /*5d9e0*/  IMAD.SHL.U32 R3, R6, 0x80, RZ ;  /* 0x0000008006037824 */ /* 0x001fca00078e00ff */
[----:B------:R-:W-:Y:S02]  /*5d9f0*/  SHF.R.S32.HI R2, RZ, 0x1f, R3 ;  /* 0x0000001fff027819 */ /* 0x000fe40000011403 */
[----:B------:R-:W-:Y:S02]  /*5da00*/  IADD3.X R7, PT, PT, R7, UR19, RZ, P3, !PT ;  /* 0x0000001307077c10 */ /* 0x000fe40009ffe4ff */
[----:B------:R-:W-:Y:S02]  /*5da10*/  IADD3 R8, P3, PT, R8, UR75, RZ ;  /* 0x0000004b08087c10 */ /* 0x000fe4000ff7e0ff */
[----:B------:R-:W-:Y:S02]  /*5da20*/  IADD3.X R9, PT, PT, R9, UR19, RZ, P4, !PT ;  /* 0x0000001309097c10 */ /* 0x000fe4000a7fe4ff */
[----:B------:R-:W-:Y:S02]  /*5da30*/  IADD3 R10, P4, PT, R3, R10, RZ ;  /* 0x0000000a030a7210 */ /* 0x000fe40007f9e0ff */
[----:B------:R-:W-:Y:S01]  /*5da40*/  IADD3.X R11, PT, PT, R11, UR19, RZ, P5, !PT ;  /* 0x000000130b0b7c10 */ /* 0x000fe2000affe4ff */
[----:B------:R-:W-:Y:S01]  /*5da50*/  STL [R1+0x1904], R7 ;  /* 0x0019040701007387 */ /* 0x000fe20000100800 */
[----:B------:R-:W-:-:S03]  /*5da60*/  IADD3 R16, P5, PT, R3, R16, RZ ;  /* 0x0000001003107210 */ /* 0x000fc60007fbe0ff */
[----:B------:R-:W-:Y:S01]  /*5da70*/  STL [R1+0x18d8], R8 ;  /* 0x0018d80801007387 */ /* 0x000fe20000100800 */
[----:B------:R-:W-:-:S03]  /*5da80*/  IADD3.X R17, PT, PT, R17, UR19, RZ, P6, !PT ;  /* 0x0000001311117c10 */ /* 0x000fc6000b7fe4ff */
        /* <DEDUP_REMOVED lines=9> */
[----:B----4-:R-:W-:-:S03]  /*5db20*/  IADD3 R29, P2, PT, R3, R29, RZ ;  /* 0x0000001d031d7210 */ /* 0x010fc60007f5e0ff */
[----:B------:R-:W-:Y:S01]  /*5db30*/  STL [R1+0x18d0], R18 ;  /* 0x0018d01201007387 */ /* 0x000fe20000100800 */
[----:B------:R-:W-:-:S03]  /*5db40*/  IADD3.X R28, PT, PT, R28, UR19, RZ, P3, !PT ;  /* 0x000000131c1c7c10 */ /* 0x000fc60009ffe4ff */
[----:B------:R-:W-:Y:S04]  /*5db50*/  STL [R1+0x18e4], R19 ;  /* 0x0018e41301007387 */ /* 0x000fe80000100800 */
[----:B------:R-:W-:Y:S01]  /*5db60*/  STL [R1+0x18cc], R20 ;  /* 0x0018cc1401007387 */ /* 0x000fe20000100800 */
[----:B------:R-:W-:-:S03]  /*5db70*/  IADD3 R23, P3, PT, R3, R23, RZ ;  /* 0x0000001703177210 */ /* 0x000fc60007f7e0ff */
[----:B------:R-:W-:Y:S04]  /*5db80*/  STL [R1+0x18dc], R21 ;  /* 0x0018dc1501007387 */ /* 0x000fe80000100800 */
[----:B------:R-:W-:Y:S04]  /*5db90*/  STL [R1+0x18c8], R29 ;  /* 0x0018c81d01007387 */ /* 0x000fe80000100800 */
[----:B------:R-:W-:Y:S04]  /*5dba0*/  STL [R1+0x18d4], R28 ;  /* 0x0018d41c01007387 */ /* 0x000fe80000100800 */
[----:B------:R0:W-:Y:S04]  /*5dbb0*/  STL [R1+0x2334], R3 ;  /* 0x0023340301007387 */ /* 0x0001e80000100800 */
[----:B------:R-:W-:Y:S01]  /*5dbc0*/  STL [R1+0x18c4], R23 ;  /* 0x0018c41701007387 */ /* 0x000fe20000100800 */
[----:B--2---:R-:W-:Y:S01]  /*5dbd0*/  IMAD.X R22, R2, 0x1, R22, P4 ;  /* 0x0000000102167824 */ /* 0x004fe200020e0616 */
[----:B---3--:R-:W-:-:S02]  /*5dbe0*/  IADD3 R0, P4, PT, R3, R0, RZ ;  /* 0x0000000003007210 */ /* 0x008fc40007f9e0ff */
[----:B0-----:R-:W2:Y:S04]  /*5dbf0*/  LDL.LU R3, [R1+0x14c8] ;  /* 0x0014c80001037983 */ /* 0x001ea80000300800 */
[----:B------:R-:W-:Y:S04]  /*5dc00*/  STL [R1+0xc94], R22 ;  /* 0x000c941601007387 */ /* 0x000fe80000100800 */
[----:B------:R-:W3:Y:S04]  /*5dc10*/  LDL.LU R12, [R1+0x14d4] ;  /* 0x0014d400010c7983 */ /* 0x000ee80000300800 */
[----:B------:R-:W-:Y:S04]  /*5dc20*/  STL [R1+0x18c0], R0 ;  /* 0x0018c00001007387 */ /* 0x000fe80000100800 */
[----:B---3--:R0:W-:Y:S04]  /*5dc30*/  STL [R1+0x2328], R12 ;  /* 0x0023280c01007387 */ /* 0x0081e80000100800 */
[----:B0-----:R-:W3:Y:S04]  /*5dc40*/  LDL.LU R12, [R1+0x18b4] ;  /* 0x0018b400010c7983 */ /* 0x001ee80000300800 */
[----:B---3--:R0:W-:Y:S04]  /*5dc50*/  STL [R1+0x232c], R12 ;  /* 0x00232c0c01007387 */ /* 0x0081e80000100800 */
[----:B0-----:R-:W3:Y:S01]  /*5dc60*/  LDL.LU R12, [R1+0x14d8] ;  /* 0x0014d800010c7983 */ /* 0x001ee20000300800 */
[----:B--2---:R-:W-:-:S03]  /*5dc70*/  IMAD.X R3, R2, 0x1, R3, P5 ;  /* 0x0000000102037824 */ /* 0x004fc600028e0603 */
[----:B---3--:R0:W-:Y:S04]  /*5dc80*/  STL [R1+0x2330], R12 ;  /* 0x0023300c01007387 */ /* 0x0081e80000100800 */
        /* <DEDUP_REMOVED lines=28> */
[----:B0-----:R-:W2:Y:S02]  /*5de50*/  LDL.LU R3, [R1+0x2334] ;  /* 0x0023340001037983 */ /* 0x001ea40000300800 */
[----:B--2---:R-:W-:-:S05]  /*5de60*/  IADD3 R12, P5, PT, R3, R12, RZ ;  /* 0x0000000c030c7210 */ /* 0x004fca0007fbe0ff */
[----:B------:R0:W-:Y:S04]  /*5de70*/  STL [R1+0x18bc], R12 ;  /* 0x0018bc0c01007387 */ /* 0x0001e80000100800 */
[----:B0-----:R-:W2:Y:S02]  /*5de80*/  LDL.LU R12, [R1+0x2330] ;  /* 0x00233000010c7983 */ /* 0x001ea40000300800 */
[----:B--2---:R-:W-:-:S05]  /*5de90*/  IMAD.X R12, R2, 0x1, R12, P6 ;  /* 0x00000001020c7824 */ /* 0x004fca00030e060c */
[----:B------:R0:W-:Y:S04]  /*5dea0*/  STL [R1+0x14d8], R12 ;  /* 0x0014d80c01007387 */ /* 0x0001e80000100800 */
[----:B0-----:R-:W2:Y:S02]  /*5deb0*/  LDL.LU R12, [R1+0x232c] ;  /* 0x00232c00010c7983 */ /* 0x001ea40000300800 */
[----:B--2---:R-:W-:-:S05]  /*5dec0*/  IADD3 R12, P6, PT, R3, R12, RZ ;  /* 0x0000000c030c7210 */ /* 0x004fca0007fde0ff */
[----:B------:R0:W-:Y:S04]  /*5ded0*/  STL [R1+0x18b4], R12 ;  /* 0x0018b40c01007387 */ /* 0x0001e80000100800 */
[----:B0-----:R-:W2:Y:S01]  /*5dee0*/  LDL.LU R12, [R1+0x2328] ;  /* 0x00232800010c7983 */ /* 0x001ea20000300800 */
[C---:B----4-:R-:W-:Y:S01]  /*5def0*/  IMAD.X R14, R2.reuse, 0x1, R14, P2 ;  /* 0x00000001020e7824 */ /* 0x050fe200010e060e */
[C---:B------:R-:W-:Y:S01]  /*5df00*/  IADD3 R15, P2, PT, R3.reuse, R15, RZ ;  /* 0x0000000f030f7210 */ /* 0x040fe20007f5e0ff */
[C---:B------:R-:W-:Y:S01]  /*5df10*/  IMAD.X R24, R2.reuse, 0x1, R24, P3 ;  /* 0x0000000102187824 */ /* 0x040fe200018e0618 */
        /* <DEDUP_REMOVED lines=16> */
[----:B------:R-:W-:Y:S01]  /*5e020*/  IADD3 R28, P6, PT, R3, R28, RZ ;  /* 0x0000001c031c7210 */ /* 0x000fe20007fde0ff */
[----:B------:R-:W-:-:S02]  /*5e030*/  IMAD.X R0, R2, 0x1, R0, P2 ;  /* 0x0000000102007824 */ /* 0x000fc400010e0600 */
[----:B--2---:R-:W-:Y:S01]  /*5e040*/  IMAD.X R12, R2, 0x1, R12, P1 ;  /* 0x00000001020c7824 */ /* 0x004fe200008e060c */
[----:B---3--:R-:W-:-:S04]  /*5e050*/  IADD3 R13, P1, PT, R3, R13, RZ ;  /* 0x0000000d030d7210 */ /* 0x008fc80007f3e0ff */
        /* <DEDUP_REMOVED lines=8> */
[----:B------:R-:W-:-:S03]  /*5e0e0*/  IMAD.X R8, R2, 0x1, R8, P1 ;  /* 0x0000000102087824 */ /* 0x000fc600008e0608 */
[----:B------:R-:W-:Y:S01]  /*5e0f0*/  STL [R1+0x18b8], R4 ;  /* 0x0018b80401007387 */ /* 0x000fe20000100800 */
[----:B------:R-:W-:-:S03]  /*5e100*/  IADD3 R9, P1, PT, R3, R9, RZ ;  /* 0x0000000903097210 */ /* 0x000fc60007f3e0ff */
        /* <DEDUP_REMOVED lines=17> */
[----:B------:R0:W-:Y:S04]  /*5e220*/  STL [R1+0x2324], R2 ;  /* 0x0023240201007387 */ /* 0x0001e80000100800 */
[----:B------:R-:W-:Y:S04]  /*5e230*/  STL [R1+0x1878], R23 ;  /* 0x0018781701007387 */ /* 0x000fe80000100800 */
        /* <DEDUP_REMOVED lines=8> */
[----:B--2---:R-:W-:-:S03]  /*5e2c0*/  IADD3 R2, P2, PT, R3, R2, RZ ;  /* 0x0000000203027210 */ /* 0x004fc60007f5e0ff */
        /* <DEDUP_REMOVED lines=30> */
[----:B--2---:R-:W-:-:S05]  /*5e4b0*/  IMAD.X R12, R2, 0x1, R12, P3 ;  /* 0x00000001020c7824 */ /* 0x004fca00018e060c */
[----:B------:R0:W-:Y:S04]  /*5e4c0*/  STL [R1+0x1868], R12 ;  /* 0x0018680c01007387 */ /* 0x0001e80000100800 */
[----:B0-----:R-:W2:Y:S02]  /*5e4d0*/  LDL.LU R12, [R1+0x2320] ;  /* 0x00232000010c7983 */ /* 0x001ea40000300800 */
[----:B--2---:R-:W-:-:S05]  /*5e4e0*/  IADD3 R12, P3, PT, R3, R12, RZ ;  /* 0x0000000c030c7210 */ /* 0x004fca0007f7e0ff */
[----:B------:R0:W-:Y:S04]  /*5e4f0*/  STL [R1+0x183c], R12 ;  /* 0x00183c0c01007387 */ /* 0x0001e80000100800 */
[----:B0-----:R-:W2:Y:S02]  /*5e500*/  LDL.LU R12, [R1+0x231c] ;  /* 0x00231c00010c7983 */ /* 0x001ea40000300800 */
[----:B--2---:R-:W-:-:S05]  /*5e510*/  IMAD.X R12, R2, 0x1, R12, P4 ;  /* 0x00000001020c7824 */ /* 0x004fca00020e060c */
[----:B------:R0:W-:Y:S04]  /*5e520*/  STL [R1+0x1860], R12 ;  /* 0x0018600c01007387 */ /* 0x0001e80000100800 */
[----:B0-----:R-:W2:Y:S01]  /*5e530*/  LDL.LU R12, [R1+0x2318] ;  /* 0x00231800010c7983 */ /* 0x001ea20000300800 */
[C---:B---3--:R-:W-:Y:S01]  /*5e540*/  IMAD.X R13, R2.reuse, 0x1, R13, P5 ;  /* 0x00000001020d7824 */ /* 0x048fe200028e060d */
[C---:B----4-:R-:W-:Y:S01]  /*5e550*/  IADD3 R14, P5, PT, R3.reuse, R14, RZ ;  /* 0x0000000e030e7210 */ /* 0x050fe20007fbe0ff */
        /* <DEDUP_REMOVED lines=18> */
[----:B------:R-:W-:Y:S01]  /*5e680*/  IMAD.X R22, R2, 0x1, R22, P5 ;  /* 0x0000000102167824 */ /* 0x000fe200028e0616 */
[----:B------:R-:W-:-:S02]  /*5e690*/  IADD3 R0, P5, PT, R3, R0, RZ ;  /* 0x0000000003007210 */ /* 0x000fc40007fbe0ff */
[----:B--2---:R-:W-:-:S05]  /*5e6a0*/  IADD3 R12, P4, PT, R3, R12, RZ ;  /* 0x0000000c030c7210 */ /* 0x004fca0007f9e0ff */
        /* <DEDUP_REMOVED lines=22> */
[----:B------:R-:W-:Y:S04]  /*5e810*/  STL [R1+0x1810], R19 ;  /* 0x0018101301007387 */ /* 0x000fe80000100800 */
[----:B------:R-:W-:Y:S01]  /*5e820*/  STL [R1+0x17e4], R20 ;  /* 0x0017e41401007387 */ /* 0x000fe20000100800 */
[----:B------:R-:W-:-:S03]  /*5e830*/  IADD3 R23, P4, PT, R3, R23, RZ ;  /* 0x0000001703177210 */ /* 0x000fc60007f9e0ff */
[----:B------:R-:W-:Y:S04]  /*5e840*/  STL [R1+0x1808], R21 ;  /* 0x0018081501007387 */ /* 0x000fe80000100800 */
        /* <DEDUP_REMOVED lines=511> */
[----:B------:R0:W-:Y:S04]  /*60840*/  STL [R1+0x1588], R0 ;  /* 0x0015880001007387 */ /* 0x0001e80000100800 */
[----:B0-----:R-:W3:Y:S04]  /*60850*/  LDL.LU R0, [R1+0x154c] ;  /* 0x00154c0001007983 */ /* 0x001ee80000300800 */
        /* <DEDUP_REMOVED lines=63> */
[C---:B------:R-:W-:Y:S02]  /*60c50*/  IMAD.X R29, R2.reuse, 0x1, R29, P2 ;  /* 0x00000001021d7824 */ /* 0x040fe400010e061d */
[C---:B------:R-:W-:Y:S02]  /*60c60*/  IMAD.X R28, R2.reuse, 0x1, R28, P3 ;  /* 0x00000001021c7824 */ /* 0x040fe400018e061c */
[C---:B------:R-:W-:Y:S02]  /*60c70*/  IMAD.X R22, R2.reuse, 0x1, R22, P5 ;  /* 0x0000000102167824 */ /* 0x040fe400028e0616 */
[----:B------:R-:W-:Y:S01]  /*60c80*/  IMAD.X R23, R2, 0x1, R23, P4 ;  /* 0x0000000102177824 */ /* 0x000fe200020e0617 */
[----:B--2---:R-:W-:-:S05]  /*60c90*/  IADD3 R0, P1, PT, R3, R0, RZ ;  /* 0x0000000003007210 */ /* 0x004fca0007f3e0ff */
[----:B------:R0:W-:Y:S01]  /*60ca0*/  STL [R1+0x154c], R0 ;  /* 0x00154c0001007387 */ /* 0x0001e20000100800 */
[C---:B------:R-:W-:Y:S01]  /*60cb0*/  IMAD.X R6, R2.reuse, 0x1, R6, P1 ;  /* 0x0000000102067824 */ /* 0x040fe200008e0606 */
[----:B------:R-:W-:Y:S02]  /*60cc0*/  IADD3 R7, P1, PT, R3, R7, RZ ;  /* 0x0000000703077210 */ /* 0x000fe40007f3e0ff */
[----:B0-----:R1:W5:Y:S04]  /*60cd0*/  LDL.LU R0, [R1+0x22b4] ;  /* 0x0022b40001007983 */ /* 0x0013680000300800 */
[----:B------:R1:W-:Y:S04]  /*60ce0*/  STL [R1+0x1570], R12 ;  /* 0x0015700c01007387 */ /* 0x0003e80000100800 */
        /* <DEDUP_REMOVED lines=15> */
[----:B------:R1:W-:Y:S01]  /*60de0*/  STL [R1+0x1530], R16 ;  /* 0x0015301001007387 */ /* 0x0003e20000100800 */
[----:B------:R-:W-:-:S03]  /*60df0*/  IMAD.X R21, R2, 0x1, R21, P1 ;  /* 0x0000000102157824 */ /* 0x000fc600008e0615 */
        /* <DEDUP_REMOVED lines=9> */
[----:B------:R-:W-:Y:S05]  /*60e90*/  @P0 BRA `(.L_x_1) ;  /* 0xfffffb3800840947 */ /* 0x000fea000383ffff */
.L_x_0:
[----:B-1----:R-:W2:Y:S01]  /*60ea0*/  LDL.LU R12, [R1+0x310] ;  /* 0x00031000010c7983 */ /* 0x002ea20000300800 */
[----:B------:R-:W1:Y:S03]  /*60eb0*/  LDCU.64 UR24, c[0x0][0x398] ;  /* 0x00007300ff1877ac */ /* 0x000e660008000a00 */
[----:B------:R-:W2:Y:S01]  /*60ec0*/  LDL.LU R11, [R1+0x314] ;  /* 0x00031400010b7983 */ /* 0x000ea20000300800 */
[----:B------:R-:W3:Y:S03]  /*60ed0*/  LDCU.64 UR12, c[0x0][0x398] ;  /* 0x00007300ff0c77ac */ /* 0x000ee60008000a00 */
[----:B------:R-:W4:Y:S01]  /*60ee0*/  LDL.LU R9, [R1+0x318] ;  /* 0x0003180001097983 */ /* 0x000f220000300800 */
[----:B------:R-:W0:Y:S01]  /*60ef0*/  S2UR UR5, SR_CgaCtaId ;  /* 0x00000000000579c3 */ /* 0x000e220000008800 */
[----:B------:R-:W-:Y:S01]  /*60f00*/  UMOV UR4, 0x400 ;  /* 0x0000040000047882 */ /* 0x000fe20000000000 */
[----:B------:R-:W0:Y:S01]  /*60f10*/  LDCU.64 UR6, c[0x0][0x390] ;  /* 0x00007200ff0677ac */ /* 0x000e220008000a00 */
[----:B------:R-:W4:Y:S01]  /*60f20*/  LDL.LU R8, [R1+0x31c] ;  /* 0x00031c0001087983 */ /* 0x000f220000300800 */
[----:B------:R-:W0:Y:S03]  /*60f30*/  LDCU UR8, c[0x0][0x3b4] ;  /* 0x00007680ff0877ac */ /* 0x000e260008000800 */
[----:B------:R-:W3:Y:S01]  /*60f40*/  LDL.LU R7, [R1+0x3d0] ;  /* 0x0003d00001077983 */ /* 0x000ee20000300800 */
[----:B------:R-:W0:Y:S03]  /*60f50*/  LDCU.64 UR14, c[0x0][0x398] ;  /* 0x00007300ff0e77ac */ /* 0x000e260008000a00 */
[----:B------:R-:W3:Y:S01]  /*60f60*/  LDL.LU R6, [R1+0x3d4] ;  /* 0x0003d40001067983 */ /* 0x000ee20000300800 */
[----:B------:R-:W0:Y:S03]  /*60f70*/  LDCU.64 UR10, c[0x0][0x390] ;  /* 0x00007200ff0a77ac */ /* 0x000e260008000a00 */
[----:B------:R-:W3:Y:S01]  /*60f80*/  LDL.LU R5, [R1+0x3d8] ;  /* 0x0003d80001057983 */ /* 0x000ee20000300800 */
[----:B------:R-:W0:Y:S03]  /*60f90*/  LDCU.64 UR26, c[0x0][0x398] ;  /* 0x00007300ff1a77ac */ /* 0x000e260008000a00 */
[----:B0-----:R-:W3:Y:S01]  /*60fa0*/  LDL.LU R4, [R1+0x3dc] ;  /* 0x0003dc0001047983 */ /* 0x001ee20000300800 */
[----:B------:R-:W0:Y:S03]  /*60fb0*/  LDCU.64 UR28, c[0x0][0x398] ;  /* 0x00007300ff1c77ac */ /* 0x000e260008000a00 */
[----:B------:R-:W3:Y:S01]  /*60fc0*/  LDL.LU R3, [R1+0x3c0] ;  /* 0x0003c00001037983 */ /* 0x000ee20000300800 */
[----:B------:R-:W0:Y:S03]  /*60fd0*/  LDCU UR22, c[0x0][0x3b8] ;  /* 0x00007700ff1677ac */ /* 0x000e260008000800 */
[----:B------:R-:W3:Y:S01]  /*60fe0*/  LDL.LU R2, [R1+0x3c4] ;  /* 0x0003c40001027983 */ /* 0x000ee20000300800 */
[----:B------:R-:W0:Y:S03]  /*60ff0*/  LDCU.64 UR20, c[0x0][0x398] ;  /* 0x00007300ff1477ac */ /* 0x000e260008000a00 */
[----:B------:R-:W-:Y:S01]  /*61000*/  STL [R1+0x23ac], R10 ;  /* 0x0023ac0a01007387 */ /* 0x000fe20000100800 */
[----:B------:R-:W0:Y:S01]  /*61010*/  LDCU.64 UR18, c[0x0][0x398] ;  /* 0x00007300ff1277ac */ /* 0x000e220008000a00 */
[----:B------:R-:W0:Y:S01]  /*61020*/  LDCU.64 UR16, c[0x0][0x398] ;  /* 0x00007300ff1077ac */ /* 0x000e220008000a00 */
[----:B------:R-:W-:Y:S01]  /*61030*/  BAR.SYNC.DEFER_BLOCKING 0x0 ;  /* 0x0000000000007b1d */ /* 0x000fe20000010000 */
[----:B--2--5:R-:W-:-:S02]  /*61040*/  F2FP.SATFINITE.E4M3.F32.PACK_AB_MERGE_C R0, R11, R12, RZ ;  /* 0x0000000c0b00723e */ /* 0x024fc400048070ff */
[----:B----4-:R-:W-:-:S05]  /*61050*/  F2FP.SATFINITE.E4M3.F32.PACK_AB_MERGE_C R21, R8, R9, RZ ;  /* 0x000000090815723e */ /* 0x010fca00048070ff */
[----:B------:R-:W-:Y:S01]  /*61060*/  STL [R1+0x23b8], R21 ;  /* 0x0023b81501007387 */ /* 0x000fe20000100800 */
[----:B---3--:R-:W-:-:S03]  /*61070*/  F2FP.SATFINITE.E4M3.F32.PACK_AB_MERGE_C R6, R6, R7, RZ ;  /* 0x000000070606723e */ /* 0x008fc600048070ff */
[----:B------:R2:W-:Y:S04]  /*61080*/  STL [R1+0x20], R0 ;  /* 0x0000200001007387 */ /* 0x0005e80000100800 */
[----:B------:R-:W-:Y:S01]  /*61090*/  STL [R1+0xc0], R6 ;  /* 0x0000c00601007387 */ /* 0x000fe20000100800 */
[----:B------:R-:W-:-:S03]  /*610a0*/  F2FP.SATFINITE.E4M3.F32.PACK_AB_MERGE_C R4, R4, R5, RZ ;  /* 0x000000050404723e */ /* 0x000fc600048070ff */
[----:B------:R-:W3:Y:S04]  /*610b0*/  LDL.LU R20, [R1+0x694] ;  /* 0x0006940001147983 */ /* 0x000ee80000300800 */
[----:B------:R-:W-:Y:S01]  /*610c0*/  STL [R1+0xb8], R4 ;  /* 0x0000b80401007387 */ /* 0x000fe20000100800 */
[----:B--2---:R-:W-:-:S03]  /*610d0*/  F2FP.SATFINITE.E4M3.F32.PACK_AB_MERGE_C R0, R2, R3, RZ ;  /* 0x000000030200723e */ /* 0x004fc600048070ff */
[----:B---3--:R2:W-:Y:S04]  /*610e0*/  STL [R1+0x2510], R20 ;  /* 0x0025101401007387 */ /* 0x0085e80000100800 */
[----:B------:R-:W-:Y:S04]  /*610f0*/  STL [R1+0xe8], R0 ;  /* 0x0000e80001007387 */ /* 0x000fe80000100800 */
[----:B--2---:R-:W2:Y:S04]  /*61100*/  LDL.LU R20, [R1+0x39c] ;  /* 0x00039c0001147983 */ /* 0x004ea80000300800 */
[----:B--2---:R2:W-:Y:S04]  /*61110*/  STL [R1+0x2518], R20 ;  /* 0x0025181401007387 */ /* 0x0045e80000100800 */
        /* <DEDUP_REMOVED lines=19> */
[----:B------:R-:W3:Y:S04]  /*61250*/  LDL.LU R21, [R1+0x670] ;  /* 0x0006700001157983 */ /* 0x000ee80000300800 */
[----:B---3--:R3:W-:Y:S04]  /*61260*/  STL [R1+0x24f8], R21 ;  /* 0x0024f81501007387 */ /* 0x0087e80000100800 */
[----:B---3--:R-:W3:Y:S04]  /*61270*/  LDL.LU R21, [R1+0x688] ;  /* 0x0006880001157983 */ /* 0x008ee80000300800 */
        /* <DEDUP_REMOVED lines=27> */
[----:B---3--:R-:W2:Y:S04]  /*61430*/  LDL.LU R21, [R1+0x3c8] ;  /* 0x0003c80001157983 */ /* 0x008ea80000300800 */
[----:B------:R-:W3:Y:S04]  /*61440*/  LDL.LU R10, [R1+0x674] ;  /* 0x00067400010a7983 */ /* 0x000ee80000300800 */
[----:B---3--:R3:W-:Y:S04]  /*61450*/  STL [R1+0x2500], R10 ;  /* 0x0025000a01007387 */ /* 0x0087e80000100800 */
[----:B---3--:R-:W3:Y:S01]  /*61460*/  LDL.LU R10, [R1+0x680] ;  /* 0x00068000010a7983 */ /* 0x008ee20000300800 */
[----:B--2---:R-:W-:-:S03]  /*61470*/  F2FP.SATFINITE.E4M3.F32.PACK_AB_MERGE_C R20, R20, R21, RZ ;  /* 0x000000151414723e */ /* 0x004fc600048070ff */
[----:B---3--:R2:W-:Y:S04]  /*61480*/  STL [R1+0x2508], R10 ;  /* 0x0025080a01007387 */ /* 0x0085e80000100800 */
[----:B--2---:R-:W2:Y:S04]  /*61490*/  LDL.LU R10, [R1+0x698] ;  /* 0x00069800010a7983 */ /* 0x004ea80000300800 */
        /* <DEDUP_REMOVED lines=29> */
[----:B--2---:R-:W-:-:S02]  /*61670*/  F2FP.SATFINITE.E4M3.F32.PACK_AB_MERGE_C R20, R20, R21, RZ ;  /* 0x000000151414723e */ /* 0x004fc400048070ff */
        /* <DEDUP_REMOVED lines=42> */
[----:B0-----:R-:W3:Y:S01]  /*61920*/  LDL.LU R20, [R1+0x68c] ;  /* 0x00068c0001147983 */ /* 0x001ee20000300800 */
[----:B--2---:R-:W-:-:S03]  /*61930*/  F2FP.SATFINITE.E4M3.F32.PACK_AB_MERGE_C R21, R21, R10, RZ ;  /* 0x0000000a1515723e */ /* 0x004fc600048070ff */
[----:B------:R-:W2:Y:S04]  /*61940*/  LDL.LU R10, [R1+0x2508] ;  /* 0x00250800010a7983 */ /* 0x000ea80000300800 */
[----:B------:R0:W-:Y:S04]  /*61950*/  STL [R1+0xb0], R21 ;  /* 0x0000b01501007387 */ /* 0x0001e80000100800 */
[----:B0-----:R-:W2:Y:S02]  /*61960*/  LDL.LU R21, [R1+0x2504] ;  /* 0x0025040001157983 */ /* 0x001ea40000300800 */
[----:B--2---:R-:W-:-:S02]  /*61970*/  F2FP.SATFINITE.E4M3.F32.PACK_AB_MERGE_C R21, R21, R10, RZ ;  /* 0x0000000a1515723e */ /* 0x004fc400048070ff */
[----:B------:R-:W2:Y:S04]  /*61980*/  LDL.LU R10, [R1+0x2500] ;  /* 0x00250000010a7983 */ /* 0x000ea80000300800 */
[----:B------:R0:W-:Y:S04]  /*61990*/  STL [R1+0xd0], R21 ;  /* 0x0000d01501007387 */ /* 0x0001e80000100800 */
[----:B0-----:R-:W3:Y:S02]  /*619a0*/  LDL.LU R21, [R1+0x24fc] ;  /* 0x0024fc0001157983 */ /* 0x001ee40000300800 */
[----:B---3--:R-:W-:-:S02]  /*619b0*/  F2FP.SATFINITE.E4M3.F32.PACK_AB_MERGE_C R20, R20, R21, RZ ;  /* 0x000000151414723e */ /* 0x008fc400048070ff */
[----:B------:R-:W2:Y:S04]  /*619c0*/  LDL.LU R21, [R1+0x24f8] ;  /* 0x0024f80001157983 */ /* 0x000ea80000300800 */
[----:B------:R0:W-:Y:S02]  /*619d0*/  STL [R1+0xb4], R20 ;  /* 0x0000b41401007387 */ /* 0x0001e40000100800 */
[----:B0-----:R-:W-:Y:S02]  /*619e0*/  F2FP.SATFINITE.E4M3.F32.PACK_AB_MERGE_C R20, R29, R0, RZ ;  /* 0x000000001d14723e */ /* 0x001fe400048070ff */
[----:B----4-:R-:W-:Y:S02]  /*619f0*/  F2FP.SATFINITE.E4M3.F32.PACK_AB_MERGE_C R0, R27, R28, RZ ;  /* 0x0000001c1b00723e */ /* 0x010fe400048070ff */
[----:B------:R-:W-:-:S02]  /*61a00*/  F2FP.SATFINITE.E4M3.F32.PACK_AB_MERGE_C R15, R15, R16, RZ ;  /* 0x000000100f0f723e */ /* 0x000fc400048070ff */
[----:B------:R-:W-:Y:S02]  /*61a10*/  F2FP.SATFINITE.E4M3.F32.PACK_AB_MERGE_C R8, R8, R9, RZ ;  /* 0x000000090808723e */ /* 0x000fe400048070ff */
[----:B--2---:R-:W-:-:S05]  /*61a20*/  F2FP.SATFINITE.E4M3.F32.PACK_AB_MERGE_C R10, R10, R21, RZ ;  /* 0x000000150a0a723e */ /* 0x004fca00048070ff */
[----:B------:R0:W-:Y:S04]  /*61a30*/  STL [R1+0xd8], R10 ;  /* 0x0000d80a01007387 */ /* 0x0001e80000100800 */
[----:B------:R2:W-:Y:S04]  /*61a40*/  STL [R1+0xd4], R20 ;  /* 0x0000d41401007387 */ /* 0x0005e80000100800 */
[----:B------:R3:W-:Y:S01]  /*61a50*/  STL [R1+0xe0], R0 ;  /* 0x0000e00001007387 */ /* 0x0007e20000100800 */
[----:B0-----:R-:W-:Y:S02]  /*61a60*/  F2FP.SATFINITE.E4M3.F32.PACK_AB_MERGE_C R10, R25, R26, RZ ;  /* 0x0000001a190a723e */ /* 0x001fe400048070ff */
[----:B--2---:R-:W-:-:S03]  /*61a70*/  F2FP.SATFINITE.E4M3.F32.PACK_AB_MERGE_C R20, R23, R24, RZ ;  /* 0x000000181714723e */ /* 0x004fc600048070ff */
[----:B------:R0:W-:Y:S01]  /*61a80*/  STL [R1+0xdc], R10 ;  /* 0x0000dc0a01007387 */ /* 0x0001e20000100800 */
[----:B---3--:R-:W-:-:S03]  /*61a90*/  F2FP.SATFINITE.E4M3.F32.PACK_AB_MERGE_C R0, R19, R22, RZ ;  /* 0x000000161300723e */ /* 0x008fc600048070ff */
[----:B------:R-:W-:Y:S04]  /*61aa0*/  STL [R1+0xf0], R20 ;  /* 0x0000f01401007387 */ /* 0x000fe80000100800 */
[----:B------:R2:W-:Y:S01]  /*61ab0*/  STL [R1+0xec], R0 ;  /* 0x0000ec0001007387 */ /* 0x0005e20000100800 */
[----:B0-----:R-:W-:-:S05]  /*61ac0*/  F2FP.SATFINITE.E4M3.F32.PACK_AB_MERGE_C R10, R17, R18, RZ ;  /* 0x00000012110a723e */ /* 0x001fca00048070ff */
[----:B------:R0:W-:Y:S01]  /*61ad0*/  STL [R1+0xfc], R10 ;  /* 0x0000fc0a01007387 */ /* 0x0001e20000100800 */
[----:B--2---:R-:W-:-:S03]  /*61ae0*/  F2FP.SATFINITE.E4M3.F32.PACK_AB_MERGE_C R0, R13, R14, RZ ;  /* 0x0000000e0d00723e */ /* 0x004fc600048070ff */
[----:B------:R-:W-:Y:S04]  /*61af0*/  STL [R1+0xf4], R15 ;  /* 0x0000f40f01007387 */ /* 0x000fe80000100800 */
[----:B------:R2:W-:Y:S01]  /*61b00*/  STL [R1+0x108], R0 ;  /* 0x0001080001007387 */ /* 0x0005e20000100800 */
[----:B0-----:R-:W-:Y:S02]  /*61b10*/  F2FP.SATFINITE.E4M3.F32.PACK_AB_MERGE_C R10, R11, R12, RZ ;  /* 0x0000000c0b0a723e */ /* 0x001fe400048070ff */
[----:B--2---:R-:W-:Y:S02]  /*61b20*/  F2FP.SATFINITE.E4M3.F32.PACK_AB_MERGE_C R0, R6, R7, RZ ;  /* 0x000000070600723e */ /* 0x004fe400048070ff */
[----:B------:R-:W-:Y:S01]  /*61b30*/  F2FP.SATFINITE.E4M3.F32.PACK_AB_MERGE_C R7, R4, R5, RZ ;  /* 0x000000050407723e */ /* 0x000fe200048070ff */
[----:B------:R-:W-:Y:S04]  /*61b40*/  STL [R1+0x104], R10 ;  /* 0x0001040a01007387 */ /* 0x000fe80000100800 */
[----:B------:R-:W-:Y:S04]  /*61b50*/  STL [R1+0x114], R8 ;  /* 0x0001140801007387 */ /* 0x000fe80000100800 */
[----:B------:R-:W-:Y:S04]  /*61b60*/  STL [R1+0x23c0], R7 ;  /* 0x0023c00701007387 */ /* 0x000fe80000100800 */
[----:B------:R-:W-:Y:S04]  /*61b70*/  STL [R1+0x110], R0 ;  /* 0x0001100001007387 */ /* 0x000fe80000100800 */
[----:B------:R-:W2:Y:S04]  /*61b80*/  LDL.LU R25, [R1+0x614] ;  /* 0x0006140001197983 */ /* 0x000ea80000300800 */
[----:B------:R-:W3:Y:S04]  /*61b90*/  LDL.LU R19, [R1+0x61c] ;  /* 0x00061c0001137983 */ /* 0x000ee80000300800 */
[----:B---3--:R0:W-:Y:S04]  /*61ba0*/  STL [R1+0x24f4], R19 ;  /* 0x0024f41301007387 */ /* 0x0081e80000100800 */
[----:B0-----:R-:W2:Y:S04]  /*61bb0*/  LDL.LU R19, [R1+0x610] ;  /* 0x0006100001137983 */ /* 0x001ea80000300800 */
[----:B------:R-:W3:Y:S04]  /*61bc0*/  LDL.LU R10, [R1+0x60c] ;  /* 0x00060c00010a7983 */ /* 0x000ee80000300800 */
[----:B---3--:R0:W-:Y:S04]  /*61bd0*/  STL [R1+0x24e8], R10 ;  /* 0x0024e80a01007387 */ /* 0x0081e80000100800 */
[----:B0-----:R-:W3:Y:S04]  /*61be0*/  LDL.LU R10, [R1+0x604] ;  /* 0x00060400010a7983 */ /* 0x001ee80000300800 */
[----:B---3--:R0:W-:Y:S04]  /*61bf0*/  STL [R1+0x24f0], R10 ;  /* 0x0024f00a01007387 */ /* 0x0081e80000100800 */
[----:B0-----:R-:W3:Y:S04]  /*61c00*/  LDL.LU R10, [R1+0x618] ;  /* 0x00061800010a7983 */ /* 0x001ee80000300800 */
[----:B------:R-:W4:Y:S04]  /*61c10*/  LDL.LU R7, [R1+0x5cc] ;  /* 0x0005cc0001077983 */ /* 0x000f280000300800 */
[----:B----4-:R0:W-:Y:S04]  /*61c20*/  STL [R1+0x24b8], R7 ;  /* 0x0024b80701007387 */ /* 0x0101e80000100800 */
[----:B0-----:R-:W4:Y:S04]  /*61c30*/  LDL.LU R7, [R1+0x5d8] ;  /* 0x0005d80001077983 */ /* 0x001f280000300800 */
        /* <DEDUP_REMOVED lines=14> */
[----:B------:R-:W2:Y:S04]  /*61d20*/  LDL.LU R20, [R1+0x290] ;  /* 0x0002900001147983 */ /* 0x000ea80000300800 */
[----:B--2---:R0:W-:Y:S04]  /*61d30*/  STL [R1+0x24c0], R20 ;  /* 0x0024c01401007387 */ /* 0x0041e80000100800 */
[----:B0-----:R-:W2:Y:S04]  /*61d40*/  LDL.LU R20, [R1+0x5d0] ;  /* 0x0005d00001147983 */ /* 0x001ea80000300800 */
[----:B--2---:R0:W-:Y:S04]  /*61d50*/  STL [R1+0x24c8], R20 ;  /* 0x0024c81401007387 */ /* 0x0041e80000100800 */
[----:B0-----:R-:W2:Y:S04]  /*61d60*/  LDL.LU R20, [R1+0x5e8] ;  /* 0x0005e80001147983 */ /* 0x001ea80000300800 */
[----:B--2---:R0:W-:Y:S04]  /*61d70*/  STL [R1+0x24d0], R20 ;  /* 0x0024d01401007387 */ /* 0x0041e80000100800 */
[----:B0-----:R-:W2:Y:S04]  /*61d80*/  LDL.LU R20, [R1+0x5e0] ;  /* 0x0005e00001147983 */ /* 0x001ea80000300800 */
[----:B--2---:R0:W-:Y:S04]  /*61d90*/  STL [R1+0x24d8], R20 ;  /* 0x0024d81401007387 */ /* 0x0041e80000100800 */
[----:B0-----:R-:W2:Y:S01]  /*61da0*/  LDL.LU R20, [R1+0x5f8] ;  /* 0x0005f80001147983 */ /* 0x001ea20000300800 */
[----:B------:R-:W-:-:S02]  /*61db0*/  F2FP.SATFINITE.E4M3.F32.PACK_AB_MERGE_C R6, R2, R3, RZ ;  /* 0x000000030206723e */ /* 0x000fc400048070ff */
[----:B------:R-:W-:Y:S01]  /*61dc0*/  F2FP.SATFINITE.E4M3.F32.PACK_AB_MERGE_C R25, R25, R19, RZ ;  /* 0x000000131919723e */ /* 0x000fe200048070ff */
[----:B--2---:R0:W-:Y:S04]  /*61dd0*/  STL [R1+0x24e0], R20 ;  /* 0x0024e01401007387 */ /* 0x0041e80000100800 */
        /* <DEDUP_REMOVED lines=26> */
[----:B------:R-:W3:Y:S04]  /*61f80*/  LDL.LU R19, [R1+0x24f4] ;  /* 0x0024f40001137983 */ /* 0x000ee80000300800 */
[----:B------:R0:W-:Y:S04]  /*61f90*/  STL [R1+0x23b4], R25 ;  /* 0x0023b41901007387 */ /* 0x0001e80000100800 */
[----:B0-----:R-:W2:Y:S01]  /*61fa0*/  LDL.LU R25, [R1+0x5c4] ;  /* 0x0005c40001197983 */ /* 0x001ea20000300800 */
[----:B---3--:R-:W-:-:S03]  /*61fb0*/  F2FP.SATFINITE.E4M3.F32.PACK_AB_MERGE_C R19, R19, R10, RZ ;  /* 0x0000000a1313723e */ /* 0x008fc600048070ff */
[----:B------:R-:W4:Y:S04]  /*61fc0*/  LDL.LU R10, [R1+0x24f0] ;  /* 0x0024f000010a7983 */ /* 0x000f280000300800 */
[----:B------:R0:W-:Y:S04]  /*61fd0*/  STL [R1+0x23c8], R19 ;  /* 0x0023c81301007387 */ /* 0x0001e80000100800 */
[----:B0-----:R-:W3:Y:S01]  /*61fe0*/  LDL.LU R19, [R1+0x5c0] ;  /* 0x0005c00001137983 */ /* 0x001ee20000300800 */
[----:B----4-:R-:W-:-:S03]  /*61ff0*/  F2FP.SATFINITE.E4M3.F32.PACK_AB_MERGE_C R10, R10, R7, RZ ;  /* 0x000000070a0a723e */ /* 0x010fc600048070ff */
[----:B------:R-:W4:Y:S04]  /*62000*/  LDL.LU R7, [R1+0x24ec] ;  /* 0x0024ec0001077983 */ /* 0x000f280000300800 */
[----:B------:R0:W-:Y:S04]  /*62010*/  STL [R1+0x88], R10 ;  /* 0x0000880a01007387 */ /* 0x0001e80000100800 */
[----:B0-----:R-:W4:Y:S02]  /*62020*/  LDL.LU R10, [R1+0x24e8] ;  /* 0x0024e800010a7983 */ /* 0x001f240000300800 */
[----:B----4-:R-:W-:-:S02]  /*62030*/  F2FP.SATFINITE.E4M3.F32.PACK_AB_MERGE_C R10, R10, R7, RZ ;  /* 0x000000070a0a723e */ /* 0x010fc400048070ff */
[----:B------:R-:W2:Y:S04]  /*62040*/  LDL.LU R7, [R1+0x24e4] ;  /* 0x0024e40001077983 */ /* 0x000ea80000300800 */
[----:B------:R0:W-:Y:S04]  /*62050*/  STL [R1+0x23b0], R10 ;  /* 0x0023b00a01007387 */ /* 0x0001e80000100800 */
[----:B0-----:R-:W4:Y:S01]  /*62060*/  LDL.LU R10, [R1+0x5dc] ;  /* 0x0005dc00010a7983 */ /* 0x001f220000300800 */
[----:B--2---:R-:W-:-:S03]  /*62070*/  F2FP.SATFINITE.E4M3.F32.PACK_AB_MERGE_C R7, R7, R20, RZ ;  /* 0x000000140707723e */ /* 0x004fc600048070ff */
        /* <DEDUP_REMOVED lines=18> */
[----:B0-----:R-:W4:Y:S02]  /*621a0*/  LDL.LU R7, [R1+0x24bc] ;  /* 0x0024bc0001077983 */ /* 0x001f240000300800 */
[----:B----4-:R-:W-:-:S02]  /*621b0*/  F2FP.SATFINITE.E4M3.F32.PACK_AB_MERGE_C R10, R10, R7, RZ ;  /* 0x000000070a0a723e */ /* 0x010fc400048070ff */
[----:B------:R-:W4:Y:S04]  /*621c0*/  LDL.LU R7, [R1+0x24b8] ;  /* 0x0024b80001077983 */ /* 0x000f280000300800 */
[----:B------:R3:W-:Y:S01]  /*621d0*/  STL [R1+0xa8], R10 ;  /* 0x0000a80a01007387 */ /* 0x0007e20000100800 */
[----:B------:R-:W-:Y:S02]  /*621e0*/  F2FP.SATFINITE.E4M3.F32.PACK_AB_MERGE_C R5, R5, R28, RZ ;  /* 0x0000001c0505723e */ /* 0x000fe400048070ff */
[----:B------:R-:W-:Y:S02]  /*621f0*/  F2FP.SATFINITE.E4M3.F32.PACK_AB_MERGE_C R0, R29, R0, RZ ;  /* 0x000000001d00723e */ /* 0x000fe400048070ff */
[----:B------:R-:W-:Y:S02]  /*62200*/  F2FP.SATFINITE.E4M3.F32.PACK_AB_MERGE_C R9, R9, R27, RZ ;  /* 0x0000001b0909723e */ /* 0x000fe400048070ff */
[----:B---3--:R-:W-:-:S02]  /*62210*/  F2FP.SATFINITE.E4M3.F32.PACK_AB_MERGE_C R10, R25, R19, RZ ;  /* 0x00000013190a723e */ /* 0x008fc400048070ff */
[----:B------:R-:W-:-:S03]  /*62220*/  F2FP.SATFINITE.E4M3.F32.PACK_AB_MERGE_C R14, R14, R26, RZ ;  /* 0x0000001a0e0e723e */ /* 0x000fc600048070ff */
[----:B------:R-:W-:Y:S01]  /*62230*/  STL [R1+0xc4], R10 ;  /* 0x0000c40a01007387 */ /* 0x000fe20000100800 */
[----:B------:R-:W-:Y:S02]  /*62240*/  F2FP.SATFINITE.E4M3.F32.PACK_AB_MERGE_C R18, R18, R24, RZ ;  /* 0x000000181212723e */ /* 0x000fe400048070ff */
[----:B----4-:R-:W-:Y:S02]  /*62250*/  F2FP.SATFINITE.E4M3.F32.PACK_AB_MERGE_C R7, R7, R6, RZ ;  /* 0x000000060707723e */ /* 0x010fe400048070ff */
[----:B--2---:R-:W-:-:S03]  /*62260*/  F2FP.SATFINITE.E4M3.F32.PACK_AB_MERGE_C R6, R21, R20, RZ ;  /* 0x000000141506723e */ /* 0x004fc600048070ff */
[----:B------:R-:W-:Y:S04]  /*62270*/  STL [R1+0xbc], R7 ;  /* 0x0000bc0701007387 */ /* 0x000fe80000100800 */
[----:B------:R0:W-:Y:S04]  /*62280*/  STL [R1+0xcc], R6 ;  /* 0x0000cc0601007387 */ /* 0x0001e80000100800 */
[----:B------:R2:W-:Y:S04]  /*62290*/  STL [R1+0x23cc], R5 ;  /* 0x0023cc0501007387 */ /* 0x0005e80000100800 */
[----:B------:R3:W-:Y:S01]  /*622a0*/  STL [R1+0xc8], R0 ;  /* 0x0000c80001007387 */ /* 0x0007e20000100800 */
[----:B0-----:R-:W-:-:S03]  /*622b0*/  F2FP.SATFINITE.E4M3.F32.PACK_AB_MERGE_C R6, R22, R23, RZ ;  /* 0x000000171606723e */ /* 0x001fc600048070ff */
[----:B------:R-:W-:Y:S01]  /*622c0*/  STL [R1+0x23d0], R9 ;  /* 0x0023d00901007387 */ /* 0x000fe20000100800 */
[----:B--2---:R-:W-:-:S03]  /*622d0*/  F2FP.SATFINITE.E4M3.F32.PACK_AB_MERGE_C R5, R16, R17, RZ ;  /* 0x000000111005723e */ /* 0x004fc600048070ff */
[----:B------:R-:W-:Y:S01]  /*622e0*/  STL [R1+0x23d4], R14 ;  /* 0x0023d40e01007387 */ /* 0x000fe20000100800 */
[----:B---3--:R-:W-:-:S03]  /*622f0*/  F2FP.SATFINITE.E4M3.F32.PACK_AB_MERGE_C R0, R13, R15, RZ ;  /* 0x0000000f0d00723e */ /* 0x008fc600048070ff */
[----:B------:R-:W-:Y:S04]  /*62300*/  STL [R1+0x23d8], R18 ;  /* 0x0023d81201007387 */ /* 0x000fe80000100800 */
[----:B------:R0:W-:Y:S04]  /*62310*/  STL [R1+0x60], R6 ;  /* 0x0000600601007387 */ /* 0x0001e80000100800 */
[----:B------:R2:W-:Y:S01]  /*62320*/  STL [R1+0x5c], R5 ;  /* 0x00005c0501007387 */ /* 0x0005e20000100800 */
[----:B0-----:R-:W-:-:S03]  /*62330*/  F2FP.SATFINITE.E4M3.F32.PACK_AB_MERGE_C R6, R11, R12, RZ ;  /* 0x0000000c0b06723e */ /* 0x001fc600048070ff */
[----:B------:R0:W-:Y:S01]  /*62340*/  STL [R1+0x68], R0 ;  /* 0x0000680001007387 */ /* 0x0001e20000100800 */
[----:B--2---:R-:W-:-:S03]  /*62350*/  F2FP.SATFINITE.E4M3.F32.PACK_AB_MERGE_C R5, R4, R8, RZ ;  /* 0x000000080405723e */ /* 0x004fc600048070ff */
[----:B------:R-:W-:Y:S04]  /*62360*/  STL [R1+0x64], R6 ;  /* 0x0000640601007387 */ /* 0x000fe80000100800 */
[----:B------:R-:W2:Y:S01]  /*62370*/  LDL.LU R4, [R1+0x4c4] ;  /* 0x0004c40001047983 */ /* 0x000ea20000300800 */
[----:B0-----:R-:W-:-:S03]  /*62380*/  F2FP.SATFINITE.E4M3.F32.PACK_AB_MERGE_C R0, R2, R3, RZ ;  /* 0x000000030200723e */ /* 0x001fc600048070ff */
[----:B------:R-:W-:Y:S04]  /*62390*/  STL [R1+0x70], R5 ;  /* 0x0000700501007387 */ /* 0x000fe80000100800 */
[----:B--2---:R0:W-:Y:S04]  /*623a0*/  STL [R1+0x2488], R4 ;  /* 0x0024880401007387 */ /* 0x0041e80000100800 */
[----:B------:R-:W-:Y:S04]  /*623b0*/  STL [R1+0x6c], R0 ;  /* 0x00006c0001007387 */ /* 0x000fe80000100800 */
[----:B0-----:R-:W2:Y:S04]  /*623c0*/  LDL.LU R4, [R1+0x28c] ;  /* 0x00028c0001047983 */ /* 0x001ea80000300800 */
[----:B--2---:R0:W-:Y:S04]  /*623d0*/  STL [R1+0x2490], R4 ;  /* 0x0024900401007387 */ /* 0x0041e80000100800 */
        /* <DEDUP_REMOVED lines=9> */
[----:B------:R-:W3:Y:S04]  /*62470*/  LDL.LU R3, [R1+0x4cc] ;  /* 0x0004cc0001037983 */ /* 0x000ee80000300800 */
[----:B---3--:R0:W-:Y:S04]  /*62480*/  STL [R1+0x2484], R3 ;  /* 0x0024840301007387 */ /* 0x0081e80000100800 */
[----:B0-----:R-:W3:Y:S04]  /*62490*/  LDL.LU R3, [R1+0x4c0] ;  /* 0x0004c00001037983 */ /* 0x001ee80000300800 */
        /* <DEDUP_REMOVED lines=11> */
[----:B0-----:R-:W2:Y:S04]  /*62550*/  LDL.LU R3, [R1+0x4e0] ;  /* 0x0004e00001037983 */ /* 0x001ea80000300800 */
[----:B------:R-:W3:Y:S04]  /*62560*/  LDL.LU R23, [R1+0x4b4] ;  /* 0x0004b40001177983 */ /* 0x000ee80000300800 */
[----:B---3--:R0:W-:Y:S04]  /*62570*/  STL [R1+0x2480], R23 ;  /* 0x0024801701007387 */ /* 0x0081e80000100800 */
[----:B0-----:R-:W3:Y:S04]  /*62580*/  LDL.LU R23, [R1+0x4c8] ;  /* 0x0004c80001177983 */ /* 0x001ee80000300800 */
[----:B------:R-:W4:Y:S04]  /*62590*/  LDL.LU R22, [R1+0x4bc] ;  /* 0x0004bc0001167983 */ /* 0x000f280000300800 */
[----:B----4-:R0:W-:Y:S04]  /*625a0*/  STL [R1+0x247c], R22 ;  /* 0x00247c1601007387 */ /* 0x0101e80000100800 */
[----:B0-----:R-:W4:Y:S04]  /*625b0*/  LDL.LU R22, [R1+0x4b0] ;  /* 0x0004b00001167983 */ /* 0x001f280000300800 */
[----:B------:R-:W3:Y:S01]  /*625c0*/  LDL.LU R13, [R1+0x4a4] ;  /* 0x0004a400010d7983 */ /* 0x000ee20000300800 */
[----:B--2---:R-:W-:-:S03]  /*625d0*/  F2FP.SATFINITE.E4M3.F32.PACK_AB_MERGE_C R4, R4, R3, RZ ;  /* 0x000000030404723e */ /* 0x004fc600048070ff */
[----:B---3--:R0:W-:Y:S04]  /*625e0*/  STL [R1+0x2478], R13 ;  /* 0x0024780d01007387 */ /* 0x0081e80000100800 */
[----:B0-----:R-:W2:Y:S04]  /*625f0*/  LDL.LU R13, [R1+0x4b8] ;  /* 0x0004b800010d7983 */ /* 0x001ea80000300800 */
        /* <DEDUP_REMOVED lines=52> */
[----:B------:R-:W4:Y:S04]  /*62940*/  LDL.LU R23, [R1+0x2480] ;  /* 0x0024800001177983 */ /* 0x000f280000300800 */
[----:B------:R0:W-:Y:S04]  /*62950*/  STL [R1+0x23e0], R3 ;  /* 0x0023e00301007387 */ /* 0x0001e80000100800 */
[----:B0-----:R-:W3:Y:S01]  /*62960*/  LDL.LU R3, [R1+0x4a8] ;  /* 0x0004a80001037983 */ /* 0x001ee20000300800 */
[----:B----4-:R-:W-:-:S03]  /*62970*/  F2FP.SATFINITE.E4M3.F32.PACK_AB_MERGE_C R23, R23, R22, RZ ;  /* 0x000000161717723e */ /* 0x010fc600048070ff */
[----:B------:R-:W2:Y:S04]  /*62980*/  LDL.LU R22, [R1+0x247c] ;  /* 0x00247c0001167983 */ /* 0x000ea80000300800 */
[----:B------:R0:W-:Y:S04]  /*62990*/  STL [R1+0x23e4], R23 ;  /* 0x0023e41701007387 */ /* 0x0001e80000100800 */
[----:B0-----:R-:W4:Y:S01]  /*629a0*/  LDL.LU R23, [R1+0x4a0] ;  /* 0x0004a00001177983 */ /* 0x001f220000300800 */
[----:B--2---:R-:W-:-:S03]  /*629b0*/  F2FP.SATFINITE.E4M3.F32.PACK_AB_MERGE_C R22, R22, R13, RZ ;  /* 0x0000000d1616723e */ /* 0x004fc600048070ff */
[----:B------:R-:W4:Y:S01]  /*629c0*/  LDL.LU R13, [R1+0x2478] ;  /* 0x00247800010d7983 */ /* 0x000f220000300800 */
[----:B---3--:R-:W-:Y:S02]  /*629d0*/  F2FP.SATFINITE.E4M3.F32.PACK_AB_MERGE_C R12, R12, R3, RZ ;  /* 0x000000030c0c723e */ /* 0x008fe400048070ff */
[----:B------:R-:W-:Y:S01]  /*629e0*/  F2FP.SATFINITE.E4M3.F32.PACK_AB_MERGE_C R3, R18, R4, RZ ;  /* 0x000000041203723e */ /* 0x000fe200048070ff */
[----:B------:R-:W-:Y:S01]  /*629f0*/  STL [R1+0x23e8], R22 ;  /* 0x0023e81601007387 */ /* 0x000fe20000100800 */
[----:B------:R-:W-:Y:S02]  /*62a00*/  F2FP.SATFINITE.E4M3.F32.PACK_AB_MERGE_C R9, R9, R14, RZ ;  /* 0x0000000e0909723e */ /* 0x000fe400048070ff */
[----:B------:R-:W-:Y:S02]  /*62a10*/  F2FP.SATFINITE.E4M3.F32.PACK_AB_MERGE_C R4, R10, R5, RZ ;  /* 0x000000050a04723e */ /* 0x000fe400048070ff */
[----:B------:R-:W-:Y:S02]  /*62a20*/  F2FP.SATFINITE.E4M3.F32.PACK_AB_MERGE_C R5, R7, R6, RZ ;  /* 0x000000060705723e */ /* 0x000fe400048070ff */
[----:B----4-:R-:W-:-:S05]  /*62a30*/  F2FP.SATFINITE.E4M3.F32.PACK_AB_MERGE_C R13, R13, R23, RZ ;  /* 0x000000170d0d723e */ /* 0x010fca00048070ff */
[----:B------:R-:W-:Y:S04]  /*62a40*/  STL [R1+0x23ec], R13 ;  /* 0x0023ec0d01007387 */ /* 0x000fe80000100800 */
[----:B------:R-:W-:Y:S04]  /*62a50*/  STL [R1+0x23f0], R12 ;  /* 0x0023f00c01007387 */ /* 0x000fe80000100800 */
[----:B------:R0:W-:Y:S04]  /*62a60*/  STL [R1+0x18], R3 ;  /* 0x0000180301007387 */ /* 0x0001e80000100800 */
[----:B------:R-:W-:Y:S01]  /*62a70*/  STL [R1+0x14], R9 ;  /* 0x0000140901007387 */ /* 0x000fe20000100800 */
[----:B0-----:R-:W-:-:S03]  /*62a80*/  F2FP.SATFINITE.E4M3.F32.PACK_AB_MERGE_C R3, R25, R19, RZ ;  /* 0x000000131903723e */ /* 0x001fc600048070ff */
[----:B------:R0:W-:Y:S04]  /*62a90*/  STL [R1+0x24], R4 ;  /* 0x0000240401007387 */ /* 0x0001e80000100800 */
[----:B------:R2:W-:Y:S01]  /*62aa0*/  STL [R1+0x1c], R3 ;  /* 0x00001c0301007387 */ /* 0x0005e20000100800 */
[----:B0-----:R-:W-:-:S03]  /*62ab0*/  F2FP.SATFINITE.E4M3.F32.PACK_AB_MERGE_C R4, R21, R20, RZ ;  /* 0x000000141504723e */ /* 0x001fc600048070ff */
[----:B------:R-:W-:Y:S01]  /*62ac0*/  STL [R1+0x2c], R5 ;  /* 0x00002c0501007387 */ /* 0x000fe20000100800 */
[----:B--2---:R-:W-:Y:S02]  /*62ad0*/  F2FP.SATFINITE.E4M3.F32.PACK_AB_MERGE_C R3, R29, R0, RZ ;  /* 0x000000001d03723e */ /* 0x004fe400048070ff */
[----:B------:R-:W-:Y:S01]  /*62ae0*/  F2FP.SATFINITE.E4M3.F32.PACK_AB_MERGE_C R0, R27, R28, RZ ;  /* 0x0000001c1b00723e */ /* 0x000fe200048070ff */
[----:B------:R0:W-:Y:S04]  /*62af0*/  STL [R1+0x28], R4 ;  /* 0x0000280401007387 */ /* 0x0001e80000100800 */
[----:B------:R2:W-:Y:S04]  /*62b00*/  STL [R1+0x3c], R3 ;  /* 0x00003c0301007387 */ /* 0x0005e80000100800 */
[----:B------:R3:W-:Y:S01]  /*62b10*/  STL [R1+0x38], R0 ;  /* 0x0000380001007387 */ /* 0x0007e20000100800 */
[----:B0-----:R-:W-:-:S02]  /*62b20*/  F2FP.SATFINITE.E4M3.F32.PACK_AB_MERGE_C R4, R24, R26, RZ ;  /* 0x0000001a1804723e */ /* 0x001fc400048070ff */
[----:B--2---:R-:W-:Y:S02]  /*62b30*/  F2FP.SATFINITE.E4M3.F32.PACK_AB_MERGE_C R3, R16, R17, RZ ;  /* 0x000000111003723e */ /* 0x004fe400048070ff */
[----:B---3--:R-:W-:Y:S01]  /*62b40*/  F2FP.SATFINITE.E4M3.F32.PACK_AB_MERGE_C R0, R11, R15, RZ ;  /* 0x0000000f0b00723e */ /* 0x008fe200048070ff */
        /* <DEDUP_REMOVED lines=13> */
[----:B------:R-:W2:Y:S04]  /*62c20*/  LDL.LU R26, [R1+0x2a4] ;  /* 0x0002a400011a7983 */ /* 0x000ea80000300800 */
[----:B--2---:R0:W-:Y:S04]  /*62c30*/  STL [R1+0x2468], R26 ;  /* 0x0024681a01007387 */ /* 0x0041e80000100800 */
[----:B0-----:R-:W2:Y:S04]  /*62c40*/  LDL.LU R26, [R1+0x438] ;  /* 0x00043800011a7983 */ /* 0x001ea80000300800 */
[----:B------:R-:W2:Y:S04]  /*62c50*/  LDL.LU R24, [R1+0x2ac] ;  /* 0x0002ac0001187983 */ /* 0x000ea80000300800 */
[----:B--2---:R0:W-:Y:S04]  /*62c60*/  STL [R1+0x2464], R24 ;  /* 0x0024641801007387 */ /* 0x0041e80000100800 */
[----:B0-----:R-:W2:Y:S04]  /*62c70*/  LDL.LU R24, [R1+0x2a0] ;  /* 0x0002a00001187983 */ /* 0x001ea80000300800 */
[----:B------:R-:W2:Y:S04]  /*62c80*/  LDL.LU R28, [R1+0x2b4] ;  /* 0x0002b400011c7983 */ /* 0x000ea80000300800 */
[----:B--2---:R0:W-:Y:S04]  /*62c90*/  STL [R1+0x2460], R28 ;  /* 0x0024601c01007387 */ /* 0x0041e80000100800 */
[----:B0-----:R-:W2:Y:S04]  /*62ca0*/  LDL.LU R28, [R1+0x2a8] ;  /* 0x0002a800011c7983 */ /* 0x001ea80000300800 */
[----:B------:R-:W2:Y:S01]  /*62cb0*/  LDL.LU R27, [R1+0x2bc] ;  /* 0x0002bc00011b7983 */ /* 0x000ea20000300800 */
        /* <DEDUP_REMOVED lines=36> */
[----:B0-----:R-:W3:Y:S01]  /*62f00*/  LDL.LU R16, [R1+0x2c8] ;  /* 0x0002c80001107983 */ /* 0x001ee20000300800 */
[----:B----4-:R-:W-:-:S03]  /*62f10*/  F2FP.SATFINITE.E4M3.F32.PACK_AB_MERGE_C R15, R15, R26, RZ ;  /* 0x0000001a0f0f723e */ /* 0x010fc600048070ff */
[----:B------:R-:W4:Y:S04]  /*62f20*/  LDL.LU R26, [R1+0x2468] ;  /* 0x00246800011a7983 */ /* 0x000f280000300800 */
[----:B------:R0:W-:Y:S04]  /*62f30*/  STL [R1+0x2404], R15 ;  /* 0x0024040f01007387 */ /* 0x0001e80000100800 */
[----:B0-----:R-:W2:Y:S01]  /*62f40*/  LDL.LU R15, [R1+0x2c4] ;  /* 0x0002c400010f7983 */ /* 0x001ea20000300800 */
[----:B----4-:R-:W-:-:S03]  /*62f50*/  F2FP.SATFINITE.E4M3.F32.PACK_AB_MERGE_C R26, R26, R24, RZ ;  /* 0x000000181a1a723e */ /* 0x010fc600048070ff */
[----:B------:R-:W4:Y:S04]  /*62f60*/  LDL.LU R24, [R1+0x2464] ;  /* 0x0024640001187983 */ /* 0x000f280000300800 */
[----:B------:R0:W-:Y:S04]  /*62f70*/  STL [R1+0x23a4], R26 ;  /* 0x0023a41a01007387 */ /* 0x0001e80000100800 */
[----:B0-----:R-:W2:Y:S01]  /*62f80*/  LDL.LU R26, [R1+0x2c0] ;  /* 0x0002c000011a7983 */ /* 0x001ea20000300800 */
[----:B----4-:R-:W-:-:S03]  /*62f90*/  F2FP.SATFINITE.E4M3.F32.PACK_AB_MERGE_C R24, R24, R28, RZ ;  /* 0x0000001c1818723e */ /* 0x010fc600048070ff */
[----:B------:R-:W2:Y:S04]  /*62fa0*/  LDL.LU R28, [R1+0x2460] ;  /* 0x00246000011c7983 */ /* 0x000ea80000300800 */
[----:B------:R0:W-:Y:S04]  /*62fb0*/  STL [R1+0x2408], R24 ;  /* 0x0024081801007387 */ /* 0x0001e80000100800 */
[----:B0-----:R-:W4:Y:S01]  /*62fc0*/  LDL.LU R24, [R1+0x2b8] ;  /* 0x0002b80001187983 */ /* 0x001f220000300800 */
[----:B--2---:R-:W-:-:S03]  /*62fd0*/  F2FP.SATFINITE.E4M3.F32.PACK_AB_MERGE_C R28, R28, R27, RZ ;  /* 0x0000001b1c1c723e */ /* 0x004fc600048070ff */
[----:B------:R-:W4:Y:S01]  /*62fe0*/  LDL.LU R27, [R1+0x245c] ;  /* 0x00245c00011b7983 */ /* 0x000f220000300800 */
[----:B------:R-:W-:-:S03]  /*62ff0*/  F2FP.SATFINITE.E4M3.F32.PACK_AB_MERGE_C R29, R29, R23, RZ ;  /* 0x000000171d1d723e */ /* 0x000fc600048070ff */
[----:B------:R-:W-:Y:S01]  /*63000*/  STL [R1+0x23a0], R28 ;  /* 0x0023a01c01007387 */ /* 0x000fe20000100800 */
[----:B----4-:R-:W-:Y:S02]  /*63010*/  F2FP.SATFINITE.E4M3.F32.PACK_AB_MERGE_C R27, R27, R24, RZ ;  /* 0x000000181b1b723e */ /* 0x010fe400048070ff */
[----:B------:R-:W-:Y:S02]  /*63020*/  F2FP.SATFINITE.E4M3.F32.PACK_AB_MERGE_C R24, R15, R26, RZ ;  /* 0x0000001a0f18723e */ /* 0x000fe400048070ff */
[----:B---3--:R-:W-:Y:S02]  /*63030*/  F2FP.SATFINITE.E4M3.F32.PACK_AB_MERGE_C R15, R11, R16, RZ ;  /* 0x000000100b0f723e */ /* 0x008fe400048070ff */
[----:B------:R-:W-:Y:S01]  /*63040*/  F2FP.SATFINITE.E4M3.F32.PACK_AB_MERGE_C R11, R8, R17, RZ ;  /* 0x00000011080b723e */ /* 0x000fe200048070ff */
[----:B------:R-:W-:Y:S01]  /*63050*/  STL [R1+0x240c], R27 ;  /* 0x00240c1b01007387 */ /* 0x000fe20000100800 */
[----:B------:R-:W-:Y:S02]  /*63060*/  F2FP.SATFINITE.E4M3.F32.PACK_AB_MERGE_C R8, R12, R0, RZ ;  /* 0x000000000c08723e */ /* 0x000fe400048070ff */
[----:B------:R-:W-:Y:S01]  /*63070*/  F2FP.SATFINITE.E4M3.F32.PACK_AB_MERGE_C R0, R22, R13, RZ ;  /* 0x0000000d1600723e */ /* 0x000fe200048070ff */
[----:B------:R-:W-:Y:S04]  /*63080*/  STL [R1+0x8], R24 ;  /* 0x0000081801007387 */ /* 0x000fe80000100800 */
[----:B------:R-:W-:Y:S04]  /*63090*/  STL [R1], R15 ;  /* 0x0000000f01007387 */ /* 0x000fe80000100800 */
[----:B------:R-:W-:Y:S04]  /*630a0*/  STL [R1+0x10], R11 ;  /* 0x0000100b01007387 */ /* 0x000fe80000100800 */
[----:B------:R-:W-:Y:S04]  /*630b0*/  STL [R1+0xc], R8 ;  /* 0x00000c0801007387 */ /* 0x000fe80000100800 */
[----:B------:R-:W-:Y:S04]  /*630c0*/  STL [R1+0x2374], R29 ;  /* 0x0023741d01007387 */ /* 0x000fe80000100800 */
[----:B------:R0:W-:Y:S02]  /*630d0*/  STL [R1+0x4], R0 ;  /* 0x0000040001007387 */ /* 0x0001e40000100800 */
[----:B0-----:R-:W-:-:S02]  /*630e0*/  F2FP.SATFINITE.E4M3.F32.PACK_AB_MERGE_C R0, R4, R3, RZ ;  /* 0x000000030400723e */ /* 0x001fc400048070ff */
[----:B------:R-:W-:Y:S02]  /*630f0*/  F2FP.SATFINITE.E4M3.F32.PACK_AB_MERGE_C R4, R14, R18, RZ ;  /* 0x000000120e04723e */ /* 0x000fe400048070ff */
[----:B------:R-:W-:Y:S01]  /*63100*/  F2FP.SATFINITE.E4M3.F32.PACK_AB_MERGE_C R3, R5, R9, RZ ;  /* 0x000000090503723e */ /* 0x000fe200048070ff */
[----:B------:R0:W-:Y:S04]  /*63110*/  STL [R1+0x188], R0 ;  /* 0x0001880001007387 */ /* 0x0001e80000100800 */
[----:B------:R2:W-:Y:S01]  /*63120*/  STL [R1+0x184], R4 ;  /* 0x0001840401007387 */ /* 0x0005e20000100800 */
[----:B0-----:R-:W-:-:S03]  /*63130*/  F2FP.SATFINITE.E4M3.F32.PACK_AB_MERGE_C R0, R19, R10, RZ ;  /* 0x0000000a1300723e */ /* 0x001fc600048070ff */
[----:B------:R0:W-:Y:S01]  /*63140*/  STL [R1+0x1a0], R3 ;  /* 0x0001a00301007387 */ /* 0x0001e20000100800 */
[----:B--2---:R-:W-:-:S03]  /*63150*/  F2FP.SATFINITE.E4M3.F32.PACK_AB_MERGE_C R4, R6, R25, RZ ;  /* 0x000000190604723e */ /* 0x004fc600048070ff */
[----:B------:R2:W-:Y:S01]  /*63160*/  STL [R1+0x19c], R0 ;  /* 0x00019c0001007387 */ /* 0x0005e20000100800 */
[----:B0-----:R-:W-:-:S03]  /*63170*/  F2FP.SATFINITE.E4M3.F32.PACK_AB_MERGE_C R3, R20, R7, RZ ;  /* 0x000000071403723e */ /* 0x001fc600048070ff */
[----:B------:R-:W-:Y:S01]  /*63180*/  STL [R1+0x1c8], R4 ;  /* 0x0001c80401007387 */ /* 0x000fe20000100800 */
[----:B--2---:R-:W-:-:S03]  /*63190*/  F2FP.SATFINITE.E4M3.F32.PACK_AB_MERGE_C R0, R2, R21, RZ ;  /* 0x000000150200723e */ /* 0x004fc600048070ff */
[----:B------:R-:W2:Y:S04]  /*631a0*/  LDL.LU R20, [R1+0x408] ;  /* 0x0004080001147983 */ /* 0x000ea80000300800 */
[----:B------:R-:W-:Y:S04]  /*631b0*/  STL [R1+0x1bc], R3 ;  /* 0x0001bc0301007387 */ /* 0x000fe80000100800 */
[----:B------:R-:W2:Y:S04]  /*631c0*/  LDL.LU R21, [R1+0x40c] ;  /* 0x00040c0001157983 */ /* 0x000ea80000300800 */
[----:B------:R-:W-:Y:S04]  /*631d0*/  STL [R1+0x1f8], R0 ;  /* 0x0001f80001007387 */ /* 0x000fe80000100800 */
        /* <DEDUP_REMOVED lines=39> */
[----:B0-----:R-:W2:Y:S01]  /*63450*/  LDL.LU R24, [R1+0x380] ;  /* 0x0003800001187983 */ /* 0x001ea20000300800 */
[----:B------:R-:W-:-:S02]  /*63460*/  F2FP.SATFINITE.E4M3.F32.PACK_AB_MERGE_C R7, R21, R20, RZ ;  /* 0x000000141507723e */ /* 0x000fc400048070ff */
[----:B---3--:R-:W-:Y:S01]  /*63470*/  F2FP.SATFINITE.E4M3.F32.PACK_AB_MERGE_C R25, R25, R28, RZ ;  /* 0x0000001c1919723e */ /* 0x008fe200048070ff */
[----:B--2---:R0:W-:Y:S04]  /*63480*/  STL [R1+0x2418], R24 ;  /* 0x0024181801007387 */ /* 0x0041e80000100800 */
        /* <DEDUP_REMOVED lines=39> */
[----:B------:R-:W4:Y:S04]  /*63700*/  LDL.LU R28, [R1+0x2440] ;  /* 0x00244000011c7983 */ /* 0x000f280000300800 */
[----:B------:R0:W-:Y:S04]  /*63710*/  STL [R1+0x254], R25 ;  /* 0x0002541901007387 */ /* 0x0001e80000100800 */
[----:B0-----:R-:W2:Y:S01]  /*63720*/  LDL.LU R25, [R1+0x20] ;  /* 0x0000200001197983 */ /* 0x001ea20000300800 */
[----:B----4-:R-:W-:-:S03]  /*63730*/  F2FP.SATFINITE.E4M3.F32.PACK_AB_MERGE_C R28, R28, R27, RZ ;  /* 0x0000001b1c1c723e */ /* 0x010fc600048070ff */
[----:B------:R-:W4:Y:S04]  /*63740*/  LDL.LU R27, [R1+0x243c] ;  /* 0x00243c00011b7983 */ /* 0x000f280000300800 */
[----:B------:R0:W-:Y:S04]  /*63750*/  STL [R1+0x270], R28 ;  /* 0x0002701c01007387 */ /* 0x0001e80000100800 */
[----:B0-----:R-:W4:Y:S02]  /*63760*/  LDL.LU R28, [R1+0x2438] ;  /* 0x00243800011c7983 */ /* 0x001f240000300800 */
[----:B----4-:R-:W-:-:S02]  /*63770*/  F2FP.SATFINITE.E4M3.F32.PACK_AB_MERGE_C R28, R28, R27, RZ ;  /* 0x0000001b1c1c723e */ /* 0x010fc400048070ff */
        /* <DEDUP_REMOVED lines=14> */
[----:B0-----:R-:W2:Y:S01]  /*63860*/  LDL R28, [R1+0xbd4] ;  /* 0x000bd400011c7983 */ /* 0x001ea20000100800 */
[----:B----4-:R-:W-:-:S03]  /*63870*/  F2FP.SATFINITE.E4M3.F32.PACK_AB_MERGE_C R27, R27, R24, RZ ;  /* 0x000000181b1b723e */ /* 0x010fc600048070ff */
[----:B------:R-:W4:Y:S04]  /*63880*/  LDL.LU R24, [R1+0x2418] ;  /* 0x0024180001187983 */ /* 0x000f280000300800 */
[----:B------:R0:W-:Y:S04]  /*63890*/  STL [R1+0x170], R27 ;  /* 0x0001701b01007387 */ /* 0x0001e80000100800 */
[----:B0-----:R-:W4:Y:S02]  /*638a0*/  LDL.LU R27, [R1+0x2414] ;  /* 0x00241400011b7983 */ /* 0x001f240000300800 */
[----:B----4-:R-:W-:-:S02]  /*638b0*/  F2FP.SATFINITE.E4M3.F32.PACK_AB_MERGE_C R27, R27, R24, RZ ;  /* 0x000000181b1b723e */ /* 0x010fc400048070ff */
[----:B------:R-:W3:Y:S01]  /*638c0*/  LDL.LU R24, [R1+0x2410] ;  /* 0x0024100001187983 */ /* 0x000ee20000300800 */
[----:B------:R-:W-:-:S03]  /*638d0*/  F2FP.SATFINITE.E4M3.F32.PACK_AB_MERGE_C R17, R17, R11, RZ ;  /* 0x0000000b1111723e */ /* 0x000fc600048070ff */
[----:B------:R0:W-:Y:S01]  /*638e0*/  STL [R1+0x190], R27 ;  /* 0x0001901b01007387 */ /* 0x0001e20000100800 */
[----:B------:R-:W-:Y:S02]  /*638f0*/  F2FP.SATFINITE.E4M3.F32.PACK_AB_MERGE_C R0, R0, R8, RZ ;  /* 0x000000080000723e */ /* 0x000fe400048070ff */
[----:B------:R-:W-:Y:S01]  /*63900*/  F2FP.SATFINITE.E4M3.F32.PACK_AB_MERGE_C R13, R13, R12, RZ ;  /* 0x0000000c0d0d723e */ /* 0x000fe200048070ff */
[----:B0-----:R-:W4:Y:S01]  /*63910*/  LDL.LU R27, [R1+0x240c] ;  /* 0x00240c00011b7983 */ /* 0x001f220000300800 */
[----:B------:R-:W-:Y:S02]  /*63920*/  F2FP.SATFINITE.E4M3.F32.PACK_AB_MERGE_C R23, R23, R22, RZ ;  /* 0x000000161717723e */ /* 0x000fe400048070ff */
[----:B------:R-:W-:Y:S02]  /*63930*/  F2FP.SATFINITE.E4M3.F32.PACK_AB_MERGE_C R4, R4, R3, RZ ;  /* 0x000000030404723e */ /* 0x000fe400048070ff */
[----:B------:R-:W-:Y:S02]  /*63940*/  F2FP.SATFINITE.E4M3.F32.PACK_AB_MERGE_C R14, R14, R18, RZ ;  /* 0x000000120e0e723e */ /* 0x000fe400048070ff */
[----:B------:R-:W-:-:S02]  /*63950*/  F2FP.SATFINITE.E4M3.F32.PACK_AB_MERGE_C R5, R5, R9, RZ ;  /* 0x000000090505723e */ /* 0x000fc400048070ff */
[----:B------:R-:W-:Y:S02]  /*63960*/  F2FP.SATFINITE.E4M3.F32.PACK_AB_MERGE_C R16, R16, R26, RZ ;  /* 0x0000001a1010723e */ /* 0x000fe400048070ff */
[----:B------:R-:W-:Y:S02]  /*63970*/  F2FP.SATFINITE.E4M3.F32.PACK_AB_MERGE_C R2, R2, R10, RZ ;  /* 0x0000000a0202723e */ /* 0x000fe400048070ff */
[----:B------:R-:W-:Y:S02]  /*63980*/  F2FP.SATFINITE.E4M3.F32.PACK_AB_MERGE_C R6, R6, R19, RZ ;  /* 0x000000130606723e */ /* 0x000fe400048070ff */
[----:B------:R-:W-:Y:S02]  /*63990*/  F2FP.SATFINITE.E4M3.F32.PACK_AB_MERGE_C R20, R20, R7, RZ ;  /* 0x000000071414723e */ /* 0x000fe400048070ff */
[----:B------:R-:W-:Y:S02]  /*639a0*/  F2FP.SATFINITE.E4M3.F32.PACK_AB_MERGE_C R29, R29, R21, RZ ;  /* 0x000000151d1d723e */ /* 0x000fe400048070ff */
[----:B---3--:R-:W-:-:S02]  /*639b0*/  F2FP.SATFINITE.E4M3.F32.PACK_AB_MERGE_C R15, R15, R24, RZ ;  /* 0x000000180f0f723e */ /* 0x008fc400048070ff */
[----:B------:R-:W3:Y:S04]  /*639c0*/  LDL.LU R24, [R1+0x2408] ;  /* 0x0024080001187983 */ /* 0x000ee80000300800 */
[----:B------:R0:W-:Y:S04]  /*639d0*/  STL [R1+0x18c], R15 ;  /* 0x00018c0f01007387 */ /* 0x0001e80000100800 */
[----:B0-----:R-:W3:Y:S04]  /*639e0*/  LDL.LU R15, [R1+0x2404] ;  /* 0x00240400010f7983 */ /* 0x001ee80000300800 */
        /* <DEDUP_REMOVED lines=15> */
[----:B------:R-:W4:Y:S04]  /*63ae0*/  LDL.LU R18, [R1+0x23d8] ;  /* 0x0023d80001127983 */ /* 0x000f280000300800 */
[----:B------:R0:W-:Y:S04]  /*63af0*/  STL [R1+0x1cc], R14 ;  /* 0x0001cc0e01007387 */ /* 0x0001e80000100800 */
[----:B0-----:R-:W4:Y:S04]  /*63b00*/  LDL.LU R14, [R1+0x23d4] ;  /* 0x0023d400010e7983 */ /* 0x001f280000300800 */
[----:B------:R-:W4:Y:S04]  /*63b10*/  LDL.LU R9, [R1+0x23d0] ;  /* 0x0023d00001097983 */ /* 0x000f280000300800 */
[----:B------:R0:W-:Y:S04]  /*63b20*/  STL [R1+0x204], R5 ;  /* 0x0002040501007387 */ /* 0x0001e80000100800 */
[----:B0-----:R-:W4:Y:S04]  /*63b30*/  LDL.LU R5, [R1+0x23cc] ;  /* 0x0023cc0001057983 */ /* 0x001f280000300800 */
[----:B------:R-:W4:Y:S04]  /*63b40*/  LDL.LU R26, [R1+0xc0] ;  /* 0x0000c000011a7983 */ /* 0x000f280000300800 */
[----:B------:R0:W-:Y:S04]  /*63b50*/  STL [R1+0x1fc], R16 ;  /* 0x0001fc1001007387 */ /* 0x0001e80000100800 */
[----:B0-----:R-:W4:Y:S04]  /*63b60*/  LDL.LU R16, [R1+0xb8] ;  /* 0x0000b80001107983 */ /* 0x001f280000300800 */
[----:B------:R-:W-:Y:S04]  /*63b70*/  STL [R1+0x240], R2 ;  /* 0x0002400201007387 */ /* 0x000fe80000100800 */
[----:B------:R-:W4:Y:S04]  /*63b80*/  LDL.LU R10, [R1+0xb0] ;  /* 0x0000b000010a7983 */ /* 0x000f280000300800 */
[----:B------:R-:W4:Y:S04]  /*63b90*/  LDL.LU R19, [R1+0x23c8] ;  /* 0x0023c80001137983 */ /* 0x000f280000300800 */
[----:B------:R0:W-:Y:S04]  /*63ba0*/  STL [R1+0x23c], R6 ;  /* 0x00023c0601007387 */ /* 0x0001e80000100800 */
[----:B0-----:R-:W4:Y:S04]  /*63bb0*/  LDL.LU R6, [R1+0x23c4] ;  /* 0x0023c40001067983 */ /* 0x001f280000300800 */
[----:B------:R-:W4:Y:S04]  /*63bc0*/  LDL.LU R7, [R1+0x23c0] ;  /* 0x0023c00001077983 */ /* 0x000f280000300800 */
[----:B------:R0:W-:Y:S04]  /*63bd0*/  STL [R1+0x268], R20 ;  /* 0x0002681401007387 */ /* 0x0001e80000100800 */
[----:B0-----:R-:W4:Y:S04]  /*63be0*/  LDL.LU R20, [R1+0x23bc] ;  /* 0x0023bc0001147983 */ /* 0x001f280000300800 */
[----:B------:R-:W4:Y:S04]  /*63bf0*/  LDL.LU R21, [R1+0x23b8] ;  /* 0x0023b80001157983 */ /* 0x000f280000300800 */
[----:B------:R2:W-:Y:S02]  /*63c00*/  STL [R1+0x264], R29 ;  /* 0x0002641d01007387 */ /* 0x0005e40000100800 */
[----:B--2---:R-:W-:-:S05]  /*63c10*/  LOP3.LUT R29, R25, 0xffff, RZ, 0xc0, !PT ;  /* 0x0000ffff191d7812 */ /* 0x004fca00078ec0ff */
[----:B------:R-:W-:Y:S01]  /*63c20*/  STL [R1+0x34], R29 ;  /* 0x0000341d01007387 */ /* 0x000fe20000100800 */
[----:B---3--:R-:W-:Y:S02]  /*63c30*/  LOP3.LUT R25, R4, 0xffff, RZ, 0xc0, !PT ;  /* 0x0000ffff04197812 */ /* 0x008fe400078ec0ff */
[----:B------:R-:W-:Y:S02]  /*63c40*/  LOP3.LUT R4, R0, 0xffff, RZ, 0xc0, !PT ;  /* 0x0000ffff00047812 */ /* 0x000fe400078ec0ff */
[----:B------:R-:W-:Y:S02]  /*63c50*/  PRMT R0, R25, 0x3340, R1 ;  /* 0x0000334019007816 */ /* 0x000fe40000000001 */
[----:B----4-:R-:W-:Y:S02]  /*63c60*/  LOP3.LUT R6, R6, 0xffff, RZ, 0xc0, !PT ;  /* 0x0000ffff06067812 */ /* 0x010fe400078ec0ff */
[----:B------:R-:W-:Y:S02]  /*63c70*/  LOP3.LUT R7, R7, 0xffff, RZ, 0xc0, !PT ;  /* 0x0000ffff07077812 */ /* 0x000fe400078ec0ff */
[----:B------:R-:W-:-:S02]  /*63c80*/  LOP3.LUT R20, R20, 0xffff, RZ, 0xc0, !PT ;  /* 0x0000ffff14147812 */ /* 0x000fc400078ec0ff */
[----:B------:R-:W-:-:S05]  /*63c90*/  LOP3.LUT R21, R21, 0xffff, RZ, 0xc0, !PT ;  /* 0x0000ffff15157812 */ /* 0x000fca00078ec0ff */
[----:B------:R-:W-:Y:S04]  /*63ca0*/  STL [R1+0x58], R21 ;  /* 0x0000581501007387 */ /* 0x000fe80000100800 */
[----:B------:R-:W-:Y:S04]  /*63cb0*/  STL [R1+0x30], R7 ;  /* 0x0000300701007387 */ /* 0x000fe80000100800 */
[----:B------:R-:W-:Y:S04]  /*63cc0*/  STL [R1+0x54], R20 ;  /* 0x0000541401007387 */ /* 0x000fe80000100800 */
[----:B------:R-:W-:Y:S04]  /*63cd0*/  STL [R1+0x50], R6 ;  /* 0x0000500601007387 */ /* 0x000fe80000100800 */
[----:B------:R0:W-:Y:S04]  /*63ce0*/  STL [R1+0x4c], R25 ;  /* 0x00004c1901007387 */ /* 0x0001e80000100800 */
[----:B0-----:R-:W2:Y:S01]  /*63cf0*/  LDL.LU R25, [R1+0x23b4] ;  /* 0x0023b40001197983 */ /* 0x001ea20000300800 */
[----:B------:R-:W-:Y:S01]  /*63d00*/  VIADD R2, R28, 0x3f ;  /* 0x0000003f1c027836 */ /* 0x000fe20000000000 */
[----:B------:R-:W-:-:S04]  /*63d10*/  LOP3.LUT R3, R3, 0xffff, RZ, 0xc0, !PT ;  /* 0x0000ffff03037812 */ /* 0x000fc800078ec0ff */
[----:B-1----:R-:W-:Y:S01]  /*63d20*/  ISETP.GE.AND P0, PT, R2, UR25, PT ;  /* 0x0000001902007c0c */ /* 0x002fe2000bf06270 */
[----:B------:R-:W-:Y:S01]  /*63d30*/  VIADD R2, R28, 0x1 ;  /* 0x000000011c027836 */ /* 0x000fe20000000000 */
[----:B------:R-:W-:Y:S01]  /*63d40*/  LOP3.LUT R28, R5, 0xffff, RZ, 0xc0, !PT ;  /* 0x0000ffff051c7812 */ /* 0x000fe200078ec0ff */
[----:B------:R0:W-:Y:S01]  /*63d50*/  STL [R1+0x48], R3 ;  /* 0x0000480301007387 */ /* 0x0001e20000100800 */
[----:B------:R-:W-:Y:S02]  /*63d60*/  PRMT R5, R29, 0x3340, R7 ;  /* 0x000033401d057816 */ /* 0x000fe40000000007 */
[----:B------:R-:W-:Y:S01]  /*63d70*/  PRMT R6, R21, 0x3340, R6 ;  /* 0x0000334015067816 */ /* 0x000fe20000000006 */
[----:B------:R1:W-:Y:S01]  /*63d80*/  STL [R1+0x94], R4 ;  /* 0x0000940401007387 */ /* 0x0003e20000100800 */
[----:B------:R-:W-:Y:S02]  /*63d90*/  PRMT R7, R20, 0x3340, R28 ;  /* 0x0000334014077816 */ /* 0x000fe4000000001c */
[----:B------:R-:W-:-:S02]  /*63da0*/  ISETP.GE.AND P1, PT, R2, UR13, PT ;  /* 0x0000000d02007c0c */ /* 0x000fc4000bf26270 */
[--C-:B0-----:R-:W-:Y:S02]  /*63db0*/  PRMT R3, R3, 0x3340, R1.reuse ;  /* 0x0000334003037816 */ /* 0x101fe40000000001 */
[----:B------:R-:W-:Y:S02]  /*63dc0*/  PRMT R5, R5, 0x5410, R0 ;  /* 0x0000541005057816 */ /* 0x000fe40000000000 */
[----:B-1----:R-:W-:Y:S02]  /*63dd0*/  PRMT R4, R4, 0x3340, R1 ;  /* 0x0000334004047816 */ /* 0x002fe40000000001 */
[----:B------:R-:W-:Y:S02]  /*63de0*/  PRMT R2, R6, 0x5410, R3 ;  /* 0x0000541006027816 */ /* 0x000fe40000000003 */
[----:B------:R-:W-:Y:S01]  /*63df0*/  PRMT R0, R7, 0x5410, R4 ;  /* 0x0000541007007816 */ /* 0x000fe20000000004 */
[----:B------:R0:W-:Y:S01]  /*63e00*/  STL [R1+0x20], R28 ;  /* 0x0000201c01007387 */ /* 0x0001e20000100800 */
[----:B------:R-:W-:-:S03]  /*63e10*/  LOP3.LUT R7, R16, 0xffff, RZ, 0xc0, !PT ;  /* 0x0000ffff10077812 */ /* 0x000fc600078ec0ff */
[----:B------:R-:W-:Y:S01]  /*63e20*/  STL [R1+0x1e8], R5 ;  /* 0x0001e80501007387 */ /* 0x000fe20000100800 */
[----:B------:R-:W-:-:S03]  /*63e30*/  LOP3.LUT R20, R10, 0xffff, RZ, 0xc0, !PT ;  /* 0x0000ffff0a147812 */ /* 0x000fc600078ec0ff */
[----:B------:R1:W-:Y:S01]  /*63e40*/  STL [R1+0x1e4], R2 ;  /* 0x0001e40201007387 */ /* 0x0003e20000100800 */
[----:B------:R-:W-:-:S03]  /*63e50*/  LOP3.LUT R10, R19, 0xffff, RZ, 0xc0, !PT ;  /* 0x0000ffff130a7812 */ /* 0x000fc600078ec0ff */
[----:B------:R-:W-:Y:S01]  /*63e60*/  STL [R1+0x1e0], R0 ;  /* 0x0001e00001007387 */ /* 0x000fe20000100800 */
[----:B------:R-:W-:-:S03]  /*63e70*/  LOP3.LUT R6, R8, 0xffff, RZ, 0xc0, !PT ;  /* 0x0000ffff08067812 */ /* 0x000fc600078ec0ff */
[----:B0-----:R-:W3:Y:S01]  /*63e80*/  LDL.LU R28, [R1+0xe8] ;  /* 0x0000e800011c7983 */ /* 0x001ee20000300800 */
[----:B------:R-:W-:-:S03]  /*63e90*/  LOP3.LUT R21, R26, 0xffff, RZ, 0xc0, !PT ;  /* 0x0000ffff1a157812 */ /* 0x000fc600078ec0ff */
[----:B------:R-:W4:Y:S01]  /*63ea0*/  LDL.LU R29, [R1+0xd0] ;  /* 0x0000d000011d7983 */ /* 0x000f220000300800 */
[----:B------:R-:W-:-:S03]  /*63eb0*/  LOP3.LUT R23, R23, 0xffff, RZ, 0xc0, !PT ;  /* 0x0000ffff17177812 */ /* 0x000fc600078ec0ff */
[----:B------:R0:W-:Y:S01]  /*63ec0*/  STL [R1+0xc0], R7 ;  /* 0x0000c00701007387 */ /* 0x0001e20000100800 */
[----:B------:R-:W-:-:S03]  /*63ed0*/  PRMT R8, R6, 0x3340, R1 ;  /* 0x0000334006087816 */ /* 0x000fc60000000001 */
[----:B------:R-:W3:Y:S01]  /*63ee0*/  LDL.LU R26, [R1+0xb4] ;  /* 0x0000b400011a7983 */ /* 0x000ee20000300800 */
[----:B-1----:R-:W-:-:S03]  /*63ef0*/  LOP3.LUT R2, R9, 0xffff, RZ, 0xc0, !PT ;  /* 0x0000ffff09027812 */ /* 0x002fc600078ec0ff */
[----:B------:R-:W3:Y:S01]  /*63f00*/  LDL.LU R16, [R1+0x88] ;  /* 0x0000880001107983 */ /* 0x000ee20000300800 */
[----:B------:R-:W-:-:S03]  /*63f10*/  LOP3.LUT R22, R22, 0xffff, RZ, 0xc0, !PT ;  /* 0x0000ffff16167812 */ /* 0x000fc600078ec0ff */
[----:B------:R-:W-:Y:S04]  /*63f20*/  STL [R1+0xb0], R10 ;  /* 0x0000b00a01007387 */ /* 0x000fe80000100800 */
[----:B------:R1:W-:Y:S01]  /*63f30*/  STL [R1+0x2378], R6 ;  /* 0x0023780601007387 */ /* 0x0003e20000100800 */
[----:B0-----:R-:W-:-:S03]  /*63f40*/  PRMT R7, R7, 0x3340, R10 ;  /* 0x0000334007077816 */ /* 0x001fc6000000000a */
[----:B-1----:R-:W4:Y:S04]  /*63f50*/  LDL.LU R6, [R1+0xe4] ;  /* 0x0000e40001067983 */ /* 0x002f280000300800 */
[----:B------:R-:W-:Y:S04]  /*63f60*/  STL [R1+0x237c], R23 ;  /* 0x00237c1701007387 */ /* 0x000fe80000100800 */
[----:B------:R-:W-:Y:S04]  /*63f70*/  STL [R1+0x2384], R20 ;  /* 0x0023841401007387 */ /* 0x000fe80000100800 */
[----:B------:R0:W-:Y:S04]  /*63f80*/  STL [R1+0x2380], R2 ;  /* 0x0023800201007387 */ /* 0x0001e80000100800 */
[----:B------:R-:W-:Y:S04]  /*63f90*/  STL [R1+0x2388], R22 ;  /* 0x0023881601007387 */ /* 0x000fe80000100800 */
[----:B------:R-:W-:Y:S01]  /*63fa0*/  STL [R1+0x2390], R21 ;  /* 0x0023901501007387 */ /* 0x000fe20000100800 */
[----:B--2---:R-:W-:-:S05]  /*63fb0*/  LOP3.LUT R0, R25, 0xffff, RZ, 0xc0, !PT ;  /* 0x0000ffff19007812 */ /* 0x004fca00078ec0ff */
[----:B------:R1:W-:Y:S04]  /*63fc0*/  STL [R1+0x238c], R0 ;  /* 0x00238c0001007387 */ /* 0x0003e80000100800 */
[----:B------:R-:W2:Y:S01]  /*63fd0*/  LDL.LU R10, [R1+0x23b0] ;  /* 0x0023b000010a7983 */ /* 0x000ea20000300800 */
[----:B------:R-:W1:Y:S01]  /*63fe0*/  S2R R5, SR_TID.X ;  /* 0x0000000000057919 */ /* 0x000e620000002100 */
[----:B------:R-:W-:Y:S01]  /*63ff0*/  ULEA UR4, UR5, UR4, 0x18 ;  /* 0x0000000405047291 */ /* 0x000fe2000f8ec0ff */
[----:B------:R-:W-:Y:S01]  /*64000*/  PRMT R9, R20, 0x3340, R2 ;  /* 0x0000334014097816 */ /* 0x000fe20000000002 */
[----:B------:R-:W1:Y:S01]  /*64010*/  LDCU UR5, c[0x0][0x3b8] ;  /* 0x00007700ff0577ac */ /* 0x000e620008000800 */
[--C-:B------:R-:W-:Y:S02]  /*64020*/  PRMT R3, R23, 0x3340, R1.reuse ;  /* 0x0000334017037816 */ /* 0x100fe40000000001 */
[----:B------:R-:W-:-:S04]  /*64030*/  PRMT R4, R22, 0x3340, R1 ;  /* 0x0000334016047816 */ /* 0x000fc80000000001 */
[----:B0-----:R-:W-:Y:S01]  /*64040*/  PRMT R2, R7, 0x5410, R4 ;  /* 0x0000541007027816 */ /* 0x001fe20000000004 */
[C---:B-1----:R-:W-:Y:S02]  /*64050*/  IMAD.SHL.U32 R19, R5.reuse, 0x10, RZ ;  /* 0x0000001005137824 */ /* 0x042fe400078e00ff */
[----:B------:R-:W-:-:S03]  /*64060*/  IMAD.SHL.U32 R25, R5, 0x20, RZ ;  /* 0x0000002005197824 */ /* 0x000fc600078e00ff */
[----:B------:R-:W-:Y:S02]  /*64070*/  LOP3.LUT R19, R19, 0xf0, RZ, 0xc0, !PT ;  /* 0x000000f013137812 */ /* 0x000fe400078ec0ff */
[----:B------:R-:W-:Y:S02]  /*64080*/  LOP3.LUT R25, R25, 0x200, RZ, 0xc0, !PT ;  /* 0x0000020019197812 */ /* 0x000fe400078ec0ff */
[----:B------:R-:W-:Y:S02]  /*64090*/  PRMT R5, R21, 0x3340, R0 ;  /* 0x0000334015057816 */ /* 0x000fe40000000000 */
[----:B------:R-:W-:Y:S02]  /*640a0*/  IADD3 R25, PT, PT, R25, UR4, R19 ;  /* 0x0000000419197c10 */ /* 0x000fe4000fffe013 */
[----:B------:R-:W-:-:S03]  /*640b0*/  PRMT R0, R9, 0x5410, R8 ;  /* 0x0000541009007816 */ /* 0x000fc60000000008 */
[----:B------:R-:W-:Y:S04]  /*640c0*/  STL [R1+0x2394], R25 ;  /* 0x0023941901007387 */ /* 0x000fe80000100800 */
[----:B------:R0:W-:Y:S01]  /*640d0*/  STL [R1+0x1ac], R0 ;  /* 0x0001ac0001007387 */ /* 0x0001e20000100800 */
[----:B---3--:R-:W-:Y:S02]  /*640e0*/  LOP3.LUT R28, R28, 0xffff, RZ, 0xc0, !PT ;  /* 0x0000ffff1c1c7812 */ /* 0x008fe400078ec0ff */
[----:B0-----:R-:W-:Y:S02]  /*640f0*/  PRMT R0, R5, 0x5410, R3 ;  /* 0x0000541005007816 */ /* 0x001fe40000000003 */
[----:B------:R-:W-:-:S03]  /*64100*/  LOP3.LUT R5, R26, 0xffff, RZ, 0xc0, !PT ;  /* 0x0000ffff1a057812 */ /* 0x000fc600078ec0ff */
[----:B------:R4:W-:Y:S04]  /*64110*/  STL [R1+0x260], R0 ;  /* 0x0002600001007387 */ /* 0x0009e80000100800 */
[----:B------:R0:W-:Y:S01]  /*64120*/  STL [R1+0x25c], R2 ;  /* 0x00025c0201007387 */ /* 0x0001e20000100800 */
[----:B----4-:R-:W-:-:S03]  /*64130*/  LOP3.LUT R0, R6, 0xffff, RZ, 0xc0, !PT ;  /* 0x0000ffff06007812 */ /* 0x010fc600078ec0ff */
[----:B------:R-:W-:Y:S01]  /*64140*/  STL [R1+0xb8], R28 ;  /* 0x0000b81c01007387 */ /* 0x000fe20000100800 */
[----:B------:R-:W-:-:S03]  /*64150*/  LOP3.LUT R19, R16, 0xffff, RZ, 0xc0, !PT ;  /* 0x0000ffff10137812 */ /* 0x000fc600078ec0ff */
[----:B------:R-:W-:Y:S04]  /*64160*/  STL [R1+0x10c], R0 ;  /* 0x00010c0001007387 */ /* 0x000fe80000100800 */
[----:B------:R1:W-:Y:S04]  /*64170*/  STL [R1+0xb4], R5 ;  /* 0x0000b40501007387 */ /* 0x0003e80000100800 */
[----:B------:R-:W3:Y:S04]  /*64180*/  LDL.LU R21, [R1+0x100] ;  /* 0x0001000001157983 */ /* 0x000ee80000300800 */
[----:B------:R-:W4:Y:S04]  /*64190*/  LDL.LU R22, [R1+0xf8] ;  /* 0x0000f80001167983 */ /* 0x000f280000300800 */
[----:B0-----:R-:W3:Y:S01]  /*641a0*/  LDL.LU R2, [R1+0xd8] ;  /* 0x0000d80001027983 */ /* 0x001ee20000300800 */
[----:B--2---:R-:W-:-:S03]  /*641b0*/  LOP3.LUT R16, R10, 0xffff, RZ, 0xc0, !PT ;  /* 0x0000ffff0a107812 */ /* 0x004fc600078ec0ff */
[----:B------:R-:W2:Y:S01]  /*641c0*/  LDL.LU R10, [R1+0x23ac] ;  /* 0x0023ac00010a7983 */ /* 0x000ea20000300800 */
[----:B------:R-:W-:-:S03]  /*641d0*/  LOP3.LUT R17, R17, 0xffff, RZ, 0xc0, !PT ;  /* 0x0000ffff11117812 */ /* 0x000fc600078ec0ff */
[----:B------:R-:W3:Y:S01]  /*641e0*/  LDL.LU R25, [R1+0xd4] ;  /* 0x0000d40001197983 */ /* 0x000ee20000300800 */
[----:B------:R-:W-:Y:S01]  /*641f0*/  LOP3.LUT R3, R14, 0xffff, RZ, 0xc0, !PT ;  /* 0x0000ffff0e037812 */ /* 0x000fe200078ec0ff */
[----:B------:R-:W-:Y:S01]  /*64200*/  IMAD.MOV.U32 R14, RZ, RZ, R5 ;  /* 0x000000ffff0e7224 */ /* 0x000fe200078e0005 */
[----:B------:R-:W-:Y:S01]  /*64210*/  LOP3.LUT R9, R13, 0xffff, RZ, 0xc0, !PT ;  /* 0x0000ffff0d097812 */ /* 0x000fe200078ec0ff */
[----:B------:R-:W3:Y:S01]  /*64220*/  LDL.LU R20, [R1+0x9c] ;  /* 0x00009c0001147983 */ /* 0x000ee20000300800 */
[----:B------:R-:W-:-:S03]  /*64230*/  LOP3.LUT R12, R12, 0xffff, RZ, 0xc0, !PT ;  /* 0x0000ffff0c0c7812 */ /* 0x000fc600078ec0ff */
[----:B------:R-:W3:Y:S01]  /*64240*/  LDL.LU R23, [R1+0x98] ;  /* 0x0000980001177983 */ /* 0x000ee20000300800 */
[----:B-1----:R-:W-:-:S03]  /*64250*/  LOP3.LUT R5, R11, 0xffff, RZ, 0xc0, !PT ;  /* 0x0000ffff0b057812 */ /* 0x002fc600078ec0ff */
[----:B------:R-:W-:Y:S01]  /*64260*/  STL [R1+0xe4], R16 ;  /* 0x0000e41001007387 */ /* 0x000fe20000100800 */
[----:B------:R-:W-:-:S03]  /*64270*/  LOP3.LUT R18, R18, 0xffff, RZ, 0xc0, !PT ;  /* 0x0000ffff12127812 */ /* 0x000fc600078ec0ff */
[----:B------:R-:W3:Y:S04]  /*64280*/  LDL.LU R6, [R1+0x60] ;  /* 0x0000600001067983 */ /* 0x000ee80000300800 */
[----:B------:R-:W4:Y:S01]  /*64290*/  LDL.LU R26, [R1+0x5c] ;  /* 0x00005c00011a7983 */ /* 0x000f220000300800 */
[----:B------:R-:W-:-:S03]  /*642a0*/  LOP3.LUT R4, R29, 0xffff, RZ, 0xc0, !PT ;  /* 0x0000ffff1d047812 */ /* 0x000fc600078ec0ff */
[----:B------:R-:W-:Y:S01]  /*642b0*/  STL [R1+0x2398], R17 ;  /* 0x0023981101007387 */ /* 0x000fe20000100800 */
[----:B------:R-:W-:-:S03]  /*642c0*/  PRMT R13, R28, 0x3340, R19 ;  /* 0x000033401c0d7816 */ /* 0x000fc60000000013 */
[----:B------:R-:W-:Y:S04]  /*642d0*/  STL [R1+0x84], R9 ;  /* 0x0000840901007387 */ /* 0x000fe80000100800 */
[----:B------:R0:W-:Y:S04]  /*642e0*/  STL [R1+0xd0], R12 ;  /* 0x0000d00c01007387 */ /* 0x0001e80000100800 */
[----:B------:R1:W-:Y:S04]  /*642f0*/  STL [R1+0x239c], R5 ;  /* 0x00239c0501007387 */ /* 0x0003e80000100800 */
[----:B------:R-:W4:Y:S04]  /*64300*/  LDL.LU R29, [R1+0x18] ;  /* 0x00001800011d7983 */ /* 0x000f280000300800 */
[----:B------:R-:W4:Y:S01]  /*64310*/  LDL.LU R28, [R1+0x14] ;  /* 0x00001400011c7983 */ /* 0x000f220000300800 */
[----:B--2---:R-:W-:-:S02]  /*64320*/  PRMT R10, R12, 0x3340, R10 ;  /* 0x000033400c0a7816 */ /* 0x004fc4000000000a */
[----:B0-----:R-:W-:Y:S02]  /*64330*/  PRMT R12, R14, 0x3340, R18 ;  /* 0x000033400e0c7816 */ /* 0x001fe40000000012 */
[----:B------:R-:W-:Y:S02]  /*64340*/  PRMT R14, R0, 0x3340, R16 ;  /* 0x00003340000e7816 */ /* 0x000fe40000000010 */
[----:B------:R-:W2:Y:S01]  /*64350*/  LDL.LU R16, [R1+0x23a8] ;  /* 0x0023a80001107983 */ /* 0x000ea20000300800 */
[----:B------:R-:W-:Y:S02]  /*64360*/  PRMT R7, R17, 0x3340, R1 ;  /* 0x0000334011077816 */ /* 0x000fe40000000001 */
[----:B------:R-:W-:Y:S02]  /*64370*/  PRMT R11, R4, 0x3340, R3 ;  /* 0x00003340040b7816 */ /* 0x000fe40000000003 */
[--C-:B------:R-:W-:Y:S02]  /*64380*/  PRMT R8, R5, 0x3340, R1.reuse ;  /* 0x0000334005087816 */ /* 0x100fe40000000001 */
[----:B------:R-:W-:-:S02]  /*64390*/  PRMT R9, R9, 0x3340, R1 ;  /* 0x0000334009097816 */ /* 0x000fc40000000001 */
[----:B-1----:R-:W-:Y:S02]  /*643a0*/  PRMT R5, R11, 0x5410, R7 ;  /* 0x000054100b057816 */ /* 0x002fe40000000007 */
[----:B------:R-:W-:Y:S02]  /*643b0*/  PRMT R7, R12, 0x5410, R8 ;  /* 0x000054100c077816 */ /* 0x000fe40000000008 */
[----:B------:R-:W-:Y:S01]  /*643c0*/  PRMT R0, R13, 0x5410, R9 ;  /* 0x000054100d007816 */ /* 0x000fe20000000009 */
[----:B------:R0:W-:Y:S01]  /*643d0*/  STL [R1+0x218], R5 ;  /* 0x0002180501007387 */ /* 0x0001e20000100800 */
[----:B---3--:R-:W-:-:S03]  /*643e0*/  LOP3.LUT R17, R21, 0xffff, RZ, 0xc0, !PT ;  /* 0x0000ffff15117812 */ /* 0x008fc600078ec0ff */
[----:B------:R-:W-:Y:S01]  /*643f0*/  STL [R1+0x214], R7 ;  /* 0x0002140701007387 */ /* 0x000fe20000100800 */
[----:B0-----:R-:W-:-:S03]  /*64400*/  PRMT R5, R14, 0x5410, R10 ;  /* 0x000054100e057816 */ /* 0x001fc6000000000a */
[----:B------:R4:W-:Y:S01]  /*64410*/  STL [R1+0x250], R0 ;  /* 0x0002500001007387 */ /* 0x0009e20000100800 */
[----:B------:R-:W-:-:S03]  /*64420*/  LOP3.LUT R14, R25, 0xffff, RZ, 0xc0, !PT ;  /* 0x0000ffff190e7812 */ /* 0x000fc600078ec0ff */
[----:B------:R0:W-:Y:S01]  /*64430*/  STL [R1+0x24c], R5 ;  /* 0x00024c0501007387 */ /* 0x0001e20000100800 */
[----:B------:R-:W-:-:S03]  /*64440*/  LOP3.LUT R25, R20, 0xffff, RZ, 0xc0, !PT ;  /* 0x0000ffff14197812 */ /* 0x000fc600078ec0ff */
[----:B------:R-:W3:Y:S01]  /*64450*/  LDL.LU R21, [R1+0x11c] ;  /* 0x00011c0001157983 */ /* 0x000ee20000300800 */
[----:B----4-:R-:W-:-:S03]  /*64460*/  LOP3.LUT R0, R22, 0xffff, RZ, 0xc0, !PT ;  /* 0x0000ffff16007812 */ /* 0x010fc600078ec0ff */
[----:B------:R-:W-:Y:S01]  /*64470*/  STL [R1+0xe8], R17 ;  /* 0x0000e81101007387 */ /* 0x000fe20000100800 */
[----:B------:R-:W-:Y:S02]  /*64480*/  LOP3.LUT R7, R2, 0xffff, RZ, 0xc0, !PT ;  /* 0x0000ffff02077812 */ /* 0x000fe400078ec0ff */
[----:B0-----:R-:W-:Y:S01]  /*64490*/  LOP3.LUT R5, R23, 0xffff, RZ, 0xc0, !PT ;  /* 0x0000ffff17057812 */ /* 0x001fe200078ec0ff */
[----:B------:R-:W4:Y:S01]  /*644a0*/  LDL.LU R22, [R1+0x118] ;  /* 0x0001180001167983 */ /* 0x000f220000300800 */
[----:B------:R-:W-:-:S03]  /*644b0*/  LOP3.LUT R26, R26, 0xffff, RZ, 0xc0, !PT ;  /* 0x0000ffff1a1a7812 */ /* 0x000fc600078ec0ff */
[----:B------:R-:W-:Y:S04]  /*644c0*/  STL [R1+0x140], R0 ;  /* 0x0001400001007387 */ /* 0x000fe80000100800 */
[----:B------:R-:W3:Y:S01]  /*644d0*/  LDL.LU R2, [R1+0xe0] ;  /* 0x0000e00001027983 */ /* 0x000ee20000300800 */
[----:B------:R-:W-:-:S03]  /*644e0*/  LOP3.LUT R8, R6, 0xffff, RZ, 0xc0, !PT ;  /* 0x0000ffff06087812 */ /* 0x000fc600078ec0ff */
[----:B------:R0:W-:Y:S01]  /*644f0*/  STL [R1+0xd4], R14 ;  /* 0x0000d40e01007387 */ /* 0x0001e20000100800 */
[----:B------:R-:W-:-:S03]  /*64500*/  LOP3.LUT R10, R15, 0xffff, RZ, 0xc0, !PT ;  /* 0x0000ffff0f0a7812 */ /* 0x000fc600078ec0ff */
[----:B------:R-:W-:Y:S01]  /*64510*/  STL [R1+0xd8], R25 ;  /* 0x0000d81901007387 */ /* 0x000fe20000100800 */
[----:B------:R-:W-:-:S03]  /*64520*/  LOP3.LUT R11, R29, 0xffff, RZ, 0xc0, !PT ;  /* 0x0000ffff1d0b7812 */ /* 0x000fc600078ec0ff */
[----:B------:R-:W4:Y:S04]  /*64530*/  LDL.LU R20, [R1+0xdc] ;  /* 0x0000dc0001147983 */ /* 0x000f280000300800 */
[----:B------:R-:W-:Y:S01]  /*64540*/  STL [R1+0x128], R5 ;  /* 0x0001280501007387 */ /* 0x000fe20000100800 */
[----:B------:R-:W-:-:S03]  /*64550*/  PRMT R13, R7, 0x3340, R8 ;  /* 0x00003340070d7816 */ /* 0x000fc60000000008 */
[----:B------:R-:W-:Y:S01]  /*64560*/  STL [R1+0x88], R26 ;  /* 0x0000881a01007387 */ /* 0x000fe20000100800 */
[----:B------:R-:W-:-:S03]  /*64570*/  LOP3.LUT R12, R28, 0xffff, RZ, 0xc0, !PT ;  /* 0x0000ffff1c0c7812 */ /* 0x000fc600078ec0ff */
[----:B------:R-:W4:Y:S01]  /*64580*/  LDL.LU R29, [R1+0xa4] ;  /* 0x0000a400011d7983 */ /* 0x000f220000300800 */
[----:B0-----:R-:W-:Y:S02]  /*64590*/  PRMT R14, R14, 0x3340, R26 ;  /* 0x000033400e0e7816 */ /* 0x001fe4000000001a */
[----:B--2---:R-:W-:-:S05]  /*645a0*/  LOP3.LUT R9, R16, 0xffff, RZ, 0xc0, !PT ;  /* 0x0000ffff10097812 */ /* 0x004fca00078ec0ff */
[----:B------:R0:W-:Y:S01]  /*645b0*/  STL [R1+0x5c], R9 ;  /* 0x00005c0901007387 */ /* 0x0001e20000100800 */
[----:B------:R-:W-:-:S03]  /*645c0*/  PRMT R16, R0, 0x3340, R5 ;  /* 0x0000334000107816 */ /* 0x000fc60000000005 */
[----:B------:R-:W2:Y:S04]  /*645d0*/  LDL.LU R23, [R1+0xa0] ;  /* 0x0000a00001177983 */ /* 0x000ea80000300800 */
[----:B------:R1:W-:Y:S01]  /*645e0*/  STL [R1+0x60], R10 ;  /* 0x0000600a01007387 */ /* 0x0003e20000100800 */
[----:B0-----:R-:W-:-:S03]  /*645f0*/  PRMT R9, R9, 0x3340, R1 ;  /* 0x0000334009097816 */ /* 0x001fc60000000001 */
[----:B------:R0:W-:Y:S01]  /*64600*/  STL [R1+0xf8], R11 ;  /* 0x0000f80b01007387 */ /* 0x0001e20000100800 */
[----:B------:R-:W-:-:S03]  /*64610*/  PRMT R5, R13, 0x5410, R9 ;  /* 0x000054100d057816 */ /* 0x000fc60000000009 */
[----:B------:R-:W2:Y:S01]  /*64620*/  LDL.LU R6, [R1+0x68] ;  /* 0x0000680001067983 */ /* 0x000ea20000300800 */
[----:B-1----:R-:W-:-:S03]  /*64630*/  PRMT R10, R10, 0x3340, R1 ;  /* 0x000033400a0a7816 */ /* 0x002fc60000000001 */
[----:B------:R-:W2:Y:S04]  /*64640*/  LDL.LU R28, [R1+0x64] ;  /* 0x00006400011c7983 */ /* 0x000ea80000300800 */
[----:B------:R1:W-:Y:S01]  /*64650*/  STL [R1+0x100], R12 ;  /* 0x0001000c01007387 */ /* 0x0003e20000100800 */
[----:B------:R-:W-:-:S03]  /*64660*/  PRMT R0, R14, 0x5410, R10 ;  /* 0x000054100e007816 */ /* 0x000fc6000000000a */
[----:B------:R-:W2:Y:S04]  /*64670*/  LDL.LU R26, [R1+0x23a4] ;  /* 0x0023a400011a7983 */ /* 0x000ea80000300800 */
[----:B------:R-:W2:Y:S04]  /*64680*/  LDL.LU R9, [R1+0x1c] ;  /* 0x00001c0001097983 */ /* 0x000ea80000300800 */
[----:B------:R3:W-:Y:S04]  /*64690*/  STL [R1+0x208], R5 ;  /* 0x0002080501007387 */ /* 0x0007e80000100800 */
[----:B------:R-:W2:Y:S01]  /*646a0*/  LDL.LU R10, [R1+0x24] ;  /* 0x00002400010a7983 */ /* 0x000ea20000300800 */
[----:B0-----:R-:W-:-:S02]  /*646b0*/  PRMT R11, R11, 0x3340, R1 ;  /* 0x000033400b0b7816 */ /* 0x001fc40000000001 */
[----:B------:R-:W-:Y:S02]  /*646c0*/  PRMT R15, R17, 0x3340, R25 ;  /* 0x00003340110f7816 */ /* 0x000fe40000000019 */
[----:B-1----:R-:W-:Y:S01]  /*646d0*/  PRMT R12, R12, 0x3340, R1 ;  /* 0x000033400c0c7816 */ /* 0x002fe20000000001 */
[----:B------:R0:W-:Y:S01]  /*646e0*/  STL [R1+0x200], R0 ;  /* 0x0002000001007387 */ /* 0x0001e20000100800 */
[----:B---3--:R-:W-:Y:S02]  /*646f0*/  PRMT R5, R15, 0x5410, R11 ;  /* 0x000054100f057816 */ /* 0x008fe4000000000b */
[----:B------:R-:W-:Y:S02]  /*64700*/  LOP3.LUT R15, R21, 0xffff, RZ, 0xc0, !PT ;  /* 0x0000ffff150f7812 */ /* 0x000fe400078ec0ff */
[----:B------:R-:W-:Y:S01]  /*64710*/  LOP3.LUT R13, R2, 0xffff, RZ, 0xc0, !PT ;  /* 0x0000ffff020d7812 */ /* 0x000fe200078ec0ff */
[----:B------:R4:W-:Y:S01]  /*64720*/  STL [R1+0x248], R5 ;  /* 0x0002480501007387 */ /* 0x0009e20000100800 */
[----:B0-----:R-:W-:-:S05]  /*64730*/  PRMT R0, R16, 0x5410, R12 ;  /* 0x0000541010007816 */ /* 0x001fca000000000c */
[----:B------:R0:W-:Y:S01]  /*64740*/  STL [R1+0x244], R0 ;  /* 0x0002440001007387 */ /* 0x0001e20000100800 */
[----:B----4-:R-:W-:-:S03]  /*64750*/  LOP3.LUT R5, R22, 0xffff, RZ, 0xc0, !PT ;  /* 0x0000ffff16057812 */ /* 0x010fc600078ec0ff */
[----:B------:R-:W3:Y:S01]  /*64760*/  LDL.LU R17, [R1+0x124] ;  /* 0x0001240001117983 */ /* 0x000ee20000300800 */
[----:B------:R-:W-:-:S03]  /*64770*/  LOP3.LUT R14, R20, 0xffff, RZ, 0xc0, !PT ;  /* 0x0000ffff140e7812 */ /* 0x000fc600078ec0ff */
[----:B------:R1:W-:Y:S01]  /*64780*/  STL [R1+0x11c], R15 ;  /* 0x00011c0f01007387 */ /* 0x0003e20000100800 */
[----:B------:R-:W-:-:S03]  /*64790*/  LOP3.LUT R29, R29, 0xffff, RZ, 0xc0, !PT ;  /* 0x0000ffff1d1d7812 */ /* 0x000fc600078ec0ff */
[----:B------:R-:W4:Y:S04]  /*647a0*/  LDL.LU R25, [R1+0x120] ;  /* 0x0001200001197983 */ /* 0x000f280000300800 */
[----:B------:R1:W-:Y:S04]  /*647b0*/  STL [R1+0x18], R13 ;  /* 0x0000180d01007387 */ /* 0x0003e80000100800 */
[----:B------:R-:W-:Y:S04]  /*647c0*/  STL [R1+0x14c], R5 ;  /* 0x00014c0501007387 */ /* 0x000fe80000100800 */
[----:B0-----:R-:W4:Y:S04]  /*647d0*/  LDL.LU R0, [R1+0xf0] ;  /* 0x0000f00001007983 */ /* 0x001f280000300800 */
[----:B------:R-:W4:Y:S04]  /*647e0*/  LDL.LU R21, [R1+0xec] ;  /* 0x0000ec0001157983 */ /* 0x000f280000300800 */
[----:B------:R-:W4:Y:S04]  /*647f0*/  LDL.LU R22, [R1+0xac] ;  /* 0x0000ac0001167983 */ /* 0x000f280000300800 */
[----:B------:R0:W-:Y:S04]  /*64800*/  STL [R1+0xdc], R14 ;  /* 0x0000dc0e01007387 */ /* 0x0001e80000100800 */
[----:B------:R-:W-:Y:S04]  /*64810*/  STL [R1+0xe0], R29 ;  /* 0x0000e01d01007387 */ /* 0x000fe80000100800 */
[----:B------:R-:W4:Y:S01]  /*64820*/  LDL.LU R20, [R1+0xa8] ;  /* 0x0000a80001147983 */ /* 0x000f220000300800 */
[----:B-1----:R-:W-:-:S02]  /*64830*/  PRMT R15, R15, 0x3340, R29 ;  /* 0x000033400f0f7816 */ /* 0x002fc4000000001d */
[----:B--2---:R-:W-:Y:S02]  /*64840*/  LOP3.LUT R16, R23, 0xffff, RZ, 0xc0, !PT ;  /* 0x0000ffff17107812 */ /* 0x004fe400078ec0ff */
[----:B------:R-:W-:Y:S02]  /*64850*/  LOP3.LUT R23, R6, 0xffff, RZ, 0xc0, !PT ;  /* 0x0000ffff06177812 */ /* 0x000fe400078ec0ff */
[----:B------:R-:W-:-:S03]  /*64860*/  LOP3.LUT R28, R28, 0xffff, RZ, 0xc0, !PT ;  /* 0x0000ffff1c1c7812 */ /* 0x000fc600078ec0ff */
[----:B------:R1:W-:Y:S04]  /*64870*/  STL [R1+0x14], R23 ;  /* 0x0000141701007387 */ /* 0x0003e80000100800 */
[----:B------:R-:W-:Y:S04]  /*64880*/  STL [R1+0x144], R16 ;  /* 0x0001441001007387 */ /* 0x000fe80000100800 */
[----:B------:R2:W-:Y:S01]  /*64890*/  STL [R1+0x64], R28 ;  /* 0x0000641c01007387 */ /* 0x0005e20000100800 */
[----:B------:R-:W-:-:S03]  /*648a0*/  LOP3.LUT R12, R9, 0xffff, RZ, 0xc0, !PT ;  /* 0x0000ffff090c7812 */ /* 0x000fc600078ec0ff */
[----:B------:R-:W4:Y:S04]  /*648b0*/  LDL.LU R2, [R1+0x70] ;  /* 0x0000700001027983 */ /* 0x000f280000300800 */
[----:B------:R-:W4:Y:S01]  /*648c0*/  LDL.LU R6, [R1+0x6c] ;  /* 0x00006c0001067983 */ /* 0x000f220000300800 */
[----:B------:R-:W-:Y:S02]  /*648d0*/  LOP3.LUT R11, R10, 0xffff, RZ, 0xc0, !PT ;  /* 0x0000ffff0a0b7812 */ /* 0x000fe400078ec0ff */
[----:B------:R-:W-:-:S03]  /*648e0*/  PRMT R13, R13, 0x3340, R23 ;  /* 0x000033400d0d7816 */ /* 0x000fc60000000017 */
[----:B------:R2:W-:Y:S01]  /*648f0*/  STL [R1+0x118], R11 ;  /* 0x0001180b01007387 */ /* 0x0005e20000100800 */
[----:B0-----:R-:W-:-:S03]  /*64900*/  PRMT R14, R14, 0x3340, R28 ;  /* 0x000033400e0e7816 */ /* 0x001fc6000000001c */
[----:B------:R0:W-:Y:S04]  /*64910*/  STL [R1+0x134], R12 ;  /* 0x0001340c01007387 */ /* 0x0001e80000100800 */
[----:B-1----:R-:W4:Y:S04]  /*64920*/  LDL.LU R23, [R1+0x2c] ;  /* 0x00002c0001177983 */ /* 0x002f280000300800 */
[----:B--2---:R-:W2:Y:S04]  /*64930*/  LDL.LU R28, [R1+0x23a0] ;  /* 0x0023a000011c7983 */ /* 0x004ea80000300800 */
[----:B------:R-:W2:Y:S01]  /*64940*/  LDL.LU R29, [R1+0x28] ;  /* 0x00002800011d7983 */ /* 0x000ea20000300800 */
[----:B------:R-:W-:-:S02]  /*64950*/  LOP3.LUT R26, R26, 0xffff, RZ, 0xc0, !PT ;  /* 0x0000ffff1a1a7812 */ /* 0x000fc400078ec0ff */
[----:B------:R-:W-:Y:S02]  /*64960*/  LOP3.LUT R24, R24, 0xffff, RZ, 0xc0, !PT ;  /* 0x0000ffff18187812 */ /* 0x000fe400078ec0ff */
[--C-:B------:R-:W-:Y:S02]  /*64970*/  PRMT R9, R26, 0x3340, R1.reuse ;  /* 0x000033401a097816 */ /* 0x100fe40000000001 */
[----:B------:R-:W-:Y:S02]  /*64980*/  PRMT R16, R5, 0x3340, R16 ;  /* 0x0000334005107816 */ /* 0x000fe40000000010 */
[----:B------:R-:W-:Y:S02]  /*64990*/  PRMT R10, R24, 0x3340, R1 ;  /* 0x00003340180a7816 */ /* 0x000fe40000000001 */
[----:B------:R-:W-:Y:S02]  /*649a0*/  PRMT R5, R13, 0x5410, R9 ;  /* 0x000054100d057816 */ /* 0x000fe40000000009 */
[----:B------:R-:W-:-:S02]  /*649b0*/  PRMT R11, R11, 0x3340, R1 ;  /* 0x000033400b0b7816 */ /* 0x000fc40000000001 */
[----:B0-----:R-:W-:Y:S01]  /*649c0*/  PRMT R12, R12, 0x3340, R1 ;  /* 0x000033400c0c7816 */ /* 0x001fe20000000001 */
[----:B------:R0:W-:Y:S01]  /*649d0*/  STL [R1+0x1f0], R5 ;  /* 0x0001f00501007387 */ /* 0x0001e20000100800 */
[----:B------:R-:W-:Y:S02]  /*649e0*/  PRMT R10, R14, 0x5410, R10 ;  /* 0x000054100e0a7816 */ /* 0x000fe4000000000a */
[----:B------:R-:W-:Y:S02]  /*649f0*/  PRMT R9, R15, 0x5410, R11 ;  /* 0x000054100f097816 */ /* 0x000fe4000000000b */
[----:B---3--:R-:W-:Y:S01]  /*64a00*/  LOP3.LUT R15, R17, 0xffff, RZ, 0xc0, !PT ;  /* 0x0000ffff110f7812 */ /* 0x008fe200078ec0ff */
[----:B------:R1:W-:Y:S01]  /*64a10*/  STL [R1+0x1ec], R10 ;  /* 0x0001ec0a01007387 */ /* 0x0003e20000100800 */
[----:B----4-:R-:W-:Y:S02]  /*64a20*/  LOP3.LUT R13, R0, 0xffff, RZ, 0xc0, !PT ;  /* 0x0000ffff000d7812 */ /* 0x010fe400078ec0ff */
[----:B0-----:R-:W-:Y:S01]  /*64a30*/  PRMT R5, R16, 0x5410, R12 ;  /* 0x0000541010057816 */ /* 0x001fe2000000000c */
[----:B------:R-:W-:Y:S01]  /*64a40*/  STL [R1+0x238], R9 ;  /* 0x0002380901007387 */ /* 0x000fe20000100800 */
[----:B------:R-:W-:-:S02]  /*64a50*/  LOP3.LUT R16, R25, 0xffff, RZ, 0xc0, !PT ;  /* 0x0000ffff19107812 */ /* 0x000fc400078ec0ff */
[----:B------:R-:W-:Y:S01]  /*64a60*/  LOP3.LUT R14, R21, 0xffff, RZ, 0xc0, !PT ;  /* 0x0000ffff150e7812 */ /* 0x000fe200078ec0ff */
[----:B------:R-:W-:Y:S01]  /*64a70*/  STL [R1+0x234], R5 ;  /* 0x0002340501007387 */ /* 0x000fe20000100800 */
[----:B------:R-:W-:-:S03]  /*64a80*/  LOP3.LUT R25, R22, 0xffff, RZ, 0xc0, !PT ;  /* 0x0000ffff16197812 */ /* 0x000fc600078ec0ff */
[----:B------:R0:W-:Y:S04]  /*64a90*/  STL [R1+0x124], R15 ;  /* 0x0001240f01007387 */ /* 0x0001e80000100800 */
[----:B------:R-:W-:Y:S04]  /*64aa0*/  STL [R1+0x68], R13 ;  /* 0x0000680d01007387 */ /* 0x000fe80000100800 */
[----:B------:R3:W-:Y:S01]  /*64ab0*/  STL [R1+0x15c], R16 ;  /* 0x00015c1001007387 */ /* 0x0007e20000100800 */
[----:B------:R-:W-:-:S03]  /*64ac0*/  LOP3.LUT R21, R20, 0xffff, RZ, 0xc0, !PT ;  /* 0x0000ffff14157812 */ /* 0x000fc600078ec0ff */
[----:B------:R4:W-:Y:S04]  /*64ad0*/  STL [R1+0xec], R14 ;  /* 0x0000ec0e01007387 */ /* 0x0009e80000100800 */
[----:B------:R-:W4:Y:S01]  /*64ae0*/  LDL.LU R22, [R1+0xf4] ;  /* 0x0000f40001167983 */ /* 0x000f220000300800 */
[----:B-1----:R-:W-:-:S03]  /*64af0*/  LOP3.LUT R10, R27, 0xffff, RZ, 0xc0, !PT ;  /* 0x0000ffff1b0a7812 */ /* 0x002fc600078ec0ff */
[----:B------:R-:W-:Y:S04]  /*64b00*/  STL [R1+0xf0], R25 ;  /* 0x0000f01901007387 */ /* 0x000fe80000100800 */
[----:B------:R-:W4:Y:S04]  /*64b10*/  LDL.LU R20, [R1+0xc4] ;  /* 0x0000c40001147983 */ /* 0x000f280000300800 */
[----:B------:R-:W-:Y:S01]  /*64b20*/  STL [R1+0x150], R21 ;  /* 0x0001501501007387 */ /* 0x000fe20000100800 */
[----:B0-----:R-:W-:Y:S02]  /*64b30*/  PRMT R15, R15, 0x3340, R25 ;  /* 0x000033400f0f7816 */ /* 0x001fe40000000019 */
[----:B---3--:R-:W-:-:S02]  /*64b40*/  PRMT R16, R16, 0x3340, R21 ;  /* 0x0000334010107816 */ /* 0x008fc40000000015 */
[----:B------:R-:W-:Y:S02]  /*64b50*/  LOP3.LUT R5, R2, 0xffff, RZ, 0xc0, !PT ;  /* 0x0000ffff02057812 */ /* 0x000fe400078ec0ff */
[----:B------:R-:W-:Y:S02]  /*64b60*/  LOP3.LUT R17, R6, 0xffff, RZ, 0xc0, !PT ;  /* 0x0000ffff06117812 */ /* 0x000fe400078ec0ff */
[----:B------:R-:W3:Y:S04]  /*64b70*/  LDL.LU R6, [R1+0xbc] ;  /* 0x0000bc0001067983 */ /* 0x000ee80000300800 */
[----:B------:R0:W-:Y:S04]  /*64b80*/  STL [R1+0x24], R5 ;  /* 0x0000240501007387 */ /* 0x0001e80000100800 */
[----:B------:R1:W-:Y:S04]  /*64b90*/  STL [R1+0x70], R17 ;  /* 0x0000701101007387 */ /* 0x0003e80000100800 */
[----:B------:R-:W3:Y:S01]  /*64ba0*/  LDL.LU R27, [R1+0xfc] ;  /* 0x0000fc00011b7983 */ /* 0x000ee20000300800 */
[----:B------:R-:W-:-:S03]  /*64bb0*/  LOP3.LUT R11, R23, 0xffff, RZ, 0xc0, !PT ;  /* 0x0000ffff170b7812 */ /* 0x000fc600078ec0ff */
[----:B------:R-:W3:Y:S01]  /*64bc0*/  LDL.LU R0, [R1+0x78] ;  /* 0x0000780001007983 */ /* 0x000ee20000300800 */
[----:B--2---:R-:W-:-:S03]  /*64bd0*/  LOP3.LUT R28, R28, 0xffff, RZ, 0xc0, !PT ;  /* 0x0000ffff1c1c7812 */ /* 0x004fc600078ec0ff */
[----:B------:R2:W-:Y:S01]  /*64be0*/  STL [R1+0x6c], R10 ;  /* 0x00006c0a01007387 */ /* 0x0005e20000100800 */
[----:B------:R-:W-:-:S03]  /*64bf0*/  LOP3.LUT R12, R29, 0xffff, RZ, 0xc0, !PT ;  /* 0x0000ffff1d0c7812 */ /* 0x000fc600078ec0ff */
[----:B------:R-:W3:Y:S01]  /*64c00*/  LDL.LU R2, [R1+0x74] ;  /* 0x0000740001027983 */ /* 0x000ee20000300800 */
[----:B------:R-:W-:Y:S02]  /*64c10*/  PRMT R9, R28, 0x3340, R1 ;  /* 0x000033401c097816 */ /* 0x000fe40000000001 */
[----:B------:R-:W-:Y:S01]  /*64c20*/  PRMT R13, R13, 0x3340, R5 ;  /* 0x000033400d0d7816 */ /* 0x000fe20000000005 */
[----:B------:R0:W-:Y:S01]  /*64c30*/  STL [R1+0x120], R11 ;  /* 0x0001200b01007387 */ /* 0x0001e20000100800 */
[----:B----4-:R-:W-:-:S03]  /*64c40*/  PRMT R14, R14, 0x3340, R17 ;  /* 0x000033400e0e7816 */ /* 0x010fc60000000011 */
[----:B------:R-:W4:Y:S01]  /*64c50*/  LDL.LU R29, [R1+0x8] ;  /* 0x00000800011d7983 */ /* 0x000f220000300800 */
[----:B------:R-:W-:-:S03]  /*64c60*/  PRMT R9, R13, 0x5410, R9 ;  /* 0x000054100d097816 */ /* 0x000fc60000000009 */
[----:B------:R-:W-:Y:S04]  /*64c70*/  STL [R1+0x148], R12 ;  /* 0x0001480c01007387 */ /* 0x000fe80000100800 */
[----:B------:R-:W4:Y:S04]  /*64c80*/  LDL.LU R23, [R1] ;  /* 0x0000000001177983 */ /* 0x000f280000300800 */
[----:B0-----:R-:W4:Y:S04]  /*64c90*/  LDL.LU R5, [R1+0x239c] ;  /* 0x00239c0001057983 */ /* 0x001f280000300800 */
[----:B-1----:R-:W4:Y:S04]  /*64ca0*/  LDL.LU R17, [R1+0x2398] ;  /* 0x0023980001117983 */ /* 0x002f280000300800 */
[----:B------:R-:W4:Y:S04]  /*64cb0*/  LDL.LU R25, [R1+0x2394] ;  /* 0x0023940001197983 */ /* 0x000f280000300800 */
[----:B------:R-:W4:Y:S04]  /*64cc0*/  LDL.LU R21, [R1+0x2390] ;  /* 0x0023900001157983 */ /* 0x000f280000300800 */
[----:B------:R-:W4:Y:S01]  /*64cd0*/  LDL.LU R13, [R1+0x130] ;  /* 0x00013000010d7983 */ /* 0x000f220000300800 */
[----:B--2---:R-:W-:-:S03]  /*64ce0*/  PRMT R10, R10, 0x3340, R1 ;  /* 0x000033400a0a7816 */ /* 0x004fc60000000001 */
[----:B------:R0:W-:Y:S01]  /*64cf0*/  STL [R1+0x1dc], R9 ;  /* 0x0001dc0901007387 */ /* 0x0001e20000100800 */
[--C-:B------:R-:W-:Y:S02]  /*64d00*/  PRMT R11, R11, 0x3340, R1.reuse ;  /* 0x000033400b0b7816 */ /* 0x100fe40000000001 */
[----:B------:R-:W-:Y:S01]  /*64d10*/  PRMT R10, R14, 0x5410, R10 ;  /* 0x000054100e0a7816 */ /* 0x000fe2000000000a */
[----:B0-----:R-:W2:Y:S01]  /*64d20*/  LDL.LU R9, [R1+0x12c] ;  /* 0x00012c0001097983 */ /* 0x001ea20000300800 */
[----:B------:R-:W-:Y:S02]  /*64d30*/  PRMT R12, R12, 0x3340, R1 ;  /* 0x000033400c0c7816 */ /* 0x000fe40000000001 */
[----:B------:R-:W-:Y:S02]  /*64d40*/  PRMT R14, R15, 0x5410, R11 ;  /* 0x000054100f0e7816 */ /* 0x000fe4000000000b */
[----:B------:R-:W2:Y:S04]  /*64d50*/  LDL.LU R11, [R1+0x3c] ;  /* 0x00003c00010b7983 */ /* 0x000ea80000300800 */
[----:B------:R0:W-:Y:S04]  /*64d60*/  STL [R1+0x1d8], R10 ;  /* 0x0001d80a01007387 */ /* 0x0001e80000100800 */
[----:B------:R1:W-:Y:S01]  /*64d70*/  STL [R1+0x228], R14 ;  /* 0x0002280e01007387 */ /* 0x0003e20000100800 */
[----:B0-----:R-:W-:-:S03]  /*64d80*/  PRMT R10, R16, 0x5410, R12 ;  /* 0x00005410100a7816 */ /* 0x001fc6000000000c */
[----:B------:R-:W2:Y:S01]  /*64d90*/  LDL.LU R12, [R1+0x38] ;  /* 0x00003800010c7983 */ /* 0x000ea20000300800 */
[----:B-1----:R-:W-:-:S03]  /*64da0*/  LOP3.LUT R14, R22, 0xffff, RZ, 0xc0, !PT ;  /* 0x0000ffff160e7812 */ /* 0x002fc600078ec0ff */
[----:B------:R4:W-:Y:S01]  /*64db0*/  STL [R1+0x220], R10 ;  /* 0x0002200a01007387 */ /* 0x0009e20000100800 */
[----:B------:R-:W-:Y:S02]  /*64dc0*/  LOP3.LUT R22, R20, 0xffff, RZ, 0xc0, !PT ;  /* 0x0000ffff14167812 */ /* 0x000fe400078ec0ff */
[----:B---3--:R-:W-:Y:S02]  /*64dd0*/  LOP3.LUT R20, R6, 0xffff, RZ, 0xc0, !PT ;  /* 0x0000ffff06147812 */ /* 0x008fe400078ec0ff */
[----:B----4-:R-:W-:Y:S02]  /*64de0*/  LOP3.LUT R10, R23, 0xffff, RZ, 0xc0, !PT ;  /* 0x0000ffff170a7812 */ /* 0x010fe400078ec0ff */
[----:B------:R-:W-:Y:S02]  /*64df0*/  LOP3.LUT R15, R13, 0xffff, RZ, 0xc0, !PT ;  /* 0x0000ffff0d0f7812 */ /* 0x000fe400078ec0ff */
[----:B------:R-:W-:-:S03]  /*64e00*/  LOP3.LUT R13, R27, 0xffff, RZ, 0xc0, !PT ;  /* 0x0000ffff1b0d7812 */ /* 0x000fc600078ec0ff */
[----:B------:R-:W-:Y:S01]  /*64e10*/  STL [R1+0x130], R15 ;  /* 0x0001300f01007387 */ /* 0x000fe20000100800 */
[----:B------:R-:W-:-:S03]  /*64e20*/  LOP3.LUT R27, R0, 0xffff, RZ, 0xc0, !PT ;  /* 0x0000ffff001b7812 */ /* 0x000fc600078ec0ff */
[----:B------:R0:W-:Y:S01]  /*64e30*/  STL [R1+0x28], R13 ;  /* 0x0000280d01007387 */ /* 0x0001e20000100800 */
[----:B--2---:R-:W-:Y:S02]  /*64e40*/  LOP3.LUT R16, R9, 0xffff, RZ, 0xc0, !PT ;  /* 0x0000ffff09107812 */ /* 0x004fe400078ec0ff */
[----:B------:R-:W-:-:S03]  /*64e50*/  LOP3.LUT R0, R2, 0xffff, RZ, 0xc0, !PT ;  /* 0x0000ffff02007812 */ /* 0x000fc600078ec0ff */
[----:B------:R-:W-:Y:S01]  /*64e60*/  STL [R1+0x168], R16 ;  /* 0x0001681001007387 */ /* 0x000fe20000100800 */
[----:B------:R-:W-:-:S03]  /*64e70*/  LOP3.LUT R9, R29, 0xffff, RZ, 0xc0, !PT ;  /* 0x0000ffff1d097812 */ /* 0x000fc600078ec0ff */
[----:B------:R1:W-:Y:S04]  /*64e80*/  STL [R1+0xfc], R14 ;  /* 0x0000fc0e01007387 */ /* 0x0003e80000100800 */
[----:B------:R-:W2:Y:S04]  /*64e90*/  LDL.LU R6, [R1+0xcc] ;  /* 0x0000cc0001067983 */ /* 0x000ea80000300800 */
[----:B------:R-:W-:Y:S01]  /*64ea0*/  STL [R1+0x12c], R22 ;  /* 0x00012c1601007387 */ /* 0x000fe20000100800 */
[----:B------:R-:W-:-:S03]  /*64eb0*/  LOP3.LUT R11, R11, 0xffff, RZ, 0xc0, !PT ;  /* 0x0000ffff0b0b7812 */ /* 0x000fc600078ec0ff */
[----:B------:R-:W-:Y:S01]  /*64ec0*/  STL [R1+0x160], R20 ;  /* 0x0001601401007387 */ /* 0x000fe20000100800 */
[----:B------:R-:W-:-:S03]  /*64ed0*/  LOP3.LUT R12, R12, 0xffff, RZ, 0xc0, !PT ;  /* 0x0000ffff0c0c7812 */ /* 0x000fc600078ec0ff */
[----:B------:R-:W3:Y:S01]  /*64ee0*/  LDL.LU R29, [R1+0xc8] ;  /* 0x0000c800011d7983 */ /* 0x000ee20000300800 */
[----:B0-----:R-:W-:-:S03]  /*64ef0*/  PRMT R13, R13, 0x3340, R27 ;  /* 0x000033400d0d7816 */ /* 0x001fc6000000001b */
[----:B------:R-:W-:Y:S04]  /*64f00*/  STL [R1+0xf4], R0 ;  /* 0x0000f40001007387 */ /* 0x000fe80000100800 */
[----:B------:R-:W4:Y:S04]  /*64f10*/  LDL.LU R2, [R1+0x80] ;  /* 0x0000800001027983 */ /* 0x000f280000300800 */
[----:B------:R0:W-:Y:S01]  /*64f20*/  STL [R1+0x8], R9 ;  /* 0x0000080901007387 */ /* 0x0001e20000100800 */
[----:B-1----:R-:W-:-:S03]  /*64f30*/  PRMT R14, R14, 0x3340, R0 ;  /* 0x000033400e0e7816 */ /* 0x002fc60000000000 */
[----:B------:R-:W4:Y:S01]  /*64f40*/  LDL.LU R23, [R1+0x7c] ;  /* 0x00007c0001177983 */ /* 0x000f220000300800 */
[----:B------:R-:W-:-:S03]  /*64f50*/  PRMT R15, R15, 0x3340, R22 ;  /* 0x000033400f0f7816 */ /* 0x000fc60000000016 */
[----:B------:R1:W-:Y:S01]  /*64f60*/  STL [R1+0xc4], R10 ;  /* 0x0000c40a01007387 */ /* 0x0003e20000100800 */
[----:B0-----:R-:W-:-:S03]  /*64f70*/  PRMT R9, R9, 0x3340, R1 ;  /* 0x0000334009097816 */ /* 0x001fc60000000001 */
[----:B------:R0:W-:Y:S01]  /*64f80*/  STL [R1+0x154], R11 ;  /* 0x0001540b01007387 */ /* 0x0001e20000100800 */
[----:B------:R-:W-:-:S03]  /*64f90*/  PRMT R9, R13, 0x5410, R9 ;  /* 0x000054100d097816 */ /* 0x000fc60000000009 */
[----:B------:R0:W-:Y:S01]  /*64fa0*/  STL [R1+0x158], R12 ;  /* 0x0001580c01007387 */ /* 0x0001e20000100800 */
[----:B-1----:R-:W-:-:S03]  /*64fb0*/  PRMT R10, R10, 0x3340, R1 ;  /* 0x000033400a0a7816 */ /* 0x002fc60000000001 */
[----:B------:R-:W4:Y:S01]  /*64fc0*/  LDL.LU R0, [R1+0x238c] ;  /* 0x00238c0001007983 */ /* 0x000f220000300800 */
[----:B------:R-:W-:Y:S02]  /*64fd0*/  PRMT R16, R16, 0x3340, R20 ;  /* 0x0000334010107816 */ /* 0x000fe40000000014 */
[----:B0-----:R-:W-:Y:S01]  /*64fe0*/  PRMT R11, R11, 0x3340, R1 ;  /* 0x000033400b0b7816 */ /* 0x001fe20000000001 */
[----:B------:R-:W4:Y:S01]  /*64ff0*/  LDL.LU R22, [R1+0x2388] ;  /* 0x0023880001167983 */ /* 0x000f220000300800 */
[----:B------:R-:W-:-:S03]  /*65000*/  PRMT R10, R14, 0x5410, R10 ;  /* 0x000054100e0a7816 */ /* 0x000fc6000000000a */
[----:B------:R-:W4:Y:S01]  /*65010*/  LDL.LU R20, [R1+0x2384] ;  /* 0x0023840001147983 */ /* 0x000f220000300800 */
[----:B------:R-:W-:-:S03]  /*65020*/  PRMT R11, R15, 0x5410, R11 ;  /* 0x000054100f0b7816 */ /* 0x000fc6000000000b */
[----:B------:R-:W4:Y:S01]  /*65030*/  LDL.LU R13, [R1+0x108] ;  /* 0x00010800010d7983 */ /* 0x000f220000300800 */
[----:B------:R-:W-:-:S03]  /*65040*/  PRMT R12, R12, 0x3340, R1 ;  /* 0x000033400c0c7816 */ /* 0x000fc60000000001 */
[----:B------:R0:W-:Y:S01]  /*65050*/  STL [R1+0x1c4], R9 ;  /* 0x0001c40901007387 */ /* 0x0001e20000100800 */
[----:B------:R-:W-:-:S03]  /*65060*/  PRMT R12, R16, 0x5410, R12 ;  /* 0x00005410100c7816 */ /* 0x000fc6000000000c */
[----:B0-----:R-:W4:Y:S04]  /*65070*/  LDL.LU R9, [R1+0x10] ;  /* 0x0000100001097983 */ /* 0x001f280000300800 */
        /* <DEDUP_REMOVED lines=8> */
[----:B0-----:R-:W4:Y:S01]  /*65100*/  LDL.LU R12, [R1+0x40] ;  /* 0x00004000010c7983 */ /* 0x001f220000300800 */
[----:B--2---:R-:W-:-:S02]  /*65110*/  LOP3.LUT R6, R6, 0xffff, RZ, 0xc0, !PT ;  /* 0x0000ffff06067812 */ /* 0x004fc400078ec0ff */
[----:B---3--:R-:W-:Y:S02]  /*65120*/  LOP3.LUT R29, R29, 0xffff, RZ, 0xc0, !PT ;  /* 0x0000ffff1d1d7812 */ /* 0x008fe400078ec0ff */
[----:B----4-:R-:W-:Y:S02]  /*65130*/  LOP3.LUT R2, R2, 0xffff, RZ, 0xc0, !PT ;  /* 0x0000ffff02027812 */ /* 0x010fe400078ec0ff */
[----:B------:R-:W-:Y:S02]  /*65140*/  LOP3.LUT R23, R23, 0xffff, RZ, 0xc0, !PT ;  /* 0x0000ffff17177812 */ /* 0x000fe400078ec0ff */
[----:B------:R-:W-:Y:S02]  /*65150*/  LOP3.LUT R13, R13, 0xffff, RZ, 0xc0, !PT ;  /* 0x0000ffff0d0d7812 */ /* 0x000fe400078ec0ff */
[----:B------:R-:W-:Y:S02]  /*65160*/  LOP3.LUT R9, R9, 0xffff, RZ, 0xc0, !PT ;  /* 0x0000ffff09097812 */ /* 0x000fe400078ec0ff */
[----:B------:R-:W-:-:S02]  /*65170*/  LOP3.LUT R14, R14, 0xffff, RZ, 0xc0, !PT ;  /* 0x0000ffff0e0e7812 */ /* 0x000fc400078ec0ff */
[----:B------:R-:W-:-:S05]  /*65180*/  LOP3.LUT R15, R15, 0xffff, RZ, 0xc0, !PT ;  /* 0x0000ffff0f0f7812 */ /* 0x000fca00078ec0ff */
[----:B------:R-:W-:Y:S01]  /*65190*/  STL [R1+0x13c], R15 ;  /* 0x00013c0f01007387 */ /* 0x000fe20000100800 */
[----:B------:R-:W-:-:S03]  /*651a0*/  LOP3.LUT R10, R10, 0xffff, RZ, 0xc0, !PT ;  /* 0x0000ffff0a0a7812 */ /* 0x000fc600078ec0ff */
[----:B------:R0:W-:Y:S01]  /*651b0*/  STL [R1+0x3c], R13 ;  /* 0x00003c0d01007387 */ /* 0x0001e20000100800 */
[----:B------:R-:W-:Y:S02]  /*651c0*/  LOP3.LUT R16, R16, 0xffff, RZ, 0xc0, !PT ;  /* 0x0000ffff10107812 */ /* 0x000fe400078ec0ff */
[----:B------:R-:W-:-:S03]  /*651d0*/  LOP3.LUT R11, R11, 0xffff, RZ, 0xc0, !PT ;  /* 0x0000ffff0b0b7812 */ /* 0x000fc600078ec0ff */
[----:B------:R-:W-:Y:S04]  /*651e0*/  STL [R1+0x180], R16 ;  /* 0x0001801001007387 */ /* 0x000fe80000100800 */
[----:B------:R1:W-:Y:S04]  /*651f0*/  STL [R1+0x104], R14 ;  /* 0x0001040e01007387 */ /* 0x0003e80000100800 */
[----:B------:R-:W-:Y:S01]  /*65200*/  STL [R1+0x108], R6 ;  /* 0x0001080601007387 */ /* 0x000fe20000100800 */
[----:B------:R-:W-:-:S03]  /*65210*/  LOP3.LUT R12, R12, 0xffff, RZ, 0xc0, !PT ;  /* 0x0000ffff0c0c7812 */ /* 0x000fc600078ec0ff */
[----:B------:R-:W-:Y:S01]  /*65220*/  STL [R1+0x38], R2 ;  /* 0x0000380201007387 */ /* 0x000fe20000100800 */
[----:B0-----:R-:W-:-:S03]  /*65230*/  PRMT R13, R13, 0x3340, R2 ;  /* 0x000033400d0d7816 */ /* 0x001fc60000000002 */
[----:B------:R-:W-:Y:S04]  /*65240*/  STL [R1+0x178], R29 ;  /* 0x0001781d01007387 */ /* 0x000fe80000100800 */
[----:B------:R0:W-:Y:S01]  /*65250*/  STL [R1+0xc8], R9 ;  /* 0x0000c80901007387 */ /* 0x0001e20000100800 */
[----:B-1----:R-:W-:-:S03]  /*65260*/  PRMT R14, R14, 0x3340, R23 ;  /* 0x000033400e0e7816 */ /* 0x002fc60000000017 */
[----:B------:R-:W-:Y:S04]  /*65270*/  STL [R1+0xcc], R23 ;  /* 0x0000cc1701007387 */ /* 0x000fe80000100800 */
[----:B------:R1:W-:Y:S01]  /*65280*/  STL [R1+0xc], R10 ;  /* 0x00000c0a01007387 */ /* 0x0003e20000100800 */
[----:B0-----:R-:W-:-:S03]  /*65290*/  PRMT R9, R9, 0x3340, R1 ;  /* 0x0000334009097816 */ /* 0x001fc60000000001 */
[----:B------:R0:W-:Y:S01]  /*652a0*/  STL [R1+0x138], R11 ;  /* 0x0001380b01007387 */ /* 0x0001e20000100800 */
[----:B------:R-:W-:Y:S02]  /*652b0*/  PRMT R15, R15, 0x3340, R6 ;  /* 0x000033400f0f7816 */ /* 0x000fe40000000006 */
[----:B------:R-:W-:Y:S01]  /*652c0*/  PRMT R9, R13, 0x5410, R9 ;  /* 0x000054100d097816 */ /* 0x000fe20000000009 */
[----:B------:R2:W-:Y:S01]  /*652d0*/  STL [R1+0x164], R12 ;  /* 0x0001640c01007387 */ /* 0x0005e20000100800 */
[----:B-1----:R-:W-:-:S03]  /*652e0*/  PRMT R10, R10, 0x3340, R1 ;  /* 0x000033400a0a7816 */ /* 0x002fc60000000001 */
[----:B------:R-:W3:Y:S01]  /*652f0*/  LDL.LU R2, [R1+0x2380] ;  /* 0x0023800001027983 */ /* 0x000ee20000300800 */
[----:B------:R-:W-:Y:S02]  /*65300*/  PRMT R16, R16, 0x3340, R29 ;  /* 0x0000334010107816 */ /* 0x000fe4000000001d */
[----:B0-----:R-:W-:Y:S01]  /*65310*/  PRMT R11, R11, 0x3340, R1 ;  /* 0x000033400b0b7816 */ /* 0x001fe20000000001 */
[----:B------:R-:W4:Y:S01]  /*65320*/  LDL.LU R23, [R1+0x237c] ;  /* 0x00237c0001177983 */ /* 0x000f220000300800 */
[----:B------:R-:W-:-:S03]  /*65330*/  PRMT R10, R14, 0x5410, R10 ;  /* 0x000054100e0a7816 */ /* 0x000fc6000000000a */
[----:B------:R-:W3:Y:S01]  /*65340*/  LDL.LU R6, [R1+0x2378] ;  /* 0x0023780001067983 */ /* 0x000ee20000300800 */
[----:B------:R-:W-:-:S03]  /*65350*/  PRMT R11, R15, 0x5410, R11 ;  /* 0x000054100f0b7816 */ /* 0x000fc6000000000b */
[----:B------:R-:W3:Y:S01]  /*65360*/  LDL.LU R29, [R1+0x2374] ;  /* 0x00237400011d7983 */ /* 0x000ee20000300800 */
[----:B--2---:R-:W-:-:S03]  /*65370*/  PRMT R12, R12, 0x3340, R1 ;  /* 0x000033400c0c7816 */ /* 0x004fc60000000001 */
[----:B------:R-:W2:Y:S04]  /*65380*/  LDL.LU R13, [R1+0x8c] ;  /* 0x00008c00010d7983 */ /* 0x000ea80000300800 */
[----:B------:R0:W-:Y:S01]  /*65390*/  STL [R1+0x1c0], R9 ;  /* 0x0001c00901007387 */ /* 0x0001e20000100800 */
[----:B------:R-:W-:-:S03]  /*653a0*/  PRMT R16, R16, 0x5410, R12 ;  /* 0x0000541010107816 */ /* 0x000fc6000000000c */
[----:B0-----:R-:W2:Y:S04]  /*653b0*/  LDL.LU R9, [R1+0x34] ;  /* 0x0000340001097983 */ /* 0x001ea80000300800 */
[----:B------:R-:W2:Y:S04]  /*653c0*/  LDL.LU R14, [R1+0x114] ;  /* 0x00011400010e7983 */ /* 0x000ea80000300800 */
[----:B------:R0:W-:Y:S04]  /*653d0*/  STL [R1+0x1b0], R10 ;  /* 0x0001b00a01007387 */ /* 0x0001e80000100800 */
[----:B0-----:R-:W3:Y:S04]  /*653e0*/  LDL.LU R10, [R1+0x30] ;  /* 0x00003000010a7983 */ /* 0x001ee80000300800 */
[----:B------:R-:W3:Y:S04]  /*653f0*/  LDL.LU R15, [R1+0x90] ;  /* 0x00009000010f7983 */ /* 0x000ee80000300800 */
[----:B------:R0:W-:Y:S04]  /*65400*/  STL [R1+0x210], R11 ;  /* 0x0002100b01007387 */ /* 0x0001e80000100800 */
[----:B0-----:R-:W3:Y:S04]  /*65410*/  LDL.LU R11, [R1+0x4] ;  /* 0x00000400010b7983 */ /* 0x001ee80000300800 */
[----:B------:R-:W3:Y:S04]  /*65420*/  LDL.LU R12, [R1+0x110] ;  /* 0x00011000010c7983 */ /* 0x000ee80000300800 */
[----:B------:R3:W-:Y:S01]  /*65430*/  STL [R1+0x20c], R16 ;  /* 0x00020c1001007387 */ /* 0x0007e20000100800 */
[----:B--2---:R-:W-:-:S02]  /*65440*/  LOP3.LUT R14, R14, 0xffff, RZ, 0xc0, !PT ;  /* 0x0000ffff0e0e7812 */ /* 0x004fc400078ec0ff */
[----:B---3--:R-:W-:Y:S02]  /*65450*/  LOP3.LUT R16, R12, 0xffff, RZ, 0xc0, !PT ;  /* 0x0000ffff0c107812 */ /* 0x008fe400078ec0ff */
[----:B------:R-:W-:-:S03]  /*65460*/  LOP3.LUT R12, R15, 0xffff, RZ, 0xc0, !PT ;  /* 0x0000ffff0f0c7812 */ /* 0x000fc600078ec0ff */
[----:B------:R-:W-:Y:S04]  /*65470*/  STL [R1+0x17c], R16 ;  /* 0x00017c1001007387 */ /* 0x000fe80000100800 */
[----:B------:R-:W-:Y:S04]  /*65480*/  STL [R1+0x44], R14 ;  /* 0x0000440e01007387 */ /* 0x000fe80000100800 */
[----:B------:R0:W-:Y:S04]  /*65490*/  STL [R1+0x40], R12 ;  /* 0x0000400c01007387 */ /* 0x0001e80000100800 */
[----:B------:R-:W2:Y:S01]  /*654a0*/  LDL R15, [R1+0x40] ;  /* 0x00004000010f7983 */ /* 0x000ea20000100800 */
[----:B------:R-:W-:-:S02]  /*654b0*/  LOP3.LUT R11, R11, 0xffff, RZ, 0xc0, !PT ;  /* 0x0000ffff0b0b7812 */ /* 0x000fc400078ec0ff */
[----:B------:R-:W-:-:S03]  /*654c0*/  LOP3.LUT R13, R13, 0xffff, RZ, 0xc0, !PT ;  /* 0x0000ffff0d0d7812 */ /* 0x000fc600078ec0ff */
[----:B------:R1:W-:Y:S01]  /*654d0*/  STL [R1+0x110], R11 ;  /* 0x0001100b01007387 */ /* 0x0003e20000100800 */
[----:B0-----:R-:W-:-:S03]  /*654e0*/  LOP3.LUT R12, R29, 0xffff, RZ, 0xc0, !PT ;  /* 0x0000ffff1d0c7812 */ /* 0x001fc600078ec0ff */
[----:B------:R-:W-:Y:S04]  /*654f0*/  STL [R1+0x16c], R13 ;  /* 0x00016c0d01007387 */ /* 0x000fe80000100800 */
[----:B------:R-:W3:Y:S01]  /*65500*/  LDL.LU R29, [R1+0x17c] ;  /* 0x00017c00011d7983 */ /* 0x000ee20000300800 */
[----:B-1----:R-:W-:-:S03]  /*65510*/  PRMT R11, R11, 0x3340, R1 ;  /* 0x000033400b0b7816 */ /* 0x002fc60000000001 */
[----:B------:R0:W-:Y:S01]  /*65520*/  STL [R1+0x114], R12 ;  /* 0x0001140c01007387 */ /* 0x0001e20000100800 */
[----:B------:R-:W-:Y:S02]  /*65530*/  SHF.R.U32.HI R10, RZ, 0x8, R10 ;  /* 0x00000008ff0a7819 */ /* 0x000fe4000001160a */
[----:B------:R-:W-:Y:S01]  /*65540*/  SHF.R.U32.HI R9, RZ, 0x8, R9 ;  /* 0x00000008ff097819 */ /* 0x000fe20000011609 */
[----:B------:R-:W4:Y:S01]  /*65550*/  LDL.LU R16, [R1+0x94] ;  /* 0x0000940001107983 */ /* 0x000f220000300800 */
[----:B0-----:R-:W-:Y:S02]  /*65560*/  PRMT R12, R12, 0x3340, R1 ;  /* 0x000033400c0c7816 */ /* 0x001fe40000000001 */
[----:B------:R-:W-:Y:S02]  /*65570*/  LOP3.LUT R10, R10, 0xffff, RZ, 0xc0, !PT ;  /* 0x0000ffff0a0a7812 */ /* 0x000fe400078ec0ff */
[----:B------:R-:W-:-:S04]  /*65580*/  LOP3.LUT R9, R9, 0xffff, RZ, 0xc0, !PT ;  /* 0x0000ffff09097812 */ /* 0x000fc800078ec0ff */
[----:B------:R-:W-:Y:S02]  /*65590*/  PRMT R9, R9, 0x3340, R10 ;  /* 0x0000334009097816 */ /* 0x000fe4000000000a */
[----:B--2---:R-:W-:Y:S02]  /*655a0*/  PRMT R14, R14, 0x3340, R15 ;  /* 0x000033400e0e7816 */ /* 0x004fe4000000000f */
[----:B------:R-:W0:Y:S02]  /*655b0*/  S2R R15, SR_TID.X ;  /* 0x00000000000f7919 */ /* 0x000e240000002100 */
[----:B------:R-:W-:Y:S02]  /*655c0*/  PRMT R14, R14, 0x5410, R11 ;  /* 0x000054100e0e7816 */ /* 0x000fe4000000000b */
[----:B------:R-:W2:Y:S01]  /*655d0*/  LDL.LU R11, [R1+0x50] ;  /* 0x00005000010b7983 */ /* 0x000ea20000300800 */
[----:B---3--:R-:W-:-:S03]  /*655e0*/  PRMT R13, R29, 0x3340, R13 ;  /* 0x000033401d0d7816 */ /* 0x008fc6000000000d */
[----:B------:R1:W-:Y:S01]  /*655f0*/  STL [R1+0x1d4], R14 ;  /* 0x0001d40e01007387 */ /* 0x0003e20000100800 */
[----:B------:R-:W-:-:S03]  /*65600*/  PRMT R13, R13, 0x5410, R12 ;  /* 0x000054100d0d7816 */ /* 0x000fc6000000000c */
[----:B-1----:R-:W3:Y:S04]  /*65610*/  LDL.LU R14, [R1+0x20] ;  /* 0x00002000010e7983 */ /* 0x002ee80000300800 */
[----:B------:R-:W2:Y:S01]  /*65620*/  LDL.LU R12, [R1+0x48] ;  /* 0x00004800010c7983 */ /* 0x000ea20000300800 */
[----:B0-----:R-:W-:-:S03]  /*65630*/  IMAD.SHL.U32 R15, R15, 0x8, RZ ;  /* 0x000000080f0f7824 */ /* 0x001fc600078e00ff */
[----:B------:R0:W-:Y:S02]  /*65640*/  STL [R1+0x1b8], R13 ;  /* 0x0001b80d01007387 */ /* 0x0001e40000100800 */
[----:B------:R-:W-:-:S05]  /*65650*/  LOP3.LUT R15, R15, 0x100, RZ, 0xc0, !PT ;  /* 0x000001000f0f7812 */ /* 0x000fca00078ec0ff */
[----:B------:R-:W-:Y:S01]  /*65660*/  IMAD.IADD R25, R15, 0x1, R25 ;  /* 0x000000010f197824 */ /* 0x000fe200078e0219 */
[----:B0-----:R-:W2:Y:S04]  /*65670*/  LDL.LU R13, [R1+0x54] ;  /* 0x00005400010d7983 */ /* 0x001ea80000300800 */
[----:B------:R-:W2:Y:S04]  /*65680*/  LDL.LU R15, [R1+0x58] ;  /* 0x00005800010f7983 */ /* 0x000ea80000300800 */
[----:B------:R-:W2:Y:S04]  /*65690*/  LDL.LU R10, [R1+0x4c] ;  /* 0x00004c00010a7983 */ /* 0x000ea80000300800 */
[----:B------:R2:W-:Y:S01]  /*656a0*/  STL [R1+0xbc], R9 ;  /* 0x0000bc0901007387 */ /* 0x0005e20000100800 */
[----:B------:R-:W-:-:S02]  /*656b0*/  SHF.R.U32.HI R20, RZ, 0x8, R20 ;  /* 0x00000008ff147819 */ /* 0x000fc40000011614 */
[----:B------:R-:W-:Y:S02]  /*656c0*/  SHF.R.U32.HI R2, RZ, 0x8, R2 ;  /* 0x00000008ff027819 */ /* 0x000fe40000011602 */
[----:B------:R-:W-:Y:S02]  /*656d0*/  SHF.R.U32.HI R6, RZ, 0x8, R6 ;  /* 0x00000008ff067819 */ /* 0x000fe40000011606 */
[----:B------:R-:W-:Y:S02]  /*656e0*/  SHF.R.U32.HI R0, RZ, 0x8, R0 ;  /* 0x00000008ff007819 */ /* 0x000fe40000011600 */
[----:B------:R-:W-:Y:S02]  /*656f0*/  LOP3.LUT R20, R20, 0xffff, RZ, 0xc0, !PT ;  /* 0x0000ffff14147812 */ /* 0x000fe400078ec0ff */
[----:B------:R-:W-:Y:S02]  /*65700*/  LOP3.LUT R2, R2, 0xffff, RZ, 0xc0, !PT ;  /* 0x0000ffff02027812 */ /* 0x000fe400078ec0ff */
[----:B--2---:R-:W-:-:S02]  /*65710*/  SHF.R.U32.HI R9, RZ, 0x8, R10 ;  /* 0x00000008ff097819 */ /* 0x004fc4000001160a */
[----:B------:R-:W-:Y:S02]  /*65720*/  SHF.R.U32.HI R10, RZ, 0x8, R15 ;  /* 0x00000008ff0a7819 */ /* 0x000fe4000001160f */
[----:B------:R-:W2:Y:S01]  /*65730*/  LDL.LU R15, [R1+0xb0] ;  /* 0x0000b000010f7983 */ /* 0x000ea20000300800 */
[----:B------:R-:W-:Y:S02]  /*65740*/  LOP3.LUT R9, R9, 0xffff, RZ, 0xc0, !PT ;  /* 0x0000ffff09097812 */ /* 0x000fe400078ec0ff */
[----:B------:R-:W-:Y:S02]  /*65750*/  SHF.R.U32.HI R11, RZ, 0x8, R11 ;  /* 0x00000008ff0b7819 */ /* 0x000fe4000001160b */
[----:B------:R-:W-:Y:S02]  /*65760*/  PRMT R9, R9, 0x3340, R1 ;  /* 0x0000334009097816 */ /* 0x000fe40000000001 */
[----:B------:R-:W-:Y:S02]  /*65770*/  SHF.R.U32.HI R12, RZ, 0x8, R12 ;  /* 0x00000008ff0c7819 */ /* 0x000fe4000001160c */
[----:B------:R-:W-:-:S02]  /*65780*/  LOP3.LUT R11, R11, 0xffff, RZ, 0xc0, !PT ;  /* 0x0000ffff0b0b7812 */ /* 0x000fc400078ec0ff */
[----:B------:R-:W-:Y:S01]  /*65790*/  LOP3.LUT R10, R10, 0xffff, RZ, 0xc0, !PT ;  /* 0x0000ffff0a0a7812 */ /* 0x000fe200078ec0ff */
[----:B------:R0:W-:Y:S01]  /*657a0*/  STL [R1+0x4], R9 ;  /* 0x0000040901007387 */ /* 0x0001e20000100800 */
[----:B------:R-:W-:Y:S02]  /*657b0*/  SHF.R.U32.HI R13, RZ, 0x8, R13 ;  /* 0x00000008ff0d7819 */ /* 0x000fe4000001160d */
[----:B---3--:R-:W-:Y:S02]  /*657c0*/  SHF.R.U32.HI R14, RZ, 0x8, R14 ;  /* 0x00000008ff0e7819 */ /* 0x008fe4000001160e */
[----:B------:R-:W-:Y:S02]  /*657d0*/  LOP3.LUT R12, R12, 0xffff, RZ, 0xc0, !PT ;  /* 0x0000ffff0c0c7812 */ /* 0x000fe400078ec0ff */
[----:B------:R-:W-:Y:S02]  /*657e0*/  LOP3.LUT R14, R14, 0xffff, RZ, 0xc0, !PT ;  /* 0x0000ffff0e0e7812 */ /* 0x000fe400078ec0ff */
[----:B0-----:R-:W-:-:S02]  /*657f0*/  PRMT R9, R10, 0x3340, R11 ;  /* 0x000033400a097816 */ /* 0x001fc4000000000b */
[----:B------:R-:W-:Y:S01]  /*65800*/  LOP3.LUT R13, R13, 0xffff, RZ, 0xc0, !PT ;  /* 0x0000ffff0d0d7812 */ /* 0x000fe200078ec0ff */
[----:B------:R-:W3:Y:S01]  /*65810*/  LDL.LU R11, [R1+0xc0] ;  /* 0x0000c000010b7983 */ /* 0x000ee20000300800 */
[----:B------:R-:W-:Y:S02]  /*65820*/  PRMT R12, R12, 0x3340, R1 ;  /* 0x000033400c0c7816 */ /* 0x000fe40000000001 */
[----:B------:R-:W-:Y:S01]  /*65830*/  PRMT R10, R13, 0x3340, R14 ;  /* 0x000033400d0a7816 */ /* 0x000fe2000000000e */
[----:B------:R4:W-:Y:S04]  /*65840*/  STL [R1+0xac], R9 ;  /* 0x0000ac0901007387 */ /* 0x0009e80000100800 */
[----:B------:R-:W-:Y:S01]  /*65850*/  STL [R1], R12 ;  /* 0x0000000c01007387 */ /* 0x000fe20000100800 */
[----:B----4-:R-:W-:-:S03]  /*65860*/  SHF.R.U32.HI R9, RZ, 0x8, R16 ;  /* 0x00000008ff097819 */ /* 0x010fc60000011610 */
[----:B------:R-:W4:Y:S01]  /*65870*/  LDL.LU R16, [R1+0xb8] ;  /* 0x0000b80001107983 */ /* 0x000f220000300800 */
[----:B------:R-:W-:-:S03]  /*65880*/  LOP3.LUT R9, R9, 0xffff, RZ, 0xc0, !PT ;  /* 0x0000ffff09097812 */ /* 0x000fc600078ec0ff */
[----:B------:R0:W-:Y:S01]  /*65890*/  STL [R1+0xa8], R10 ;  /* 0x0000a80a01007387 */ /* 0x0001e20000100800 */
[----:B------:R-:W-:Y:S02]  /*658a0*/  SHF.R.U32.HI R21, RZ, 0x8, R21 ;  /* 0x00000008ff157819 */ /* 0x000fe40000011615 */
[----:B0-----:R-:W-:Y:S02]  /*658b0*/  LOP3.LUT R10, R6, 0xffff, RZ, 0xc0, !PT ;  /* 0x0000ffff060a7812 */ /* 0x001fe400078ec0ff */
[----:B------:R-:W-:Y:S02]  /*658c0*/  LOP3.LUT R6, R0, 0xffff, RZ, 0xc0, !PT ;  /* 0x0000ffff00067812 */ /* 0x000fe400078ec0ff */
[----:B------:R-:W-:Y:S02]  /*658d0*/  PRMT R0, R9, 0x3340, R1 ;  /* 0x0000334009007816 */ /* 0x000fe40000000001 */
[----:B------:R-:W-:Y:S02]  /*658e0*/  PRMT R9, R20, 0x3340, R2 ;  /* 0x0000334014097816 */ /* 0x000fe40000000002 */
[----:B------:R-:W4:Y:S01]  /*658f0*/  LDL.LU R20, [R1+0xb4] ;  /* 0x0000b40001147983 */ /* 0x000f220000300800 */
[----:B------:R-:W-:-:S03]  /*65900*/  LOP3.LUT R21, R21, 0xffff, RZ, 0xc0, !PT ;  /* 0x0000ffff15157812 */ /* 0x000fc600078ec0ff */
[----:B------:R0:W-:Y:S02]  /*65910*/  STL [R1+0xa0], R9 ;  /* 0x0000a00901007387 */ /* 0x0001e40000100800 */
[----:B0-----:R-:W-:-:S05]  /*65920*/  PRMT R9, R21, 0x3340, R6 ;  /* 0x0000334015097816 */ /* 0x001fca0000000006 */
[----:B------:R2:W-:Y:S04]  /*65930*/  STL [R1+0xa4], R9 ;  /* 0x0000a40901007387 */ /* 0x0005e80000100800 */
[----:B------:R-:W4:Y:S04]  /*65940*/  LDL.LU R12, [R1+0x84] ;  /* 0x00008400010c7983 */ /* 0x000f280000300800 */
[----:B------:R-:W4:Y:S04]  /*65950*/  LDL.LU R13, [R1+0x10c] ;  /* 0x00010c00010d7983 */ /* 0x000f280000300800 */
[----:B------:R-:W4:Y:S01]  /*65960*/  LDL.LU R14, [R1+0xe4] ;  /* 0x0000e400010e7983 */ /* 0x000f220000300800 */
[----:B--2---:R-:W-:-:S03]  /*65970*/  SHF.R.U32.HI R9, RZ, 0x8, R15 ;  /* 0x00000008ff097819 */ /* 0x004fc6000001160f */
[----:B------:R-:W2:Y:S01]  /*65980*/  LDL.LU R15, [R1+0xd0] ;  /* 0x0000d000010f7983 */ /* 0x000ea20000300800 */
[----:B------:R-:W-:Y:S02]  /*65990*/  SHF.R.U32.HI R4, RZ, 0x8, R4 ;  /* 0x00000008ff047819 */ /* 0x000fe40000011604 */
[----:B------:R-:W-:Y:S02]  /*659a0*/  SHF.R.U32.HI R3, RZ, 0x8, R3 ;  /* 0x00000008ff037819 */ /* 0x000fe40000011603 */
[----:B------:R-:W-:Y:S02]  /*659b0*/  PRMT R2, R10, 0x3340, R1 ;  /* 0x000033400a027816 */ /* 0x000fe40000000001 */
[----:B------:R-:W-:Y:S02]  /*659c0*/  LOP3.LUT R9, R9, 0xffff, RZ, 0xc0, !PT ;  /* 0x0000ffff09097812 */ /* 0x000fe400078ec0ff */
[----:B------:R-:W-:Y:S02]  /*659d0*/  SHF.R.U32.HI R18, RZ, 0x8, R18 ;  /* 0x00000008ff127819 */ /* 0x000fe40000011612 */
[----:B---3--:R-:W-:-:S02]  /*659e0*/  SHF.R.U32.HI R6, RZ, 0x8, R11 ;  /* 0x00000008ff067819 */ /* 0x008fc4000001160b */
[----:B------:R-:W-:Y:S02]  /*659f0*/  LOP3.LUT R11, R4, 0xffff, RZ, 0xc0, !PT ;  /* 0x0000ffff040b7812 */ /* 0x000fe400078ec0ff */
[----:B------:R-:W-:Y:S02]  /*65a00*/  LOP3.LUT R10, R6, 0xffff, RZ, 0xc0, !PT ;  /* 0x0000ffff060a7812 */ /* 0x000fe400078ec0ff */
[----:B------:R-:W-:Y:S02]  /*65a10*/  LOP3.LUT R6, R3, 0xffff, RZ, 0xc0, !PT ;  /* 0x0000ffff03067812 */ /* 0x000fe400078ec0ff */
[----:B------:R-:W-:Y:S02]  /*65a20*/  PRMT R10, R10, 0x3340, R9 ;  /* 0x000033400a0a7816 */ /* 0x000fe40000000009 */
[----:B------:R-:W-:Y:S02]  /*65a30*/  PRMT R9, R11, 0x3340, R6 ;  /* 0x000033400b097816 */ /* 0x000fe40000000006 */
[----:B------:R-:W-:Y:S01]  /*65a40*/  SHF.R.U32.HI R23, RZ, 0x8, R23 ;  /* 0x00000008ff177819 */ /* 0x000fe20000011617 */
[----:B------:R-:W-:Y:S01]  /*65a50*/  STL [R1+0x94], R10 ;  /* 0x0000940a01007387 */ /* 0x000fe20000100800 */
[----:B------:R-:W-:-:S03]  /*65a60*/  SHF.R.U32.HI R19, RZ, 0x8, R19 ;  /* 0x00000008ff137819 */ /* 0x000fc60000011613 */
[----:B------:R4:W-:Y:S01]  /*65a70*/  STL [R1+0x9c], R9 ;  /* 0x00009c0901007387 */ /* 0x0009e20000100800 */
[----:B------:R-:W-:Y:S02]  /*65a80*/  LOP3.LUT R18, R18, 0xffff, RZ, 0xc0, !PT ;  /* 0x0000ffff12127812 */ /* 0x000fe400078ec0ff */
[----:B------:R-:W-:Y:S02]  /*65a90*/  LOP3.LUT R23, R23, 0xffff, RZ, 0xc0, !PT ;  /* 0x0000ffff17177812 */ /* 0x000fe400078ec0ff */
[----:B------:R-:W-:Y:S02]  /*65aa0*/  LOP3.LUT R19, R19, 0xffff, RZ, 0xc0, !PT ;  /* 0x0000ffff13137812 */ /* 0x000fe400078ec0ff */
[----:B----4-:R-:W-:-:S04]  /*65ab0*/  SHF.R.U32.HI R9, RZ, 0x8, R16 ;  /* 0x00000008ff097819 */ /* 0x010fc80000011610 */
[----:B------:R-:W-:Y:S02]  /*65ac0*/  LOP3.LUT R9, R9, 0xffff, RZ, 0xc0, !PT ;  /* 0x0000ffff09097812 */ /* 0x000fe400078ec0ff */
[----:B------:R-:W-:-:S04]  /*65ad0*/  SHF.R.U32.HI R6, RZ, 0x8, R20 ;  /* 0x00000008ff067819 */ /* 0x000fc80000011614 */
[----:B------:R-:W-:Y:S02]  /*65ae0*/  LOP3.LUT R10, R6, 0xffff, RZ, 0xc0, !PT ;  /* 0x0000ffff060a7812 */ /* 0x000fe400078ec0ff */
[----:B------:R-:W-:Y:S02]  /*65af0*/  PRMT R3, R23, 0x3340, R1 ;  /* 0x0000334017037816 */ /* 0x000fe40000000001 */
[----:B------:R-:W-:Y:S01]  /*65b00*/  PRMT R10, R10, 0x3340, R18 ;  /* 0x000033400a0a7816 */ /* 0x000fe20000000012 */
[----:B------:R-:W3:Y:S01]  /*65b10*/  LDL.LU R23, [R1+0x60] ;  /* 0x0000600001177983 */ /* 0x000ee20000300800 */
[----:B------:R-:W-:Y:S02]  /*65b20*/  SHF.R.U32.HI R17, RZ, 0x8, R17 ;  /* 0x00000008ff117819 */ /* 0x000fe40000011611 */
[----:B------:R-:W-:Y:S01]  /*65b30*/  SHF.R.U32.HI R22, RZ, 0x8, R22 ;  /* 0x00000008ff167819 */ /* 0x000fe20000011616 */
[----:B------:R-:W4:Y:S01]  /*65b40*/  LDL.LU R20, [R1+0xe8] ;  /* 0x0000e80001147983 */ /* 0x000f220000300800 */
[----:B------:R-:W-:-:S02]  /*65b50*/  PRMT R9, R9, 0x3340, R19 ;  /* 0x0000334009097816 */ /* 0x000fc40000000013 */
[----:B------:R-:W-:Y:S01]  /*65b60*/  SHF.R.U32.HI R5, RZ, 0x8, R5 ;  /* 0x00000008ff057819 */ /* 0x000fe20000011605 */
[----:B------:R0:W-:Y:S01]  /*65b70*/  STL [R1+0x30], R10 ;  /* 0x0000300a01007387 */ /* 0x0001e20000100800 */
[----:B------:R-:W-:Y:S02]  /*65b80*/  LOP3.LUT R17, R17, 0xffff, RZ, 0xc0, !PT ;  /* 0x0000ffff11117812 */ /* 0x000fe400078ec0ff */
[----:B------:R-:W-:Y:S01]  /*65b90*/  LOP3.LUT R22, R22, 0xffff, RZ, 0xc0, !PT ;  /* 0x0000ffff16167812 */ /* 0x000fe200078ec0ff */
[----:B------:R-:W3:Y:S01]  /*65ba0*/  LDL.LU R16, [R1+0xd8] ;  /* 0x0000d80001107983 */ /* 0x000ee20000300800 */
[----:B------:R-:W-:-:S03]  /*65bb0*/  LOP3.LUT R6, R5, 0xffff, RZ, 0xc0, !PT ;  /* 0x0000ffff05067812 */ /* 0x000fc600078ec0ff */
[----:B------:R-:W3:Y:S01]  /*65bc0*/  LDL.LU R19, [R1+0x88] ;  /* 0x0000880001137983 */ /* 0x000ee20000300800 */
[----:B------:R-:W-:-:S03]  /*65bd0*/  SHF.R.U32.HI R11, RZ, 0x8, R13 ;  /* 0x00000008ff0b7819 */ /* 0x000fc6000001160d */
[----:B------:R1:W-:Y:S01]  /*65be0*/  STL [R1+0x58], R9 ;  /* 0x0000580901007387 */ /* 0x0003e20000100800 */
[----:B0-----:R-:W-:Y:S02]  /*65bf0*/  SHF.R.U32.HI R10, RZ, 0x8, R14 ;  /* 0x00000008ff0a7819 */ /* 0x001fe4000001160e */
[--C-:B------:R-:W-:Y:S02]  /*65c00*/  PRMT R5, R17, 0x3340, R1.reuse ;  /* 0x0000334011057816 */ /* 0x100fe40000000001 */
[----:B------:R-:W-:Y:S02]  /*65c10*/  PRMT R4, R22, 0x3340, R1 ;  /* 0x0000334016047816 */ /* 0x000fe40000000001 */
[----:B-1----:R-:W-:Y:S02]  /*65c20*/  SHF.R.U32.HI R9, RZ, 0x8, R7 ;  /* 0x00000008ff097819 */ /* 0x002fe40000011607 */
[----:B--2---:R-:W-:Y:S02]  /*65c30*/  SHF.R.U32.HI R13, RZ, 0x8, R15 ;  /* 0x00000008ff0d7819 */ /* 0x004fe4000001160f */
[----:B------:R-:W2:Y:S04]  /*65c40*/  LDL.LU R15, [R1+0xf8] ;  /* 0x0000f800010f7983 */ /* 0x000ea80000300800 */
[----:B------:R-:W2:Y:S01]  /*65c50*/  LDL.LU R14, [R1+0x140] ;  /* 0x00014000010e7983 */ /* 0x000ea20000300800 */
[----:B------:R-:W-:-:S03]  /*65c60*/  LOP3.LUT R7, R13, 0xffff, RZ, 0xc0, !PT ;  /* 0x0000ffff0d077812 */ /* 0x000fc600078ec0ff */
[----:B------:R-:W2:Y:S04]  /*65c70*/  LDL.LU R18, [R1+0x128] ;  /* 0x0001280001127983 */ /* 0x000ea80000300800 */
[----:B------:R-:W2:Y:S04]  /*65c80*/  LDL.LU R17, [R1+0x100] ;  /* 0x0001000001117983 */ /* 0x000ea80000300800 */
[----:B------:R-:W2:Y:S04]  /*65c90*/  LDL.LU R22, [R1+0x18] ;  /* 0x0000180001167983 */ /* 0x000ea80000300800 */
[----:B------:R-:W2:Y:S04]  /*65ca0*/  LDL.LU R21, [R1+0x14] ;  /* 0x0000140001157983 */ /* 0x000ea80000300800 */
[----:B------:R-:W2:Y:S01]  /*65cb0*/  LDL.LU R13, [R1+0xd4] ;  /* 0x0000d400010d7983 */ /* 0x000ea20000300800 */
[----:B------:R-:W-:-:S04]  /*65cc0*/  SHF.R.U32.HI R12, RZ, 0x8, R12 ;  /* 0x00000008ff0c7819 */ /* 0x000fc8000001160c */
[----:B------:R-:W-:Y:S02]  /*65cd0*/  LOP3.LUT R12, R12, 0xffff, RZ, 0xc0, !PT ;  /* 0x0000ffff0c0c7812 */ /* 0x000fe400078ec0ff */
[----:B------:R-:W-:Y:S02]  /*65ce0*/  LOP3.LUT R10, R10, 0xffff, RZ, 0xc0, !PT ;  /* 0x0000ffff0a0a7812 */ /* 0x000fe400078ec0ff */
[----:B------:R-:W-:Y:S02]  /*65cf0*/  LOP3.LUT R11, R11, 0xffff, RZ, 0xc0, !PT ;  /* 0x0000ffff0b0b7812 */ /* 0x000fe400078ec0ff */
[--C-:B------:R-:W-:Y:S02]  /*65d00*/  PRMT R12, R12, 0x3340, R1.reuse ;  /* 0x000033400c0c7816 */ /* 0x100fe40000000001 */
[----:B------:R-:W-:Y:S02]  /*65d10*/  PRMT R7, R7, 0x3340, R1 ;  /* 0x0000334007077816 */ /* 0x000fe40000000001 */
[----:B------:R-:W-:Y:S01]  /*65d20*/  PRMT R10, R11, 0x3340, R10 ;  /* 0x000033400b0a7816 */ /* 0x000fe2000000000a */
[----:B------:R0:W-:Y:S01]  /*65d30*/  STL [R1+0x10], R12 ;  /* 0x0000100c01007387 */ /* 0x0001e20000100800 */
[----:B------:R-:W-:-:S02]  /*65d40*/  SHF.R.U32.HI R8, RZ, 0x8, R8 ;  /* 0x00000008ff087819 */ /* 0x000fc40000011608 */
[----:B------:R-:W-:Y:S02]  /*65d50*/  LOP3.LUT R9, R9, 0xffff, RZ, 0xc0, !PT ;  /* 0x0000ffff09097812 */ /* 0x000fe400078ec0ff */
[----:B------:R-:W-:Y:S01]  /*65d60*/  LOP3.LUT R8, R8, 0xffff, RZ, 0xc0, !PT ;  /* 0x0000ffff08087812 */ /* 0x000fe200078ec0ff */
[----:B0-----:R-:W2:Y:S04]  /*65d70*/  LDL.LU R12, [R1+0x5c] ;  /* 0x00005c00010c7983 */ /* 0x001ea80000300800 */
[----:B------:R0:W-:Y:S04]  /*65d80*/  STL [R1+0x2370], R7 ;  /* 0x0023700701007387 */ /* 0x0001e80000100800 */
[----:B------:R3:W-:Y:S01]  /*65d90*/  STL [R1+0x50], R10 ;  /* 0x0000500a01007387 */ /* 0x0007e20000100800 */
[----:B0-----:R-:W-:-:S05]  /*65da0*/  PRMT R7, R9, 0x3340, R8 ;  /* 0x0000334009077816 */ /* 0x001fca0000000008 */
[----:B------:R0:W-:Y:S01]  /*65db0*/  STL [R1+0x54], R7 ;  /* 0x0000540701007387 */ /* 0x0001e20000100800 */
[----:B----4-:R-:W-:Y:S02]  /*65dc0*/  SHF.R.U32.HI R9, RZ, 0x8, R20 ;  /* 0x00000008ff097819 */ /* 0x010fe40000011614 */
[----:B---3--:R-:W-:Y:S02]  /*65dd0*/  SHF.R.U32.HI R10, RZ, 0x8, R19 ;  /* 0x00000008ff0a7819 */ /* 0x008fe40000011613 */
[----:B------:R-:W-:Y:S01]  /*65de0*/  SHF.R.U32.HI R8, RZ, 0x8, R16 ;  /* 0x00000008ff087819 */ /* 0x000fe20000011610 */
[----:B------:R-:W3:Y:S01]  /*65df0*/  LDL.LU R19, [R1+0xdc] ;  /* 0x0000dc0001137983 */ /* 0x000ee20000300800 */
[----:B------:R-:W-:Y:S02]  /*65e00*/  LOP3.LUT R10, R10, 0xffff, RZ, 0xc0, !PT ;  /* 0x0000ffff0a0a7812 */ /* 0x000fe400078ec0ff */
[----:B------:R-:W-:Y:S02]  /*65e10*/  LOP3.LUT R8, R8, 0xffff, RZ, 0xc0, !PT ;  /* 0x0000ffff08087812 */ /* 0x000fe400078ec0ff */
[----:B------:R-:W-:-:S04]  /*65e20*/  LOP3.LUT R9, R9, 0xffff, RZ, 0xc0, !PT ;  /* 0x0000ffff09097812 */ /* 0x000fc800078ec0ff */
[----:B0-----:R-:W-:Y:S02]  /*65e30*/  PRMT R7, R9, 0x3340, R8 ;  /* 0x0000334009077816 */ /* 0x001fe40000000008 */
[----:B--2---:R-:W-:Y:S02]  /*65e40*/  SHF.R.U32.HI R15, RZ, 0x8, R15 ;  /* 0x00000008ff0f7819 */ /* 0x004fe4000001160f */
[----:B------:R-:W-:Y:S02]  /*65e50*/  SHF.R.U32.HI R14, RZ, 0x8, R14 ;  /* 0x00000008ff0e7819 */ /* 0x000fe4000001160e */
[----:B------:R-:W-:Y:S02]  /*65e60*/  LOP3.LUT R15, R15, 0xffff, RZ, 0xc0, !PT ;  /* 0x0000ffff0f0f7812 */ /* 0x000fe400078ec0ff */
[----:B------:R-:W-:-:S04]  /*65e70*/  SHF.R.U32.HI R11, RZ, 0x8, R13 ;  /* 0x00000008ff0b7819 */ /* 0x000fc8000001160d */
[----:B------:R-:W-:Y:S02]  /*65e80*/  LOP3.LUT R11, R11, 0xffff, RZ, 0xc0, !PT ;  /* 0x0000ffff0b0b7812 */ /* 0x000fe400078ec0ff */
[----:B------:R-:W-:Y:S02]  /*65e90*/  SHF.R.U32.HI R13, RZ, 0x8, R23 ;  /* 0x00000008ff0d7819 */ /* 0x000fe40000011617 */
[----:B------:R-:W-:Y:S01]  /*65ea0*/  PRMT R10, R11, 0x3340, R10 ;  /* 0x000033400b0a7816 */ /* 0x000fe2000000000a */
[----:B------:R-:W2:Y:S01]  /*65eb0*/  LDL.LU R23, [R1+0x64] ;  /* 0x0000640001177983 */ /* 0x000ea20000300800 */
[----:B------:R-:W-:-:S03]  /*65ec0*/  SHF.R.U32.HI R11, RZ, 0x8, R18 ;  /* 0x00000008ff0b7819 */ /* 0x000fc60000011612 */
[----:B------:R-:W4:Y:S01]  /*65ed0*/  LDL.LU R20, [R1+0x11c] ;  /* 0x00011c0001147983 */ /* 0x000f220000300800 */
[----:B------:R-:W-:-:S03]  /*65ee0*/  SHF.R.U32.HI R9, RZ, 0x8, R22 ;  /* 0x00000008ff097819 */ /* 0x000fc60000011616 */
[----:B------:R-:W4:Y:S01]  /*65ef0*/  LDL.LU R16, [R1+0xe0] ;  /* 0x0000e00001107983 */ /* 0x000f220000300800 */
[----:B------:R-:W-:-:S03]  /*65f00*/  SHF.R.U32.HI R8, RZ, 0x8, R21 ;  /* 0x00000008ff087819 */ /* 0x000fc60000011615 */
[----:B------:R0:W-:Y:S01]  /*65f10*/  STL [R1+0x5c], R10 ;  /* 0x00005c0a01007387 */ /* 0x0001e20000100800 */
[----:B------:R-:W-:Y:S02]  /*65f20*/  LOP3.LUT R11, R11, 0xffff, RZ, 0xc0, !PT ;  /* 0x0000ffff0b0b7812 */ /* 0x000fe400078ec0ff */
[----:B------:R-:W-:Y:S01]  /*65f30*/  LOP3.LUT R14, R14, 0xffff, RZ, 0xc0, !PT ;  /* 0x0000ffff0e0e7812 */ /* 0x000fe200078ec0ff */
[----:B------:R1:W-:Y:S01]  /*65f40*/  STL [R1+0x98], R7 ;  /* 0x0000980701007387 */ /* 0x0003e20000100800 */
[----:B------:R-:W-:Y:S02]  /*65f50*/  LOP3.LUT R8, R8, 0xffff, RZ, 0xc0, !PT ;  /* 0x0000ffff08087812 */ /* 0x000fe400078ec0ff */
[----:B0-----:R-:W-:Y:S02]  /*65f60*/  SHF.R.U32.HI R10, RZ, 0x8, R17 ;  /* 0x00000008ff0a7819 */ /* 0x001fe40000011611 */
[----:B------:R-:W-:Y:S02]  /*65f70*/  LOP3.LUT R9, R9, 0xffff, RZ, 0xc0, !PT ;  /* 0x0000ffff09097812 */ /* 0x000fe400078ec0ff */
[----:B------:R-:W-:Y:S01]  /*65f80*/  LOP3.LUT R10, R10, 0xffff, RZ, 0xc0, !PT ;  /* 0x0000ffff0a0a7812 */ /* 0x000fe200078ec0ff */
[----:B-1----:R-:W4:Y:S01]  /*65f90*/  LDL.LU R7, [R1+0x14c] ;  /* 0x00014c0001077983 */ /* 0x002f220000300800 */
[----:B------:R-:W-:-:S02]  /*65fa0*/  PRMT R15, R15, 0x3340, R1 ;  /* 0x000033400f0f7816 */ /* 0x000fc40000000001 */
[----:B------:R-:W-:Y:S01]  /*65fb0*/  PRMT R11, R14, 0x3340, R11 ;  /* 0x000033400e0b7816 */ /* 0x000fe2000000000b */
[----:B------:R-:W4:Y:S01]  /*65fc0*/  LDL.LU R18, [R1+0x144] ;  /* 0x0001440001127983 */ /* 0x000f220000300800 */
[----:B------:R-:W-:Y:S02]  /*65fd0*/  PRMT R10, R10, 0x3340, R1 ;  /* 0x000033400a0a7816 */ /* 0x000fe40000000001 */
[----:B------:R-:W-:Y:S01]  /*65fe0*/  PRMT R8, R9, 0x3340, R8 ;  /* 0x0000334009087816 */ /* 0x000fe20000000008 */
[----:B------:R-:W4:Y:S04]  /*65ff0*/  LDL.LU R17, [R1+0x134] ;  /* 0x0001340001117983 */ /* 0x000f280000300800 */
[----:B------:R-:W4:Y:S04]  /*66000*/  LDL.LU R22, [R1+0x68] ;  /* 0x0000680001167983 */ /* 0x000f280000300800 */
[----:B------:R-:W4:Y:S04]  /*66010*/  LDL.LU R21, [R1+0x24] ;  /* 0x0000240001157983 */ /* 0x000f280000300800 */
[----:B------:R-:W-:Y:S04]  /*66020*/  STL [R1+0x34], R15 ;  /* 0x0000340f01007387 */ /* 0x000fe80000100800 */
[----:B------:R-:W-:Y:S04]  /*66030*/  STL [R1+0x8c], R11 ;  /* 0x00008c0b01007387 */ /* 0x000fe80000100800 */
[----:B------:R0:W-:Y:S04]  /*66040*/  STL [R1+0x2c], R10 ;  /* 0x00002c0a01007387 */ /* 0x0001e80000100800 */
[----:B------:R4:W-:Y:S01]  /*66050*/  STL [R1+0x90], R8 ;  /* 0x0000900801007387 */ /* 0x0009e20000100800 */
[----:B0-----:R-:W-:-:S03]  /*66060*/  SHF.R.U32.HI R10, RZ, 0x8, R24 ;  /* 0x00000008ff0a7819 */ /* 0x001fc60000011618 */
[----:B------:R-:W4:Y:S01]  /*66070*/  LDL.LU R24, [R1+0x118] ;  /* 0x0001180001187983 */ /* 0x000f220000300800 */
[----:B------:R-:W-:Y:S02]  /*66080*/  SHF.R.U32.HI R15, RZ, 0x8, R26 ;  /* 0x00000008ff0f7819 */ /* 0x000fe4000001161a */
[----:B---3--:R-:W-:Y:S01]  /*66090*/  SHF.R.U32.HI R14, RZ, 0x8, R19 ;  /* 0x00000008ff0e7819 */ /* 0x008fe20000011613 */
[----:B------:R-:W3:Y:S01]  /*660a0*/  LDL.LU R26, [R1+0xec] ;  /* 0x0000ec00011a7983 */ /* 0x000ee20000300800 */
[----:B------:R-:W-:Y:S02]  /*660b0*/  LOP3.LUT R15, R15, 0xffff, RZ, 0xc0, !PT ;  /* 0x0000ffff0f0f7812 */ /* 0x000fe400078ec0ff */
[----:B------:R-:W-:Y:S01]  /*660c0*/  LOP3.LUT R14, R14, 0xffff, RZ, 0xc0, !PT ;  /* 0x0000ffff0e0e7812 */ /* 0x000fe200078ec0ff */
[----:B------:R-:W3:Y:S01]  /*660d0*/  LDL.LU R19, [R1+0x70] ;  /* 0x0000700001137983 */ /* 0x000ee20000300800 */
[----:B------:R-:W-:Y:S02]  /*660e0*/  PRMT R15, R15, 0x3340, R1 ;  /* 0x000033400f0f7816 */ /* 0x000fe40000000001 */
[----:B------:R-:W-:-:S03]  /*660f0*/  LOP3.LUT R10, R10, 0xffff, RZ, 0xc0, !PT ;  /* 0x0000ffff0a0a7812 */ /* 0x000fc600078ec0ff */
[----:B------:R-:W-:Y:S01]  /*66100*/  STL [R1+0x20], R15 ;  /* 0x0000200f01007387 */ /* 0x000fe20000100800 */
[----:B------:R-:W-:Y:S02]  /*66110*/  PRMT R10, R10, 0x3340, R1 ;  /* 0x000033400a0a7816 */ /* 0x000fe40000000001 */
[----:B--2---:R-:W-:-:S04]  /*66120*/  SHF.R.U32.HI R11, RZ, 0x8, R23 ;  /* 0x00000008ff0b7819 */ /* 0x004fc80000011617 */
[----:B------:R-:W-:-:S04]  /*66130*/  LOP3.LUT R11, R11, 0xffff, RZ, 0xc0, !PT ;  /* 0x0000ffff0b0b7812 */ /* 0x000fc800078ec0ff */
[----:B------:R-:W-:Y:S02]  /*66140*/  PRMT R11, R14, 0x3340, R11 ;  /* 0x000033400e0b7816 */ /* 0x000fe4000000000b */
[----:B----4-:R-:W-:Y:S02]  /*66150*/  SHF.R.U32.HI R8, RZ, 0x8, R16 ;  /* 0x00000008ff087819 */ /* 0x010fe40000011610 */
[----:B------:R-:W2:Y:S01]  /*66160*/  LDL.LU R16, [R1+0x6c] ;  /* 0x00006c0001107983 */ /* 0x000ea20000300800 */
[----:B------:R-:W-:-:S03]  /*66170*/  SHF.R.U32.HI R9, RZ, 0x8, R20 ;  /* 0x00000008ff097819 */ /* 0x000fc60000011614 */
[----:B------:R-:W4:Y:S01]  /*66180*/  LDL.LU R23, [R1+0x124] ;  /* 0x0001240001177983 */ /* 0x000f220000300800 */
[----:B------:R-:W-:-:S03]  /*66190*/  LOP3.LUT R8, R8, 0xffff, RZ, 0xc0, !PT ;  /* 0x0000ffff08087812 */ /* 0x000fc600078ec0ff */
[----:B------:R-:W4:Y:S01]  /*661a0*/  LDL.LU R20, [R1+0xf0] ;  /* 0x0000f00001147983 */ /* 0x000f220000300800 */
[----:B------:R-:W-:-:S03]  /*661b0*/  LOP3.LUT R9, R9, 0xffff, RZ, 0xc0, !PT ;  /* 0x0000ffff09097812 */ /* 0x000fc600078ec0ff */
[----:B------:R0:W-:Y:S04]  /*661c0*/  STL [R1+0x7c], R11 ;  /* 0x00007c0b01007387 */ /* 0x0001e80000100800 */
[----:B------:R1:W-:Y:S01]  /*661d0*/  STL [R1+0x1c], R10 ;  /* 0x00001c0a01007387 */ /* 0x0003e20000100800 */
[----:B------:R-:W-:Y:S02]  /*661e0*/  PRMT R8, R9, 0x3340, R8 ;  /* 0x0000334009087816 */ /* 0x000fe40000000008 */
[----:B0-----:R-:W-:Y:S02]  /*661f0*/  SHF.R.U32.HI R11, RZ, 0x8, R7 ;  /* 0x00000008ff0b7819 */ /* 0x001fe40000011607 */
[----:B-1----:R-:W-:Y:S02]  /*66200*/  SHF.R.U32.HI R10, RZ, 0x8, R18 ;  /* 0x00000008ff0a7819 */ /* 0x002fe40000011612 */
[----:B------:R-:W-:-:S02]  /*66210*/  LOP3.LUT R11, R11, 0xffff, RZ, 0xc0, !PT ;  /* 0x0000ffff0b0b7812 */ /* 0x000fc400078ec0ff */
[----:B------:R-:W-:Y:S01]  /*66220*/  LOP3.LUT R10, R10, 0xffff, RZ, 0xc0, !PT ;  /* 0x0000ffff0a0a7812 */ /* 0x000fe200078ec0ff */
[----:B------:R-:W-:Y:S01]  /*66230*/  STL [R1+0x80], R8 ;  /* 0x0000800801007387 */ /* 0x000fe20000100800 */
[----:B------:R-:W-:Y:S02]  /*66240*/  SHF.R.U32.HI R14, RZ, 0x8, R17 ;  /* 0x00000008ff0e7819 */ /* 0x000fe40000011611 */
[----:B------:R-:W-:Y:S01]  /*66250*/  PRMT R10, R11, 0x3340, R10 ;  /* 0x000033400b0a7816 */ /* 0x000fe2000000000a */
[----:B------:R-:W4:Y:S01]  /*66260*/  LDL.LU R17, [R1+0x120] ;  /* 0x0001200001117983 */ /* 0x000f220000300800 */
[----:B------:R-:W-:-:S04]  /*66270*/  SHF.R.U32.HI R15, RZ, 0x8, R24 ;  /* 0x00000008ff0f7819 */ /* 0x000fc80000011618 */
[----:B------:R-:W-:-:S04]  /*66280*/  LOP3.LUT R15, R15, 0xffff, RZ, 0xc0, !PT ;  /* 0x0000ffff0f0f7812 */ /* 0x000fc800078ec0ff */
[----:B------:R-:W-:-:S05]  /*66290*/  PRMT R7, R15, 0x3340, R1 ;  /* 0x000033400f077816 */ /* 0x000fca0000000001 */
[----:B------:R0:W-:Y:S04]  /*662a0*/  STL [R1+0x4c], R7 ;  /* 0x00004c0701007387 */ /* 0x0001e80000100800 */
[----:B0-----:R-:W4:Y:S04]  /*662b0*/  LDL.LU R7, [R1+0x15c] ;  /* 0x00015c0001077983 */ /* 0x001f280000300800 */
[----:B------:R0:W-:Y:S04]  /*662c0*/  STL [R1+0x74], R10 ;  /* 0x0000740a01007387 */ /* 0x0001e80000100800 */
[----:B------:R-:W4:Y:S01]  /*662d0*/  LDL.LU R18, [R1+0x150] ;  /* 0x0001500001127983 */ /* 0x000f220000300800 */
[----:B------:R-:W-:-:S02]  /*662e0*/  SHF.R.U32.HI R9, RZ, 0x8, R22 ;  /* 0x00000008ff097819 */ /* 0x000fc40000011616 */
[----:B------:R-:W-:Y:S01]  /*662f0*/  SHF.R.U32.HI R8, RZ, 0x8, R21 ;  /* 0x00000008ff087819 */ /* 0x000fe20000011615 */
[----:B------:R-:W4:Y:S04]  /*66300*/  LDL.LU R22, [R1+0x148] ;  /* 0x0001480001167983 */ /* 0x000f280000300800 */
[----:B------:R-:W4:Y:S01]  /*66310*/  LDL.LU R21, [R1+0x28] ;  /* 0x0000280001157983 */ /* 0x000f220000300800 */
[----:B------:R-:W-:Y:S02]  /*66320*/  SHF.R.U32.HI R15, RZ, 0x8, R28 ;  /* 0x00000008ff0f7819 */ /* 0x000fe4000001161c */
[----:B------:R-:W-:Y:S02]  /*66330*/  LOP3.LUT R14, R14, 0xffff, RZ, 0xc0, !PT ;  /* 0x0000ffff0e0e7812 */ /* 0x000fe400078ec0ff */
[----:B------:R-:W-:-:S02]  /*66340*/  LOP3.LUT R8, R8, 0xffff, RZ, 0xc0, !PT ;  /* 0x0000ffff08087812 */ /* 0x000fc400078ec0ff */
[----:B------:R-:W-:Y:S02]  /*66350*/  LOP3.LUT R9, R9, 0xffff, RZ, 0xc0, !PT ;  /* 0x0000ffff09097812 */ /* 0x000fe400078ec0ff */
[----:B---3--:R-:W-:Y:S02]  /*66360*/  SHF.R.U32.HI R11, RZ, 0x8, R26 ;  /* 0x00000008ff0b7819 */ /* 0x008fe4000001161a */
[----:B0-----:R-:W-:Y:S02]  /*66370*/  SHF.R.U32.HI R10, RZ, 0x8, R19 ;  /* 0x00000008ff0a7819 */ /* 0x001fe40000011613 */
[----:B------:R-:W-:Y:S02]  /*66380*/  LOP3.LUT R15, R15, 0xffff, RZ, 0xc0, !PT ;  /* 0x0000ffff0f0f7812 */ /* 0x000fe400078ec0ff */
[----:B------:R-:W-:Y:S02]  /*66390*/  PRMT R14, R14, 0x3340, R1 ;  /* 0x000033400e0e7816 */ /* 0x000fe40000000001 */
[----:B------:R-:W-:-:S02]  /*663a0*/  PRMT R8, R9, 0x3340, R8 ;  /* 0x0000334009087816 */ /* 0x000fc40000000008 */
[----:B------:R-:W-:Y:S02]  /*663b0*/  LOP3.LUT R10, R10, 0xffff, RZ, 0xc0, !PT ;  /* 0x0000ffff0a0a7812 */ /* 0x000fe400078ec0ff */
[----:B------:R-:W-:Y:S02]  /*663c0*/  LOP3.LUT R11, R11, 0xffff, RZ, 0xc0, !PT ;  /* 0x0000ffff0b0b7812 */ /* 0x000fe400078ec0ff */
[----:B------:R-:W-:Y:S01]  /*663d0*/  PRMT R15, R15, 0x3340, R1 ;  /* 0x000033400f0f7816 */ /* 0x000fe20000000001 */
[----:B------:R0:W-:Y:S01]  /*663e0*/  STL [R1+0x235c], R14 ;  /* 0x00235c0e01007387 */ /* 0x0001e20000100800 */
[----:B------:R-:W-:-:S03]  /*663f0*/  PRMT R10, R11, 0x3340, R10 ;  /* 0x000033400b0a7816 */ /* 0x000fc6000000000a */
[----:B------:R1:W-:Y:S04]  /*66400*/  STL [R1+0x78], R8 ;  /* 0x0000780801007387 */ /* 0x0003e80000100800 */
[----:B------:R-:W-:Y:S04]  /*66410*/  STL [R1+0x2358], R15 ;  /* 0x0023580f01007387 */ /* 0x000fe80000100800 */
[----:B------:R-:W3:Y:S04]  /*66420*/  LDL.LU R19, [R1+0x8] ;  /* 0x0000080001137983 */ /* 0x000ee80000300800 */
[----:B------:R-:W3:Y:S04]  /*66430*/  LDL.LU R28, [R1+0xfc] ;  /* 0x0000fc00011c7983 */ /* 0x000ee80000300800 */
[----:B------:R-:W-:Y:S04]  /*66440*/  STL [R1+0x84], R10 ;  /* 0x0000840a01007387 */ /* 0x000fe80000100800 */
[----:B0-----:R-:W3:Y:S01]  /*66450*/  LDL.LU R14, [R1+0xf4] ;  /* 0x0000f400010e7983 */ /* 0x001ee20000300800 */
[----:B--2---:R-:W-:-:S02]  /*66460*/  SHF.R.U32.HI R16, RZ, 0x8, R16 ;  /* 0x00000008ff107819 */ /* 0x004fc40000011610 */
[----:B----4-:R-:W-:Y:S02]  /*66470*/  SHF.R.U32.HI R9, RZ, 0x8, R23 ;  /* 0x00000008ff097819 */ /* 0x010fe40000011617 */
[----:B-1----:R-:W-:Y:S02]  /*66480*/  SHF.R.U32.HI R8, RZ, 0x8, R20 ;  /* 0x00000008ff087819 */ /* 0x002fe40000011614 */
[----:B------:R-:W-:Y:S01]  /*66490*/  LOP3.LUT R16, R16, 0xffff, RZ, 0xc0, !PT ;  /* 0x0000ffff10107812 */ /* 0x000fe200078ec0ff */
[----:B------:R-:W2:Y:S01]  /*664a0*/  LDL.LU R20, [R1+0xc4] ;  /* 0x0000c40001147983 */ /* 0x000ea20000300800 */
[----:B------:R-:W-:Y:S02]  /*664b0*/  LOP3.LUT R8, R8, 0xffff, RZ, 0xc0, !PT ;  /* 0x0000ffff08087812 */ /* 0x000fe400078ec0ff */
[----:B------:R-:W-:Y:S01]  /*664c0*/  LOP3.LUT R9, R9, 0xffff, RZ, 0xc0, !PT ;  /* 0x0000ffff09097812 */ /* 0x000fe200078ec0ff */
[----:B------:R-:W4:Y:S01]  /*664d0*/  LDL.LU R24, [R1+0x130] ;  /* 0x0001300001187983 */ /* 0x000f220000300800 */
[----:B------:R-:W-:-:S02]  /*664e0*/  PRMT R16, R16, 0x3340, R1 ;  /* 0x0000334010107816 */ /* 0x000fc40000000001 */
[----:B------:R-:W-:Y:S01]  /*664f0*/  PRMT R8, R9, 0x3340, R8 ;  /* 0x0000334009087816 */ /* 0x000fe20000000008 */
[----:B------:R-:W4:Y:S04]  /*66500*/  LDL.LU R23, [R1+0x12c] ;  /* 0x00012c0001177983 */ /* 0x000f280000300800 */
[----:B------:R-:W-:Y:S01]  /*66510*/  STL [R1+0x2354], R16 ;  /* 0x0023541001007387 */ /* 0x000fe20000100800 */
[----:B------:R-:W-:-:S04]  /*66520*/  SHF.R.U32.HI R17, RZ, 0x8, R17 ;  /* 0x00000008ff117819 */ /* 0x000fc80000011611 */
[----:B------:R-:W-:-:S04]  /*66530*/  LOP3.LUT R17, R17, 0xffff, RZ, 0xc0, !PT ;  /* 0x0000ffff11117812 */ /* 0x000fc800078ec0ff */
[----:B------:R-:W-:Y:S01]  /*66540*/  PRMT R17, R17, 0x3340, R1 ;  /* 0x0000334011117816 */ /* 0x000fe20000000001 */
[----:B------:R0:W-:Y:S04]  /*66550*/  STL [R1+0x88], R8 ;  /* 0x0000880801007387 */ /* 0x0001e80000100800 */
[----:B------:R-:W-:Y:S01]  /*66560*/  STL [R1+0x2350], R17 ;  /* 0x0023501101007387 */ /* 0x000fe20000100800 */
[----:B0-----:R-:W-:Y:S02]  /*66570*/  SHF.R.U32.HI R8, RZ, 0x8, R27 ;  /* 0x00000008ff087819 */ /* 0x001fe4000001161b */
[----:B------:R-:W-:-:S04]  /*66580*/  SHF.R.U32.HI R11, RZ, 0x8, R7 ;  /* 0x00000008ff0b7819 */ /* 0x000fc80000011607 */
[----:B------:R-:W-:Y:S02]  /*66590*/  LOP3.LUT R11, R11, 0xffff, RZ, 0xc0, !PT ;  /* 0x0000ffff0b0b7812 */ /* 0x000fe400078ec0ff */
[----:B------:R-:W-:-:S04]  /*665a0*/  SHF.R.U32.HI R10, RZ, 0x8, R18 ;  /* 0x00000008ff0a7819 */ /* 0x000fc80000011612 */
[----:B------:R-:W-:-:S04]  /*665b0*/  LOP3.LUT R10, R10, 0xffff, RZ, 0xc0, !PT ;  /* 0x0000ffff0a0a7812 */ /* 0x000fc800078ec0ff */
[----:B------:R-:W-:Y:S02]  /*665c0*/  PRMT R7, R11, 0x3340, R10 ;  /* 0x000033400b077816 */ /* 0x000fe4000000000a */
[----:B------:R-:W-:Y:S02]  /*665d0*/  SHF.R.U32.HI R9, RZ, 0x8, R21 ;  /* 0x00000008ff097819 */ /* 0x000fe40000011615 */
[----:B------:R-:W4:Y:S04]  /*665e0*/  LDL.LU R21, [R1+0x154] ;  /* 0x0001540001157983 */ /* 0x000f280000300800 */
[----:B------:R-:W4:Y:S01]  /*665f0*/  LDL.LU R27, [R1+0x168] ;  /* 0x00016800011b7983 */ /* 0x000f220000300800 */
[----:B------:R-:W-:-:S03]  /*66600*/  SHF.R.U32.HI R18, RZ, 0x8, R22 ;  /* 0x00000008ff127819 */ /* 0x000fc60000011616 */
[----:B------:R0:W-:Y:S04]  /*66610*/  STL [R1+0x6c], R7 ;  /* 0x00006c0701007387 */ /* 0x0001e80000100800 */
[----:B------:R-:W4:Y:S04]  /*66620*/  LDL.LU R16, [R1+0x160] ;  /* 0x0001600001107983 */ /* 0x000f280000300800 */
[----:B------:R-:W4:Y:S04]  /*66630*/  LDL.LU R22, [R1+0x158] ;  /* 0x0001580001167983 */ /* 0x000f280000300800 */
[----:B------:R-:W4:Y:S04]  /*66640*/  LDL.LU R26, [R1+0x3c] ;  /* 0x00003c00011a7983 */ /* 0x000f280000300800 */
[----:B0-----:R-:W4:Y:S01]  /*66650*/  LDL.LU R7, [R1+0x38] ;  /* 0x0000380001077983 */ /* 0x001f220000300800 */
[----:B------:R-:W-:-:S02]  /*66660*/  LOP3.LUT R18, R18, 0xffff, RZ, 0xc0, !PT ;  /* 0x0000ffff12127812 */ /* 0x000fc400078ec0ff */
[----:B------:R-:W-:Y:S02]  /*66670*/  LOP3.LUT R8, R8, 0xffff, RZ, 0xc0, !PT ;  /* 0x0000ffff08087812 */ /* 0x000fe400078ec0ff */
[----:B------:R-:W-:Y:S02]  /*66680*/  LOP3.LUT R9, R9, 0xffff, RZ, 0xc0, !PT ;  /* 0x0000ffff09097812 */ /* 0x000fe400078ec0ff */
[----:B---3--:R-:W-:Y:S02]  /*66690*/  SHF.R.U32.HI R19, RZ, 0x8, R19 ;  /* 0x00000008ff137819 */ /* 0x008fe40000011613 */
[----:B------:R-:W-:Y:S02]  /*666a0*/  SHF.R.U32.HI R11, RZ, 0x8, R28 ;  /* 0x00000008ff0b7819 */ /* 0x000fe4000001161c */
[----:B------:R-:W-:Y:S02]  /*666b0*/  LOP3.LUT R19, R19, 0xffff, RZ, 0xc0, !PT ;  /* 0x0000ffff13137812 */ /* 0x000fe400078ec0ff */
[----:B------:R-:W-:-:S02]  /*666c0*/  PRMT R18, R18, 0x3340, R1 ;  /* 0x0000334012127816 */ /* 0x000fc40000000001 */
[----:B------:R-:W-:Y:S02]  /*666d0*/  SHF.R.U32.HI R10, RZ, 0x8, R14 ;  /* 0x00000008ff0a7819 */ /* 0x000fe4000001160e */
[----:B------:R-:W-:Y:S02]  /*666e0*/  PRMT R8, R9, 0x3340, R8 ;  /* 0x0000334009087816 */ /* 0x000fe40000000008 */
[----:B------:R-:W-:Y:S02]  /*666f0*/  LOP3.LUT R10, R10, 0xffff, RZ, 0xc0, !PT ;  /* 0x0000ffff0a0a7812 */ /* 0x000fe400078ec0ff */
[----:B------:R-:W-:Y:S02]  /*66700*/  LOP3.LUT R11, R11, 0xffff, RZ, 0xc0, !PT ;  /* 0x0000ffff0b0b7812 */ /* 0x000fe400078ec0ff */
[----:B------:R-:W-:Y:S01]  /*66710*/  PRMT R19, R19, 0x3340, R1 ;  /* 0x0000334013137816 */ /* 0x000fe20000000001 */
[----:B------:R-:W-:Y:S01]  /*66720*/  STL [R1+0x234c], R18 ;  /* 0x00234c1201007387 */ /* 0x000fe20000100800 */
[----:B------:R-:W-:-:S03]  /*66730*/  PRMT R10, R11, 0x3340, R10 ;  /* 0x000033400b0a7816 */ /* 0x000fc6000000000a */
[----:B------:R0:W-:Y:S04]  /*66740*/  STL [R1+0x70], R8 ;  /* 0x0000700801007387 */ /* 0x0001e80000100800 */
[----:B------:R1:W-:Y:S01]  /*66750*/  STL [R1+0x2348], R19 ;  /* 0x0023481301007387 */ /* 0x0003e20000100800 */
[----:B--2---:R-:W-:Y:S02]  /*66760*/  SHF.R.U32.HI R20, RZ, 0x8, R20 ;  /* 0x00000008ff147819 */ /* 0x004fe40000011614 */
[----:B----4-:R-:W-:Y:S02]  /*66770*/  SHF.R.U32.HI R9, RZ, 0x8, R24 ;  /* 0x00000008ff097819 */ /* 0x010fe40000011618 */
[----:B0-----:R-:W-:Y:S02]  /*66780*/  SHF.R.U32.HI R8, RZ, 0x8, R23 ;  /* 0x00000008ff087819 */ /* 0x001fe40000011617 */
[----:B------:R-:W2:Y:S01]  /*66790*/  LDL.LU R23, [R1+0xc8] ;  /* 0x0000c80001177983 */ /* 0x000ea20000300800 */
[----:B------:R-:W-:-:S03]  /*667a0*/  LOP3.LUT R20, R20, 0xffff, RZ, 0xc0, !PT ;  /* 0x0000ffff14147812 */ /* 0x000fc600078ec0ff */
[----:B-1----:R-:W3:Y:S01]  /*667b0*/  LDL.LU R19, [R1+0x104] ;  /* 0x0001040001137983 */ /* 0x002ee20000300800 */
[----:B------:R-:W-:-:S03]  /*667c0*/  LOP3.LUT R8, R8, 0xffff, RZ, 0xc0, !PT ;  /* 0x0000ffff08087812 */ /* 0x000fc600078ec0ff */
[----:B------:R0:W-:Y:S01]  /*667d0*/  STL [R1+0x68], R10 ;  /* 0x0000680a01007387 */ /* 0x0001e20000100800 */
[----:B------:R-:W-:-:S03]  /*667e0*/  LOP3.LUT R9, R9, 0xffff, RZ, 0xc0, !PT ;  /* 0x0000ffff09097812 */ /* 0x000fc600078ec0ff */
[----:B------:R-:W4:Y:S01]  /*667f0*/  LDL.LU R15, [R1+0xcc] ;  /* 0x0000cc00010f7983 */ /* 0x000f220000300800 */
[----:B------:R-:W-:Y:S02]  /*66800*/  PRMT R20, R20, 0x3340, R1 ;  /* 0x0000334014147816 */ /* 0x000fe40000000001 */
[----:B------:R-:W-:Y:S01]  /*66810*/  PRMT R8, R9, 0x3340, R8 ;  /* 0x0000334009087816 */ /* 0x000fe20000000008 */
[----:B------:R-:W4:Y:S04]  /*66820*/  LDL.LU R24, [R1+0xc] ;  /* 0x00000c0001187983 */ /* 0x000f280000300800 */
[----:B------:R-:W4:Y:S04]  /*66830*/  LDL.LU R28, [R1+0x13c] ;  /* 0x00013c00011c7983 */ /* 0x000f280000300800 */
[----:B------:R-:W4:Y:S04]  /*66840*/  LDL.LU R14, [R1+0x108] ;  /* 0x00010800010e7983 */ /* 0x000f280000300800 */
[----:B------:R-:W-:Y:S04]  /*66850*/  STL [R1+0x2344], R20 ;  /* 0x0023441401007387 */ /* 0x000fe80000100800 */
[----:B------:R1:W-:Y:S01]  /*66860*/  STL [R1+0x64], R8 ;  /* 0x0000640801007387 */ /* 0x0003e20000100800 */
[----:B------:R-:W-:-:S02]  /*66870*/  SHF.R.U32.HI R21, RZ, 0x8, R21 ;  /* 0x00000008ff157819 */ /* 0x000fc40000011615 */
[----:B------:R-:W-:Y:S02]  /*66880*/  SHF.R.U32.HI R11, RZ, 0x8, R27 ;  /* 0x00000008ff0b7819 */ /* 0x000fe4000001161b */
[----:B------:R-:W-:Y:S02]  /*66890*/  LOP3.LUT R21, R21, 0xffff, RZ, 0xc0, !PT ;  /* 0x0000ffff15157812 */ /* 0x000fe400078ec0ff */
[----:B------:R-:W-:Y:S02]  /*668a0*/  LOP3.LUT R11, R11, 0xffff, RZ, 0xc0, !PT ;  /* 0x0000ffff0b0b7812 */ /* 0x000fe400078ec0ff */
[----:B0-----:R-:W-:Y:S02]  /*668b0*/  SHF.R.U32.HI R10, RZ, 0x8, R16 ;  /* 0x00000008ff0a7819 */ /* 0x001fe40000011610 */
[----:B------:R-:W-:Y:S02]  /*668c0*/  PRMT R21, R21, 0x3340, R1 ;  /* 0x0000334015157816 */ /* 0x000fe40000000001 */
[----:B------:R-:W-:-:S02]  /*668d0*/  SHF.R.U32.HI R22, RZ, 0x8, R22 ;  /* 0x00000008ff167819 */ /* 0x000fc40000011616 */
[----:B------:R-:W-:Y:S02]  /*668e0*/  LOP3.LUT R10, R10, 0xffff, RZ, 0xc0, !PT ;  /* 0x0000ffff0a0a7812 */ /* 0x000fe400078ec0ff */
[----:B------:R-:W-:Y:S01]  /*668f0*/  LOP3.LUT R22, R22, 0xffff, RZ, 0xc0, !PT ;  /* 0x0000ffff16167812 */ /* 0x000fe200078ec0ff */
[----:B------:R-:W-:Y:S01]  /*66900*/  STL [R1+0x2340], R21 ;  /* 0x0023401501007387 */ /* 0x000fe20000100800 */
[----:B-1----:R-:W-:Y:S02]  /*66910*/  SHF.R.U32.HI R8, RZ, 0x8, R7 ;  /* 0x00000008ff087819 */ /* 0x002fe40000011607 */
[----:B------:R-:W-:Y:S02]  /*66920*/  PRMT R7, R11, 0x3340, R10 ;  /* 0x000033400b077816 */ /* 0x000fe4000000000a */
[----:B------:R-:W-:Y:S02]  /*66930*/  SHF.R.U32.HI R9, RZ, 0x8, R26 ;  /* 0x00000008ff097819 */ /* 0x000fe4000001161a */
[----:B------:R-:W4:Y:S01]  /*66940*/  LDL.LU R26, [R1+0x138] ;  /* 0x00013800011a7983 */ /* 0x000f220000300800 */
[----:B------:R-:W-:-:S03]  /*66950*/  PRMT R22, R22, 0x3340, R1 ;  /* 0x0000334016167816 */ /* 0x000fc60000000001 */
[----:B------:R-:W4:Y:S04]  /*66960*/  LDL.LU R18, [R1+0x180] ;  /* 0x0001800001127983 */ /* 0x000f280000300800 */
[----:B------:R0:W-:Y:S04]  /*66970*/  STL [R1+0x60], R7 ;  /* 0x0000600701007387 */ /* 0x0001e80000100800 */
[----:B------:R-:W4:Y:S04]  /*66980*/  LDL.LU R27, [R1+0x178] ;  /* 0x00017800011b7983 */ /* 0x000f280000300800 */
[----:B0-----:R-:W4:Y:S04]  /*66990*/  LDL.LU R7, [R1+0x164] ;  /* 0x0001640001077983 */ /* 0x001f280000300800 */
[----:B------:R-:W-:Y:S04]  /*669a0*/  STL [R1+0x233c], R22 ;  /* 0x00233c1601007387 */ /* 0x000fe80000100800 */
[----:B------:R-:W4:Y:S04]  /*669b0*/  LDL.LU R17, [R1+0x44] ;  /* 0x0000440001117983 */ /* 0x000f280000300800 */
[----:B------:R-:W4:Y:S01]  /*669c0*/  LDL.LU R16, [R1+0x40] ;  /* 0x0000400001107983 */ /* 0x000f220000300800 */
[----:B------:R-:W-:-:S02]  /*669d0*/  LOP3.LUT R8, R8, 0xffff, RZ, 0xc0, !PT ;  /* 0x0000ffff08087812 */ /* 0x000fc400078ec0ff */
[----:B------:R-:W-:-:S04]  /*669e0*/  LOP3.LUT R9, R9, 0xffff, RZ, 0xc0, !PT ;  /* 0x0000ffff09097812 */ /* 0x000fc800078ec0ff */
[----:B------:R-:W-:-:S05]  /*669f0*/  PRMT R8, R9, 0x3340, R8 ;  /* 0x0000334009087816 */ /* 0x000fca0000000008 */
[----:B------:R0:W-:Y:S01]  /*66a00*/  STL [R1+0x48], R8 ;  /* 0x0000480801007387 */ /* 0x0001e20000100800 */
[----:B--2---:R-:W-:Y:S02]  /*66a10*/  SHF.R.U32.HI R23, RZ, 0x8, R23 ;  /* 0x00000008ff177819 */ /* 0x004fe40000011617 */
[----:B---3--:R-:W-:Y:S02]  /*66a20*/  SHF.R.U32.HI R11, RZ, 0x8, R19 ;  /* 0x00000008ff0b7819 */ /* 0x008fe40000011613 */
[----:B------:R-:W-:Y:S02]  /*66a30*/  LOP3.LUT R23, R23, 0xffff, RZ, 0xc0, !PT ;  /* 0x0000ffff17177812 */ /* 0x000fe400078ec0ff */
[----:B------:R-:W-:Y:S02]  /*66a40*/  LOP3.LUT R11, R11, 0xffff, RZ, 0xc0, !PT ;  /* 0x0000ffff0b0b7812 */ /* 0x000fe400078ec0ff */
[----:B----4-:R-:W-:Y:S02]  /*66a50*/  SHF.R.U32.HI R10, RZ, 0x8, R15 ;  /* 0x00000008ff0a7819 */ /* 0x010fe4000001160f */
[----:B------:R-:W-:-:S02]  /*66a60*/  PRMT R23, R23, 0x3340, R1 ;  /* 0x0000334017177816 */ /* 0x000fc40000000001 */
[----:B------:R-:W-:Y:S02]  /*66a70*/  SHF.R.U32.HI R24, RZ, 0x8, R24 ;  /* 0x00000008ff187819 */ /* 0x000fe40000011618 */
[----:B------:R-:W-:Y:S02]  /*66a80*/  LOP3.LUT R10, R10, 0xffff, RZ, 0xc0, !PT ;  /* 0x0000ffff0a0a7812 */ /* 0x000fe400078ec0ff */
[----:B------:R-:W-:Y:S02]  /*66a90*/  SHF.R.U32.HI R9, RZ, 0x8, R28 ;  /* 0x00000008ff097819 */ /* 0x000fe4000001161c */
[----:B------:R-:W-:Y:S02]  /*66aa0*/  LOP3.LUT R24, R24, 0xffff, RZ, 0xc0, !PT ;  /* 0x0000ffff18187812 */ /* 0x000fe400078ec0ff */
[----:B0-----:R-:W-:Y:S02]  /*66ab0*/  SHF.R.U32.HI R8, RZ, 0x8, R14 ;  /* 0x00000008ff087819 */ /* 0x001fe4000001160e */
[----:B------:R-:W-:Y:S01]  /*66ac0*/  PRMT R10, R11, 0x3340, R10 ;  /* 0x000033400b0a7816 */ /* 0x000fe2000000000a */
[----:B------:R-:W-:Y:S01]  /*66ad0*/  STL [R1+0x2338], R23 ;  /* 0x0023381701007387 */ /* 0x000fe20000100800 */
[----:B------:R-:W-:-:S02]  /*66ae0*/  LOP3.LUT R8, R8, 0xffff, RZ, 0xc0, !PT ;  /* 0x0000ffff08087812 */ /* 0x000fc400078ec0ff */
[----:B------:R-:W-:Y:S01]  /*66af0*/  LOP3.LUT R9, R9, 0xffff, RZ, 0xc0, !PT ;  /* 0x0000ffff09097812 */ /* 0x000fe200078ec0ff */
[----:B------:R-:W2:Y:S01]  /*66b00*/  LDL.LU R21, [R1+0x188] ;  /* 0x0001880001157983 */ /* 0x000ea20000300800 */
[----:B------:R-:W-:-:S03]  /*66b10*/  PRMT R24, R24, 0x3340, R1 ;  /* 0x0000334018187816 */ /* 0x000fc60000000001 */
[----:B------:R-:W3:Y:S01]  /*66b20*/  LDL.LU R19, [R1+0x184] ;  /* 0x0001840001137983 */ /* 0x000ee20000300800 */
[----:B------:R-:W-:-:S03]  /*66b30*/  PRMT R8, R9, 0x3340, R8 ;  /* 0x0000334009087816 */ /* 0x000fc60000000008 */
[----:B------:R0:W-:Y:S04]  /*66b40*/  STL [R1+0x28], R10 ;  /* 0x0000280a01007387 */ /* 0x0001e80000100800 */
[----:B------:R-:W4:Y:S04]  /*66b50*/  LDL.LU R22, [R1+0x174] ;  /* 0x0001740001167983 */ /* 0x000f280000300800 */
[----:B------:R-:W4:Y:S04]  /*66b60*/  LDL.LU R15, [R1+0x170] ;  /* 0x00017000010f7983 */ /* 0x000f280000300800 */
[----:B------:R-:W4:Y:S04]  /*66b70*/  LDL.LU R28, [R1+0x110] ;  /* 0x00011000011c7983 */ /* 0x000f280000300800 */
[----:B------:R-:W-:Y:S04]  /*66b80*/  STL [R1+0x2334], R24 ;  /* 0x0023341801007387 */ /* 0x000fe80000100800 */
[----:B------:R-:W4:Y:S04]  /*66b90*/  LDL.LU R14, [R1+0x16c] ;  /* 0x00016c00010e7983 */ /* 0x000f280000300800 */
[----:B------:R1:W-:Y:S01]  /*66ba0*/  STL [R1+0x24], R8 ;  /* 0x0000240801007387 */ /* 0x0003e20000100800 */
[----:B------:R-:W-:-:S02]  /*66bb0*/  SHF.R.U32.HI R11, RZ, 0x8, R18 ;  /* 0x00000008ff0b7819 */ /* 0x000fc40000011612 */
[----:B0-----:R-:W-:Y:S02]  /*66bc0*/  SHF.R.U32.HI R10, RZ, 0x8, R27 ;  /* 0x00000008ff0a7819 */ /* 0x001fe4000001161b */
[----:B------:R-:W-:Y:S02]  /*66bd0*/  SHF.R.U32.HI R27, RZ, 0x8, R7 ;  /* 0x00000008ff1b7819 */ /* 0x000fe40000011607 */
[----:B------:R-:W4:Y:S04]  /*66be0*/  LDL.LU R7, [R1+0x114] ;  /* 0x0001140001077983 */ /* 0x000f280000300800 */
[----:B------:R-:W4:Y:S01]  /*66bf0*/  LDL.LU R20, [R1+0x1e8] ;  /* 0x0001e80001147983 */ /* 0x000f220000300800 */
[----:B------:R-:W-:Y:S02]  /*66c00*/  SHF.R.U32.HI R9, RZ, 0x8, R17 ;  /* 0x00000008ff097819 */ /* 0x000fe40000011611 */
[----:B-1----:R-:W-:-:S02]  /*66c10*/  SHF.R.U32.HI R8, RZ, 0x8, R16 ;  /* 0x00000008ff087819 */ /* 0x002fc40000011610 */
[----:B------:R-:W4:Y:S04]  /*66c20*/  LDL.LU R16, [R1+0x1e4] ;  /* 0x0001e40001107983 */ /* 0x000f280000300800 */
[----:B------:R-:W4:Y:S04]  /*66c30*/  LDL.LU R17, [R1+0x1e0] ;  /* 0x0001e00001117983 */ /* 0x000f280000300800 */
[----:B------:R-:W4:Y:S01]  /*66c40*/  LDL.LU R18, [R1+0x1ac] ;  /* 0x0001ac0001127983 */ /* 0x000f220000300800 */
[----:B------:R-:W-:Y:S02]  /*66c50*/  SHF.R.U32.HI R26, RZ, 0x8, R26 ;  /* 0x00000008ff1a7819 */ /* 0x000fe4000001161a */
[----:B------:R-:W-:-:S02]  /*66c60*/  LOP3.LUT R27, R27, 0xffff, RZ, 0xc0, !PT ;  /* 0x0000ffff1b1b7812 */ /* 0x000fc400078ec0ff */
[----:B------:R-:W-:Y:S02]  /*66c70*/  LOP3.LUT R26, R26, 0xffff, RZ, 0xc0, !PT ;  /* 0x0000ffff1a1a7812 */ /* 0x000fe400078ec0ff */
[----:B------:R-:W-:Y:S02]  /*66c80*/  LOP3.LUT R10, R10, 0xffff, RZ, 0xc0, !PT ;  /* 0x0000ffff0a0a7812 */ /* 0x000fe400078ec0ff */
[----:B------:R-:W-:Y:S02]  /*66c90*/  LOP3.LUT R11, R11, 0xffff, RZ, 0xc0, !PT ;  /* 0x0000ffff0b0b7812 */ /* 0x000fe400078ec0ff */
[----:B------:R-:W-:Y:S02]  /*66ca0*/  PRMT R26, R26, 0x3340, R1 ;  /* 0x000033401a1a7816 */ /* 0x000fe40000000001 */
[----:B------:R-:W-:Y:S02]  /*66cb0*/  LOP3.LUT R8, R8, 0xffff, RZ, 0xc0, !PT ;  /* 0x0000ffff08087812 */ /* 0x000fe400078ec0ff */
[----:B------:R-:W-:-:S02]  /*66cc0*/  LOP3.LUT R9, R9, 0xffff, RZ, 0xc0, !PT ;  /* 0x0000ffff09097812 */ /* 0x000fc400078ec0ff */
[----:B------:R-:W-:Y:S02]  /*66cd0*/  PRMT R27, R27, 0x3340, R1 ;  /* 0x000033401b1b7816 */ /* 0x000fe40000000001 */
[----:B------:R-:W-:Y:S01]  /*66ce0*/  PRMT R10, R11, 0x3340, R10 ;  /* 0x000033400b0a7816 */ /* 0x000fe2000000000a */
[----:B------:R-:W-:Y:S01]  /*66cf0*/  STL [R1+0x2330], R26 ;  /* 0x0023301a01007387 */ /* 0x000fe20000100800 */
[----:B------:R-:W-:-:S03]  /*66d00*/  PRMT R8, R9, 0x3340, R8 ;  /* 0x0000334009087816 */ /* 0x000fc60000000008 */
[----:B------:R-:W-:Y:S04]  /*66d10*/  STL [R1+0x2360], R27 ;  /* 0x0023601b01007387 */ /* 0x000fe80000100800 */
[----:B------:R4:W-:Y:S04]  /*66d20*/  STL [R1+0x18], R10 ;  /* 0x0000180a01007387 */ /* 0x0009e80000100800 */
[----:B------:R0:W-:Y:S01]  /*66d30*/  STL [R1+0x14], R8 ;  /* 0x0000140801007387 */ /* 0x0001e20000100800 */
[----:B------:R-:W-:-:S04]  /*66d40*/  SHF.R.U32.HI R29, RZ, 0x8, R29 ;  /* 0x00000008ff1d7819 */ /* 0x000fc8000001161d */
[----:B------:R-:W-:Y:S02]  /*66d50*/  LOP3.LUT R29, R29, 0xffff, RZ, 0xc0, !PT ;  /* 0x0000ffff1d1d7812 */ /* 0x000fe400078ec0ff */
[----:B--2---:R-:W-:Y:S02]  /*66d60*/  LOP3.LUT R21, R21, 0xffff, RZ, 0xc0, !PT ;  /* 0x0000ffff15157812 */ /* 0x004fe400078ec0ff */
[----:B---3--:R-:W-:-:S03]  /*66d70*/  LOP3.LUT R19, R19, 0xffff, RZ, 0xc0, !PT ;  /* 0x0000ffff13137812 */ /* 0x008fc600078ec0ff */
[----:B------:R-:W-:Y:S01]  /*66d80*/  STL [R1+0x38], R21 ;  /* 0x0000381501007387 */ /* 0x000fe20000100800 */
[----:B----4-:R-:W-:-:S03]  /*66d90*/  LOP3.LUT R10, R22, 0xffff, RZ, 0xc0, !PT ;  /* 0x0000ffff160a7812 */ /* 0x010fc600078ec0ff */
[----:B------:R-:W-:Y:S01]  /*66da0*/  STL [R1+0x3c], R19 ;  /* 0x00003c1301007387 */ /* 0x000fe20000100800 */
[----:B------:R-:W-:-:S03]  /*66db0*/  LOP3.LUT R11, R15, 0xffff, RZ, 0xc0, !PT ;  /* 0x0000ffff0f0b7812 */ /* 0x000fc600078ec0ff */
[----:B------:R1:W-:Y:S01]  /*66dc0*/  STL [R1+0x40], R10 ;  /* 0x0000400a01007387 */ /* 0x0003e20000100800 */
[----:B------:R-:W-:-:S03]  /*66dd0*/  SHF.R.U32.HI R28, RZ, 0x8, R28 ;  /* 0x00000008ff1c7819 */ /* 0x000fc6000001161c */
[----:B------:R2:W-:Y:S01]  /*66de0*/  STL [R1+0x44], R11 ;  /* 0x0000440b01007387 */ /* 0x0005e20000100800 */
[----:B------:R-:W-:-:S03]  /*66df0*/  LOP3.LUT R28, R28, 0xffff, RZ, 0xc0, !PT ;  /* 0x0000ffff1c1c7812 */ /* 0x000fc600078ec0ff */
[----:B------:R-:W3:Y:S01]  /*66e00*/  LDL.LU R27, [R1+0xbc] ;  /* 0x0000bc00011b7983 */ /* 0x000ee20000300800 */
[----:B------:R-:W-:-:S03]  /*66e10*/  SHF.R.U32.HI R9, RZ, 0x8, R14 ;  /* 0x00000008ff097819 */ /* 0x000fc6000001160e */
[----:B------:R-:W4:Y:S01]  /*66e20*/  LDL.LU R15, [R1] ;  /* 0x00000000010f7983 */ /* 0x000f220000300800 */
[----:B------:R-:W-:-:S03]  /*66e30*/  PRMT R28, R28, 0x3340, R1 ;  /* 0x000033401c1c7816 */ /* 0x000fc60000000001 */
[----:B------:R-:W4:Y:S01]  /*66e40*/  LDL.LU R14, [R1+0xac] ;  /* 0x0000ac00010e7983 */ /* 0x000f220000300800 */
[----:B0-----:R-:W-:Y:S02]  /*66e50*/  SHF.R.U32.HI R8, RZ, 0x8, R7 ;  /* 0x00000008ff087819 */ /* 0x001fe40000011607 */
[----:B------:R-:W-:Y:S02]  /*66e60*/  LOP3.LUT R7, R9, 0xffff, RZ, 0xc0, !PT ;  /* 0x0000ffff09077812 */ /* 0x000fe400078ec0ff */
[----:B------:R-:W-:Y:S02]  /*66e70*/  LOP3.LUT R23, R8, 0xffff, RZ, 0xc0, !PT ;  /* 0x0000ffff08177812 */ /* 0x000fe400078ec0ff */
[----:B------:R-:W-:Y:S02]  /*66e80*/  PRMT R8, R20, 0x4210, R21 ;  /* 0x0000421014087816 */ /* 0x000fe40000000015 */
[----:B------:R-:W-:Y:S02]  /*66e90*/  PRMT R9, R16, 0x4210, R19 ;  /* 0x0000421010097816 */ /* 0x000fe40000000013 */
[----:B------:R-:W3:Y:S01]  /*66ea0*/  LDL.LU R16, [R1+0xa8] ;  /* 0x0000a80001107983 */ /* 0x000ee20000300800 */
[----:B-1----:R-:W-:-:S03]  /*66eb0*/  PRMT R10, R17, 0x4210, R10 ;  /* 0x00004210110a7816 */ /* 0x002fc6000000000a */
[----:B------:R-:W3:Y:S01]  /*66ec0*/  LDL.LU R17, [R1+0xa0] ;  /* 0x0000a00001117983 */ /* 0x000ee20000300800 */
[----:B--2---:R-:W-:-:S03]  /*66ed0*/  PRMT R11, R18, 0x4210, R11 ;  /* 0x00004210120b7816 */ /* 0x004fc6000000000b */
[----:B------:R-:W2:Y:S04]  /*66ee0*/  LDL.LU R18, [R1+0xa4] ;  /* 0x0000a40001127983 */ /* 0x000ea80000300800 */
[----:B------:R-:W2:Y:S04]  /*66ef0*/  LDL.LU R19, [R1+0x94] ;  /* 0x0000940001137983 */ /* 0x000ea80000300800 */
[----:B------:R-:W2:Y:S04]  /*66f00*/  LDL.LU R20, [R1+0x9c] ;  /* 0x00009c0001147983 */ /* 0x000ea80000300800 */
[----:B------:R0:W-:Y:S01]  /*66f10*/  STL [R1+0x2364], R28 ;  /* 0x0023641c01007387 */ /* 0x0001e20000100800 */
[----:B------:R-:W-:-:S03]  /*66f20*/  PRMT R22, R29, 0x3340, R7 ;  /* 0x000033401d167816 */ /* 0x000fc60000000007 */
[----:B0-----:R-:W2:Y:S04]  /*66f30*/  LDL.LU R28, [R1+0x4] ;  /* 0x00000400011c7983 */ /* 0x001ea80000300800 */
[----:B------:R-:W2:Y:S04]  /*66f40*/  LDL.LU R21, [R1+0x30] ;  /* 0x0000300001157983 */ /* 0x000ea80000300800 */
[----:B------:R-:W2:Y:S04]  /*66f50*/  LDL.LU R7, [R1+0x10] ;  /* 0x0000100001077983 */ /* 0x000ea80000300800 */
[----:B------:R0:W-:Y:S04]  /*66f60*/  STL [R1+0x8], R22 ;  /* 0x0000081601007387 */ /* 0x0001e80000100800 */
[----:B0-----:R-:W2:Y:S01]  /*66f70*/  LDL.LU R22, [R1+0x58] ;  /* 0x0000580001167983 */ /* 0x001ea20000300800 */
[----:B------:R-:W-:-:S03]  /*66f80*/  PRMT R29, R23, 0x3340, R1 ;  /* 0x00003340171d7816 */ /* 0x000fc60000000001 */
[----:B------:R-:W2:Y:S04]  /*66f90*/  LDL.LU R23, [R1+0x50] ;  /* 0x0000500001177983 */ /* 0x000ea80000300800 */
[----:B------:R-:W2:Y:S04]  /*66fa0*/  LDL.LU R24, [R1+0x54] ;  /* 0x0000540001187983 */ /* 0x000ea80000300800 */
[----:B------:R-:W2:Y:S04]  /*66fb0*/  LDL.LU R26, [R1+0x5c] ;  /* 0x00005c00011a7983 */ /* 0x000ea80000300800 */
[----:B------:R-:W-:Y:S04]  /*66fc0*/  STL [R1+0x2368], R29 ;  /* 0x0023681d01007387 */ /* 0x000fe80000100800 */
[----:B------:R0:W-:Y:S04]  /*66fd0*/  STSM.16.M88.4 [R25], R8 ;  /* 0x0000000819007844 */ /* 0x0001e80000000200 */
[----:B------:R1:W-:Y:S01]  /*66fe0*/  STL [R1+0x236c], R25 ;  /* 0x00236c1901007387 */ /* 0x0003e20000100800 */
[----:B------:R-:W-:-:S03]  /*66ff0*/  PRMT R6, R6, 0x3340, R1 ;  /* 0x0000334006067816 */ /* 0x000fc60000000001 */
[----:B0-----:R-:W2:Y:S04]  /*67000*/  LDL.LU R10, [R1+0x2c] ;  /* 0x00002c00010a7983 */ /* 0x001ea80000300800 */
[----:B------:R-:W2:Y:S04]  /*67010*/  LDL.LU R11, [R1+0x8c] ;  /* 0x00008c00010b7983 */ /* 0x000ea80000300800 */
[----:B-1----:R-:W2:Y:S04]  /*67020*/  LDL.LU R25, [R1+0x20] ;  /* 0x0000200001197983 */ /* 0x002ea80000300800 */
[----:B------:R-:W2:Y:S01]  /*67030*/  LDL.LU R29, [R1+0x90] ;  /* 0x00009000011d7983 */ /* 0x000ea20000300800 */
[----:B----4-:R-:W-:-:S02]  /*67040*/  PRMT R9, R14, 0x5410, R15 ;  /* 0x000054100e097816 */ /* 0x010fc4000000000f */
[----:B---3--:R-:W-:Y:S02]  /*67050*/  PRMT R0, R16, 0x5410, R0 ;  /* 0x0000541010007816 */ /* 0x008fe40000000000 */
[----:B------:R-:W-:Y:S02]  /*67060*/  PRMT R2, R17, 0x5410, R2 ;  /* 0x0000541011027816 */ /* 0x000fe40000000002 */
[----:B--2---:R-:W-:Y:S02]  /*67070*/  PRMT R3, R18, 0x5410, R3 ;  /* 0x0000541012037816 */ /* 0x004fe40000000003 */
[----:B------:R-:W-:Y:S02]  /*67080*/  PRMT R4, R19, 0x5410, R4 ;  /* 0x0000541013047816 */ /* 0x000fe40000000004 */
[----:B------:R-:W-:Y:S02]  /*67090*/  PRMT R5, R20, 0x5410, R5 ;  /* 0x0000541014057816 */ /* 0x000fe40000000005 */
[----:B------:R-:W-:-:S02]  /*670a0*/  PRMT R8, R27, 0x5410, R28 ;  /* 0x000054101b087816 */ /* 0x000fc4000000001c */
[----:B------:R-:W2:Y:S04]  /*670b0*/  LDL.LU R28, [R1+0x1c] ;  /* 0x00001c00011c7983 */ /* 0x000ea80000300800 */
[----:B------:R-:W3:Y:S04]  /*670c0*/  LDL.LU R27, [R1+0x4c] ;  /* 0x00004c00011b7983 */ /* 0x000ee80000300800 */
[----:B------:R-:W3:Y:S04]  /*670d0*/  LDL.LU R14, [R1+0x80] ;  /* 0x00008000010e7983 */ /* 0x000ee80000300800 */
[----:B------:R-:W4:Y:S04]  /*670e0*/  LDL.LU R15, [R1+0x74] ;  /* 0x00007400010f7983 */ /* 0x000f280000300800 */
[----:B------:R-:W2:Y:S01]  /*670f0*/  LDL.LU R16, [R1+0x78] ;  /* 0x0000780001107983 */ /* 0x000ea20000300800 */
[----:B------:R-:W-:-:S03]  /*67100*/  PRMT R6, R21, 0x5410, R6 ;  /* 0x0000541015067816 */ /* 0x000fc60000000006 */
[----:B------:R-:W2:Y:S01]  /*67110*/  LDL.LU R17, [R1+0x84] ;  /* 0x0000840001117983 */ /* 0x000ea20000300800 */
[----:B------:R-:W-:-:S03]  /*67120*/  PRMT R22, R22, 0x5410, R7 ;  /* 0x0000541016167816 */ /* 0x000fc60000000007 */
[----:B------:R-:W2:Y:S04]  /*67130*/  LDL.LU R18, [R1+0x88] ;  /* 0x0000880001127983 */ /* 0x000ea80000300800 */
[----:B------:R-:W2:Y:S04]  /*67140*/  LDL.LU R19, [R1+0x6c] ;  /* 0x00006c0001137983 */ /* 0x000ea80000300800 */
[----:B------:R-:W2:Y:S04]  /*67150*/  LDL.LU R20, [R1+0x70] ;  /* 0x0000700001147983 */ /* 0x000ea80000300800 */
[----:B------:R-:W2:Y:S04]  /*67160*/  LDL.LU R21, [R1+0x68] ;  /* 0x0000680001157983 */ /* 0x000ea80000300800 */
[----:B------:R-:W2:Y:S01]  /*67170*/  LDL.LU R7, [R1+0x2370] ;  /* 0x0023700001077983 */ /* 0x000ea20000300800 */
[----:B------:R-:W-:-:S04]  /*67180*/  SHF.R.U32.HI R12, RZ, 0x8, R12 ;  /* 0x00000008ff0c7819 */ /* 0x000fc8000001160c */
[----:B------:R-:W-:Y:S01]  /*67190*/  LOP3.LUT R12, R12, 0xffff, RZ, 0xc0, !PT ;  /* 0x0000ffff0c0c7812 */ /* 0x000fe200078ec0ff */
[----:B------:R0:W-:Y:S03]  /*671a0*/  STL [R1+0x30], R22 ;  /* 0x0000301601007387 */ /* 0x0001e60000100800 */
[----:B------:R-:W-:-:S04]  /*671b0*/  PRMT R12, R12, 0x3340, R1 ;  /* 0x000033400c0c7816 */ /* 0x000fc80000000001 */
[----:B------:R-:W-:Y:S01]  /*671c0*/  PRMT R24, R24, 0x5410, R12 ;  /* 0x0000541018187816 */ /* 0x000fe2000000000c */
[----:B0-----:R-:W3:Y:S01]  /*671d0*/  LDL.LU R22, [R1+0x64] ;  /* 0x0000640001167983 */ /* 0x001ee20000300800 */
[----:B------:R-:W-:-:S04]  /*671e0*/  LOP3.LUT R13, R13, 0xffff, RZ, 0xc0, !PT ;  /* 0x0000ffff0d0d7812 */ /* 0x000fc800078ec0ff */
[----:B------:R-:W-:-:S04]  /*671f0*/  PRMT R13, R13, 0x3340, R1 ;  /* 0x000033400d0d7816 */ /* 0x000fc80000000001 */
[----:B------:R-:W-:Y:S01]  /*67200*/  PRMT R26, R26, 0x5410, R13 ;  /* 0x000054101a1a7816 */ /* 0x000fe2000000000d */
[----:B------:R-:W-:Y:S01]  /*67210*/  BAR.SYNC.DEFER_BLOCKING 0x0 ;  /* 0x0000000000007b1d */ /* 0x000fe20000010000 */
[----:B--2---:R-:W-:-:S05]  /*67220*/  PRMT R23, R23, 0x5410, R7 ;  /* 0x0000541017177816 */ /* 0x004fca0000000007 */
[----:B------:R-:W2:Y:S04]  /*67230*/  LDL.LU R7, [R1+0x98] ;  /* 0x0000980001077983 */ /* 0x000ea80000300800 */
[----:B------:R0:W-:Y:S04]  /*67240*/  STL [R1+0xc], R23 ;  /* 0x00000c1701007387 */ /* 0x0001e80000100800 */
[----:B0-----:R-:W2:Y:S04]  /*67250*/  LDL.LU R23, [R1+0x60] ;  /* 0x0000600001177983 */ /* 0x001ea80000300800 */
[----:B------:R-:W2:Y:S04]  /*67260*/  LDL.LU R12, [R1+0x34] ;  /* 0x00003400010c7983 */ /* 0x000ea80000300800 */
[----:B------:R0:W-:Y:S04]  /*67270*/  STL [R1+0x4], R24 ;  /* 0x0000041801007387 */ /* 0x0001e80000100800 */
[----:B0-----:R-:W4:Y:S04]  /*67280*/  LDL.LU R24, [R1+0x48] ;  /* 0x0000480001187983 */ /* 0x001f280000300800 */
[----:B------:R-:W4:Y:S04]  /*67290*/  LDL.LU R13, [R1+0x7c] ;  /* 0x00007c00010d7983 */ /* 0x000f280000300800 */
[----:B------:R0:W-:Y:S01]  /*672a0*/  STL [R1], R26 ;  /* 0x0000001a01007387 */ /* 0x0001e20000100800 */
[----:B------:R-:W-:-:S03]  /*672b0*/  PRMT R29, R29, 0x5410, R25 ;  /* 0x000054101d1d7816 */ /* 0x000fc60000000019 */
[----:B0-----:R-:W4:Y:S01]  /*672c0*/  LDL.LU R26, [R1+0x28] ;  /* 0x00002800011a7983 */ /* 0x001f220000300800 */
[----:B---3--:R-:W-:Y:S02]  /*672d0*/  PRMT R14, R14, 0x5410, R27 ;  /* 0x000054100e0e7816 */ /* 0x008fe4000000001b */
[----:B--2---:R-:W-:Y:S02]  /*672e0*/  PRMT R7, R7, 0x5410, R12 ;  /* 0x0000541007077816 */ /* 0x004fe4000000000c */
[----:B------:R-:W2:Y:S04]  /*672f0*/  LDL.LU R12, [R1+0x3c] ;  /* 0x00003c00010c7983 */ /* 0x000ea80000300800 */
[----:B------:R0:W-:Y:S02]  /*67300*/  STL [R1+0x5c], R7 ;  /* 0x00005c0701007387 */ /* 0x0001e40000100800 */
[----:B0-----:R-:W-:-:S02]  /*67310*/  PRMT R7, R11, 0x5410, R10 ;  /* 0x000054100b077816 */ /* 0x001fc4000000000a */
[----:B------:R-:W3:Y:S01]  /*67320*/  LDL.LU R10, [R1+0x40] ;  /* 0x00004000010a7983 */ /* 0x000ee20000300800 */
[----:B----4-:R-:W-:-:S03]  /*67330*/  PRMT R13, R13, 0x5410, R28 ;  /* 0x000054100d0d7816 */ /* 0x010fc6000000001c */
[----:B------:R-:W4:Y:S04]  /*67340*/  LDL.LU R11, [R1+0x44] ;  /* 0x00004400010b7983 */ /* 0x000f280000300800 */
[----:B------:R0:W-:Y:S04]  /*67350*/  STL [R1+0x58], R7 ;  /* 0x0000580701007387 */ /* 0x0001e80000100800 */
[----:B0-----:R-:W2:Y:S04]  /*67360*/  LDL.LU R7, [R1+0x19c] ;  /* 0x00019c0001077983 */ /* 0x001ea80000300800 */
[----:B------:R-:W2:Y:S04]  /*67370*/  LDL.LU R25, [R1+0x236c] ;  /* 0x00236c0001197983 */ /* 0x000ea80000300800 */
[----:B------:R0:W-:Y:S04]  /*67380*/  STL [R1+0x54], R29 ;  /* 0x0000541d01007387 */ /* 0x0001e80000100800 */
[----:B0-----:R-:W2:Y:S04]  /*67390*/  LDL.LU R29, [R1+0x2368] ;  /* 0x00236800011d7983 */ /* 0x001ea80000300800 */
[----:B------:R-:W2:Y:S04]  /*673a0*/  LDL.LU R28, [R1+0x2364] ;  /* 0x00236400011c7983 */ /* 0x000ea80000300800 */
[----:B------:R0:W-:Y:S04]  /*673b0*/  STL [R1+0x50], R13 ;  /* 0x0000500d01007387 */ /* 0x0001e80000100800 */
[----:B0-----:R-:W2:Y:S04]  /*673c0*/  LDL.LU R13, [R1+0x214] ;  /* 0x00021400010d7983 */ /* 0x001ea80000300800 */
[----:B------:R-:W2:Y:S04]  /*673d0*/  LDL.LU R27, [R1+0x2360] ;  /* 0x00236000011b7983 */ /* 0x000ea80000300800 */
[----:B------:R0:W-:Y:S04]  /*673e0*/  STL [R1+0x80], R14 ;  /* 0x0000800e01007387 */ /* 0x0001e80000100800 */
[----:B0-----:R-:W2:Y:S02]  /*673f0*/  LDL.LU R14, [R1+0x235c] ;  /* 0x00235c00010e7983 */ /* 0x001ea40000300800 */
[----:B--2---:R-:W-:-:S02]  /*67400*/  PRMT R14, R15, 0x5410, R14 ;  /* 0x000054100f0e7816 */ /* 0x004fc4000000000e */
[----:B------:R-:W2:Y:S04]  /*67410*/  LDL.LU R15, [R1+0x2358] ;  /* 0x00235800010f7983 */ /* 0x000ea80000300800 */
[----:B------:R0:W-:Y:S04]  /*67420*/  STL [R1+0x7c], R14 ;  /* 0x00007c0e01007387 */ /* 0x0001e80000100800 */
[----:B0-----:R-:W3:Y:S01]  /*67430*/  LDL.LU R14, [R1+0x218] ;  /* 0x00021800010e7983 */ /* 0x001ee20000300800 */
[----:B--2---:R-:W-:-:S03]  /*67440*/  PRMT R15, R16, 0x5410, R15 ;  /* 0x00005410100f7816 */ /* 0x004fc6000000000f */
        /* <DEDUP_REMOVED lines=35> */
[----:B------:R-:W-:Y:S02]  /*67680*/  PRMT R9, R9, 0x5210, R12 ;  /* 0x0000521009097816 */ /* 0x000fe4000000000c */
[----:B------:R-:W0:Y:S01]  /*67690*/  S2R R12, SR_TID.X ;  /* 0x00000000000c7919 */ /* 0x000e220000002100 */
[----:B--2---:R-:W-:-:S02]  /*676a0*/  PRMT R24, R26, 0x5410, R24 ;  /* 0x000054101a187816 */ /* 0x004fc40000000018 */
[----:B------:R-:W2:Y:S04]  /*676b0*/  LDL.LU R26, [R1+0x2330] ;  /* 0x00233000011a7983 */ /* 0x000ea80000300800 */
[----:B------:R1:W-:Y:S04]  /*676c0*/  STL [R1+0xb0], R24 ;  /* 0x0000b01801007387 */ /* 0x0003e80000100800 */
[----:B-1----:R-:W2:Y:S01]  /*676d0*/  LDL.LU R24, [R1+0x24] ;  /* 0x0000240001187983 */ /* 0x002ea20000300800 */
[----:B0-----:R-:W-:-:S04]  /*676e0*/  LOP3.LUT R12, R12, 0x3f, RZ, 0xc0, !PT ;  /* 0x0000003f0c0c7812 */ /* 0x001fc800078ec0ff */
[----:B------:R-:W-:Y:S01]  /*676f0*/  LEA R12, R12, UR4, 0x4 ;  /* 0x000000040c0c7c11 */ /* 0x000fe2000f8e20ff */
[----:B------:R-:W0:Y:S01]  /*67700*/  LDCU UR4, c[0x0][0x3b4] ;  /* 0x00007680ff0477ac */ /* 0x000e220008000800 */
[----:B---3--:R-:W-:Y:S02]  /*67710*/  PRMT R8, R8, 0x5210, R20 ;  /* 0x0000521008087816 */ /* 0x008fe40000000014 */
[----:B------:R-:W-:Y:S02]  /*67720*/  PRMT R10, R0, 0x5210, R10 ;  /* 0x00005210000a7816 */ /* 0x000fe4000000000a */
[----:B----4-:R-:W-:Y:S02]  /*67730*/  PRMT R11, R2, 0x5210, R11 ;  /* 0x00005210020b7816 */ /* 0x010fe4000000000b */
[----:B------:R-:W-:Y:S02]  /*67740*/  LOP3.LUT R2, R18, 0xffff, RZ, 0xc0, !PT ;  /* 0x0000ffff12027812 */ /* 0x000fe400078ec0ff */
[----:B------:R-:W-:-:S02]  /*67750*/  LOP3.LUT R0, R17, 0xffff, RZ, 0xc0, !PT ;  /* 0x0000ffff11007812 */ /* 0x000fc400078ec0ff */
[----:B------:R-:W-:Y:S02]  /*67760*/  PRMT R23, R23, 0x5410, R27 ;  /* 0x0000541017177816 */ /* 0x000fe4000000001b */
[----:B------:R-:W-:Y:S02]  /*67770*/  PRMT R22, R22, 0x5410, R28 ;  /* 0x0000541016167816 */ /* 0x000fe4000000001c */
[----:B------:R-:W-:Y:S02]  /*67780*/  PRMT R21, R21, 0x5410, R29 ;  /* 0x0000541015157816 */ /* 0x000fe4000000001d */
[----:B--2---:R-:W-:-:S05]  /*67790*/  PRMT R24, R24, 0x5410, R26 ;  /* 0x0000541018187816 */ /* 0x004fca000000001a */
[----:B------:R1:W-:Y:S02]  /*677a0*/  STL [R1+0xc8], R24 ;  /* 0x0000c81801007387 */ /* 0x0003e40000100800 */
[----:B-1----:R-:W-:-:S04]  /*677b0*/  LOP3.LUT R24, R19, 0xffff, RZ, 0xc0, !PT ;  /* 0x0000ffff13187812 */ /* 0x002fc800078ec0ff */
[----:B------:R-:W-:Y:S02]  /*677c0*/  PRMT R20, R16, 0x4210, R24 ;  /* 0x0000421010147816 */ /* 0x000fe40000000018 */
[----:B------:R-:W1:Y:S04]  /*677d0*/  LDS.128 R16, [R12] ;  /* 0x000000000c107984 */ /* 0x000e680000000c00 */
[----:B------:R-:W-:Y:S04]  /*677e0*/  STL [R1+0xc4], R23 ;  /* 0x0000c41701007387 */ /* 0x000fe80000100800 */
[----:B------:R-:W-:Y:S04]  /*677f0*/  STL [R1+0xc0], R22 ;  /* 0x0000c01601007387 */ /* 0x000fe80000100800 */
[----:B------:R-:W-:Y:S04]  /*67800*/  STL [R1+0x8], R21 ;  /* 0x0000081501007387 */ /* 0x000fe80000100800 */
[----:B------:R-:W-:Y:S04]  /*67810*/  STL [R1+0x70], R12 ;  /* 0x0000700c01007387 */ /* 0x000fe80000100800 */
[----:B------:R-:W2:Y:S04]  /*67820*/  LDL.LU R29, [R1+0x1a8] ;  /* 0x0001a800011d7983 */ /* 0x000ea80000300800 */
[----:B------:R-:W3:Y:S04]  /*67830*/  LDL.LU R28, [R1+0x1a4] ;  /* 0x0001a400011c7983 */ /* 0x000ee80000300800 */
[----:B------:R-:W4:Y:S04]  /*67840*/  LDL.LU R27, [R1+0x248] ;  /* 0x00024800011b7983 */ /* 0x000f280000300800 */
[----:B------:R-:W4:Y:S01]  /*67850*/  LDL.LU R26, [R1+0x244] ;  /* 0x00024400011a7983 */ /* 0x000f220000300800 */
[----:B------:R-:W-:Y:S06]  /*67860*/  BAR.SYNC.DEFER_BLOCKING 0x0 ;  /* 0x0000000000007b1d */ /* 0x000fec0000010000 */
[----:B-1----:R1:W-:Y:S04]  /*67870*/  STL [R1+0x22d8], R17 ;  /* 0x0022d81101007387 */ /* 0x0023e80000100800 */
[----:B-1----:R-:W2:Y:S04]  /*67880*/  LDL.LU R17, [R1+0x30] ;  /* 0x0000300001117983 */ /* 0x002ea80000300800 */
[----:B------:R1:W-:Y:S04]  /*67890*/  STL [R1+0x22cc], R18 ;  /* 0x0022cc1201007387 */ /* 0x0003e80000100800 */
[----:B-1----:R-:W2:Y:S04]  /*678a0*/  LDL.LU R18, [R1+0x1bc] ;  /* 0x0001bc0001127983 */ /* 0x002ea80000300800 */
[----:B------:R1:W-:Y:S04]  /*678b0*/  STL [R1+0x22c8], R19 ;  /* 0x0022c81301007387 */ /* 0x0003e80000100800 */
[----:B-1----:R-:W2:Y:S04]  /*678c0*/  LDL R19, [R1+0x70] ;  /* 0x0000700001137983 */ /* 0x002ea80000100800 */
[----:B------:R1:W-:Y:S01]  /*678d0*/  STSM.16.M88.4 [R25], R8 ;  /* 0x0000000819007844 */ /* 0x0003e20000000200 */
[----:B------:R-:W-:-:S02]  /*678e0*/  LOP3.LUT R7, R7, 0xffff, RZ, 0xc0, !PT ;  /* 0x0000ffff07077812 */ /* 0x000fc400078ec0ff */
[----:B------:R-:W-:Y:S02]  /*678f0*/  PRMT R22, R14, 0x4210, R2 ;  /* 0x000042100e167816 */ /* 0x000fe40000000002 */
[--C-:B------:R-:W-:Y:S02]  /*67900*/  PRMT R21, R15, 0x4210, R7.reuse ;  /* 0x000042100f157816 */ /* 0x100fe40000000007 */
[----:B------:R-:W-:Y:S01]  /*67910*/  PRMT R23, R13, 0x4210, R0 ;  /* 0x000042100d177816 */ /* 0x000fe20000000000 */
[----:B------:R-:W-:Y:S01]  /*67920*/  BAR.SYNC.DEFER_BLOCKING 0x0 ;  /* 0x0000000000007b1d */ /* 0x000fe20000010000 */
[----:B-1----:R-:W-:Y:S02]  /*67930*/  PRMT R8, R3, 0x5210, R24 ;  /* 0x0000521003087816 */ /* 0x002fe40000000018 */
[----:B------:R-:W-:-:S03]  /*67940*/  PRMT R9, R4, 0x5210, R7 ;  /* 0x0000521004097816 */ /* 0x000fc60000000007 */
[----:B--2---:R-:W1:Y:S02]  /*67950*/  LDS.128 R12, [R19] ;  /* 0x00000000130c7984 */ /* 0x004e640000000c00 */
[----:B------:R-:W-:Y:S06]  /*67960*/  BAR.SYNC.DEFER_BLOCKING 0x0 ;  /* 0x0000000000007b1d */ /* 0x000fec0000010000 */
[----:B------:R-:W-:Y:S04]  /*67970*/  STSM.16.M88.4 [R25], R20 ;  /* 0x0000001419007844 */ /* 0x000fe80000000200 */
[----:B-1----:R1:W-:Y:S04]  /*67980*/  STL.64 [R1+0x22d0], R14 ;  /* 0x0022d00e01007387 */ /* 0x0023e80000100a00 */
[----:B-1----:R-:W2:Y:S04]  /*67990*/  LDL.LU R15, [R1+0x1c8] ;  /* 0x0001c800010f7983 */ /* 0x002ea80000300800 */
[----:B------:R-:W3:Y:S04]  /*679a0*/  LDL.LU R14, [R1+0x1f4] ;  /* 0x0001f400010e7983 */ /* 0x000ee80000300800 */
[----:B------:R1:W-:Y:S04]  /*679b0*/  STL.64 [R1+0x2318], R12 ;  /* 0x0023180c01007387 */ /* 0x0003e80000100a00 */
[----:B-1----:R-:W3:Y:S04]  /*679c0*/  LDL.LU R12, [R1] ;  /* 0x00000000010c7983 */ /* 0x002ee80000300800 */
[----:B------:R-:W3:Y:S04]  /*679d0*/  LDL.LU R13, [R1+0x1f8] ;  /* 0x0001f800010d7983 */ /* 0x000ee80000300800 */
[----:B------:R-:W3:Y:S04]  /*679e0*/  LDL.LU R21, [R1+0x200] ;  /* 0x0002000001157983 */ /* 0x000ee80000300800 */
[----:B------:R-:W3:Y:S04]  /*679f0*/  LDL.LU R22, [R1+0xc] ;  /* 0x00000c0001167983 */ /* 0x000ee80000300800 */
[----:B------:R-:W3:Y:S04]  /*67a00*/  LDL.LU R23, [R1+0x4] ;  /* 0x0000040001177983 */ /* 0x000ee80000300800 */
[----:B------:R-:W3:Y:S04]  /*67a10*/  LDL.LU R24, [R1+0x208] ;  /* 0x0002080001187983 */ /* 0x000ee80000300800 */
[----:B----4-:R1:W-:Y:S04]  /*67a20*/  STL.64 [R1+0x2328], R26 ;  /* 0x0023281a01007387 */ /* 0x0103e80000100a00 */
[----:B-1----:R-:W4:Y:S04]  /*67a30*/  LDL.LU R26, [R1+0x250] ;  /* 0x00025000011a7983 */ /* 0x002f280000300800 */
[----:B------:R-:W3:Y:S04]  /*67a40*/  LDL.LU R27, [R1+0x24c] ;  /* 0x00024c00011b7983 */ /* 0x000ee80000300800 */
[----:B------:R1:W-:Y:S04]  /*67a50*/  STL [R1+0x2320], R25 ;  /* 0x0023201901007387 */ /* 0x0003e80000100800 */
[----:B-1----:R-:W3:Y:S04]  /*67a60*/  LDL.LU R25, [R1+0x194] ;  /* 0x0001940001197983 */ /* 0x002ee80000300800 */
[----:B------:R-:W3:Y:S01]  /*67a70*/  LDL.LU R7, [R1+0x198] ;  /* 0x0001980001077983 */ /* 0x000ee20000300800 */
[----:B------:R-:W-:-:S02]  /*67a80*/  PRMT R10, R5, 0x5210, R2 ;  /* 0x00005210050a7816 */ /* 0x000fc40000000002 */
[----:B------:R-:W-:Y:S02]  /*67a90*/  LOP3.LUT R3, R18, 0xffff, RZ, 0xc0, !PT ;  /* 0x0000ffff12037812 */ /* 0x000fe400078ec0ff */
[----:B------:R-:W-:Y:S01]  /*67aa0*/  PRMT R11, R6, 0x5210, R0 ;  /* 0x00005210060b7816 */ /* 0x000fe20000000000 */
[----:B------:R-:W-:Y:S01]  /*67ab0*/  BAR.SYNC.DEFER_BLOCKING 0x0 ;  /* 0x0000000000007b1d */ /* 0x000fe20000010000 */
[----:B--2---:R-:W-:-:S05]  /*67ac0*/  LOP3.LUT R20, R15, 0xffff, RZ, 0xc0, !PT ;  /* 0x0000ffff0f147812 */ /* 0x004fca00078ec0ff */
[----:B------:R-:W2:Y:S04]  /*67ad0*/  LDL.LU R15, [R1+0x1f0] ;  /* 0x0001f000010f7983 */ /* 0x000ea80000300800 */
[----:B------:R-:W2:Y:S01]  /*67ae0*/  LDL.LU R18, [R1+0x1ec] ;  /* 0x0001ec0001127983 */ /* 0x000ea20000300800 */
[----:B----4-:R-:W-:Y:S02]  /*67af0*/  PRMT R4, R26, 0x4210, R20 ;  /* 0x000042101a047816 */ /* 0x010fe40000000014 */
[----:B---3--:R-:W-:Y:S02]  /*67b00*/  PRMT R5, R27, 0x4210, R3 ;  /* 0x000042101b057816 */ /* 0x008fe40000000003 */
[----:B------:R-:W-:Y:S02]  /*67b10*/  LOP3.LUT R0, R25, 0xffff, RZ, 0xc0, !PT ;  /* 0x0000ffff19007812 */ /* 0x000fe400078ec0ff */
[----:B------:R-:W-:-:S04]  /*67b20*/  LOP3.LUT R2, R7, 0xffff, RZ, 0xc0, !PT ;  /* 0x0000ffff07027812 */ /* 0x000fc800078ec0ff */
[----:B------:R-:W-:Y:S02]  /*67b30*/  PRMT R6, R24, 0x4210, R2 ;  /* 0x0000421018067816 */ /* 0x000fe40000000002 */
[----:B------:R-:W1:Y:S04]  /*67b40*/  LDS.128 R24, [R19] ;  /* 0x0000000013187984 */ /* 0x000e680000000c00 */
[----:B-1----:R-:W-:Y:S04]  /*67b50*/  STL.64 [R1+0x10], R24 ;  /* 0x0000101801007387 */ /* 0x002fe80000100a00 */
[----:B------:R1:W-:Y:S04]  /*67b60*/  STL.64 [R1+0x18], R26 ;  /* 0x0000181a01007387 */ /* 0x0003e80000100a00 */
[----:B-1----:R-:W3:Y:S04]  /*67b70*/  LDL.LU.64 R26, [R1+0x2328] ;  /* 0x00232800011a7983 */ /* 0x002ee80000300a00 */
[----:B------:R-:W4:Y:S01]  /*67b80*/  LDL.LU R25, [R1+0x2320] ;  /* 0x0023200001197983 */ /* 0x000f220000300800 */
[----:B------:R-:W-:Y:S01]  /*67b90*/  BAR.SYNC.DEFER_BLOCKING 0x0 ;  /* 0x0000000000007b1d */ /* 0x000fe20000010000 */
[----:B------:R-:W-:-:S02]  /*67ba0*/  PRMT R7, R21, 0x4210, R0 ;  /* 0x0000421015077816 */ /* 0x000fc40000000000 */
[----:B------:R-:W-:-:S03]  /*67bb0*/  LOP3.LUT R21, R14, 0xffff, RZ, 0xc0, !PT ;  /* 0x0000ffff0e157812 */ /* 0x000fc600078ec0ff */
[----:B----4-:R-:W-:Y:S02]  /*67bc0*/  STSM.16.M88.4 [R25], R8 ;  /* 0x0000000819007844 */ /* 0x010fe40000000200 */
[----:B------:R-:W-:Y:S06]  /*67bd0*/  BAR.SYNC.DEFER_BLOCKING 0x0 ;  /* 0x0000000000007b1d */ /* 0x000fec0000010000 */
[----:B------:R-:W1:Y:S02]  /*67be0*/  LDS.128 R8, [R19] ;  /* 0x0000000013087984 */ /* 0x000e640000000c00 */
[----:B------:R-:W-:Y:S06]  /*67bf0*/  BAR.SYNC.DEFER_BLOCKING 0x0 ;  /* 0x0000000000007b1d */ /* 0x000fec0000010000 */
[----:B------:R4:W-:Y:S04]  /*67c00*/  STSM.16.M88.4 [R25], R4 ;  /* 0x0000000419007844 */ /* 0x0009e80000000200 */
[----:B-1----:R-:W-:Y:S01]  /*67c10*/  STL.64 [R1+0x20], R8 ;  /* 0x0000200801007387 */ /* 0x002fe20000100a00 */
[----:B----4-:R-:W-:-:S02]  /*67c20*/  PRMT R5, R22, 0x5210, R3 ;  /* 0x0000521016057816 */ /* 0x010fc40000000003 */
[----:B------:R-:W-:Y:S01]  /*67c30*/  LOP3.LUT R22, R29, 0xffff, RZ, 0xc0, !PT ;  /* 0x0000ffff1d167812 */ /* 0x000fe200078ec0ff */
[----:B------:R2:W-:Y:S01]  /*67c40*/  STL.64 [R1+0x28], R10 ;  /* 0x0000280a01007387 */ /* 0x0005e20000100a00 */
[----:B------:R-:W-:Y:S02]  /*67c50*/  PRMT R4, R17, 0x5210, R20 ;  /* 0x0000521011047816 */ /* 0x000fe40000000014 */
[----:B------:R-:W-:Y:S01]  /*67c60*/  PRMT R7, R12, 0x5210, R0 ;  /* 0x000052100c077816 */ /* 0x000fe20000000000 */
[----:B------:R-:W4:Y:S01]  /*67c70*/  LDL.LU R17, [R1+0x5c] ;  /* 0x00005c0001117983 */ /* 0x000f220000300800 */
[----:B------:R-:W-:Y:S02]  /*67c80*/  LOP3.LUT R20, R13, 0xffff, RZ, 0xc0, !PT ;  /* 0x0000ffff0d147812 */ /* 0x000fe400078ec0ff */
[----:B------:R-:W-:Y:S01]  /*67c90*/  PRMT R6, R23, 0x5210, R2 ;  /* 0x0000521017067816 */ /* 0x000fe20000000002 */
[----:B------:R-:W-:Y:S01]  /*67ca0*/  BAR.SYNC.DEFER_BLOCKING 0x0 ;  /* 0x0000000000007b1d */ /* 0x000fe20000010000 */
[----:B--2---:R-:W-:-:S02]  /*67cb0*/  PRMT R10, R15, 0x4210, R22 ;  /* 0x000042100f0a7816 */ /* 0x004fc40000000016 */
[----:B---3--:R-:W-:-:S03]  /*67cc0*/  PRMT R9, R26, 0x4210, R21 ;  /* 0x000042101a097816 */ /* 0x008fc60000000015 */
[----:B------:R-:W2:Y:S04]  /*67cd0*/  LDL.LU R29, [R1+0x58] ;  /* 0x00005800011d7983 */ /* 0x000ea80000300800 */
[----:B------:R-:W1:Y:S01]  /*67ce0*/  LDS.128 R12, [R19] ;  /* 0x00000000130c7984 */ /* 0x000e620000000c00 */
[----:B------:R-:W-:Y:S01]  /*67cf0*/  BAR.SYNC.DEFER_BLOCKING 0x0 ;  /* 0x0000000000007b1d */ /* 0x000fe20000010000 */
[----:B------:R-:W-:Y:S02]  /*67d00*/  LOP3.LUT R23, R28, 0xffff, RZ, 0xc0, !PT ;  /* 0x0000ffff1c177812 */ /* 0x000fe400078ec0ff */
[----:B------:R-:W-:-:S03]  /*67d10*/  PRMT R8, R27, 0x4210, R20 ;  /* 0x000042101b087816 */ /* 0x000fc60000000014 */
[----:B------:R-:W3:Y:S04]  /*67d20*/  LDL.LU R28, [R1+0x54] ;  /* 0x00005400011c7983 */ /* 0x000ee80000300800 */
[----:B------:R-:W3:Y:S04]  /*67d30*/  LDL.LU R27, [R1+0x50] ;  /* 0x00005000011b7983 */ /* 0x000ee80000300800 */
[----:B------:R-:W3:Y:S04]  /*67d40*/  LDL.LU R26, [R1+0x230] ;  /* 0x00023000011a7983 */ /* 0x000ee80000300800 */
[----:B------:R-:W3:Y:S04]  /*67d50*/  LDL.LU R2, [R1+0x22c] ;  /* 0x00022c0001027983 */ /* 0x000ee80000300800 */
[----:B------:R0:W-:Y:S04]  /*67d60*/  STSM.16.M88.4 [R25], R4 ;  /* 0x0000000419007844 */ /* 0x0001e80000000200 */
[----:B------:R-:W3:Y:S04]  /*67d70*/  LDL.LU R3, [R1+0x1d0] ;  /* 0x0001d00001037983 */ /* 0x000ee80000300800 */
[----:B-1----:R-:W-:Y:S04]  /*67d80*/  STL.64 [R1+0x30], R12 ;  /* 0x0000300c01007387 */ /* 0x002fe80000100a00 */
[----:B------:R-:W-:Y:S01]  /*67d90*/  STL.64 [R1+0x38], R14 ;  /* 0x0000380e01007387 */ /* 0x000fe20000100a00 */
[----:B------:R-:W-:Y:S01]  /*67da0*/  BAR.SYNC.DEFER_BLOCKING 0x0 ;  /* 0x0000000000007b1d */ /* 0x000fe20000010000 */
[----:B------:R-:W-:-:S05]  /*67db0*/  PRMT R11, R18, 0x4210, R23 ;  /* 0x00004210120b7816 */ /* 0x000fca0000000017 */
[----:B0-----:R-:W3:Y:S04]  /*67dc0*/  LDL.LU R4, [R1+0x238] ;  /* 0x0002380001047983 */ /* 0x001ee80000300800 */
[----:B------:R-:W3:Y:S04]  /*67dd0*/  LDL.LU R5, [R1+0x234] ;  /* 0x0002340001057983 */ /* 0x000ee80000300800 */
[----:B------:R-:W3:Y:S04]  /*67de0*/  LDL.LU R6, [R1+0x1dc] ;  /* 0x0001dc0001067983 */ /* 0x000ee80000300800 */
[----:B------:R-:W3:Y:S04]  /*67df0*/  LDL.LU R7, [R1+0x1d8] ;  /* 0x0001d80001077983 */ /* 0x000ee80000300800 */
[----:B------:R-:W0:Y:S01]  /*67e00*/  LDS.128 R12, [R19] ;  /* 0x00000000130c7984 */ /* 0x000e220000000c00 */
[----:B------:R-:W-:Y:S06]  /*67e10*/  BAR.SYNC.DEFER_BLOCKING 0x0 ;  /* 0x0000000000007b1d */ /* 0x000fec0000010000 */
[----:B------:R-:W-:Y:S04]  /*67e20*/  STSM.16.M88.4 [R25], R8 ;  /* 0x0000000819007844 */ /* 0x000fe80000000200 */
[----:B0-----:R0:W-:Y:S04]  /*67e30*/  STL.64 [R1+0x40], R12 ;  /* 0x0000400c01007387 */ /* 0x0011e80000100a00 */
[----:B------:R1:W-:Y:S04]  /*67e40*/  STL.64 [R1+0x48], R14 ;  /* 0x0000480e01007387 */ /* 0x0003e80000100a00 */
[----:B0-----:R-:W3:Y:S04]  /*67e50*/  LDL.LU.64 R12, [R1+0x2318] ;  /* 0x00231800010c7983 */ /* 0x001ee80000300a00 */
[----:B------:R-:W3:Y:S04]  /*67e60*/  LDL.LU R8, [R1+0x1cc] ;  /* 0x0001cc0001087983 */ /* 0x000ee80000300800 */
[----:B------:R-:W3:Y:S04]  /*67e70*/  LDL.LU R9, [R1+0x80] ;  /* 0x0000800001097983 */ /* 0x000ee80000300800 */
[----:B------:R-:W3:Y:S04]  /*67e80*/  LDL.LU R10, [R1+0x7c] ;  /* 0x00007c00010a7983 */ /* 0x000ee80000300800 */
[----:B------:R-:W3:Y:S04]  /*67e90*/  LDL.LU R11, [R1+0x78] ;  /* 0x00007800010b7983 */ /* 0x000ee80000300800 */
[----:B-1----:R-:W3:Y:S04]  /*67ea0*/  LDL.LU R14, [R1+0x74] ;  /* 0x00007400010e7983 */ /* 0x002ee80000300800 */
[----:B------:R-:W3:Y:S01]  /*67eb0*/  LDL.LU R15, [R1+0x258] ;  /* 0x00025800010f7983 */ /* 0x000ee20000300800 */
[----:B----4-:R-:W-:-:S02]  /*67ec0*/  PRMT R20, R17, 0x5210, R20 ;  /* 0x0000521011147816 */ /* 0x010fc40000000014 */
[----:B--2---:R-:W-:Y:S02]  /*67ed0*/  PRMT R21, R29, 0x5210, R21 ;  /* 0x000052101d157816 */ /* 0x004fe40000000015 */
[----:B---3--:R-:W-:Y:S02]  /*67ee0*/  PRMT R22, R28, 0x5210, R22 ;  /* 0x000052101c167816 */ /* 0x008fe40000000016 */
[----:B------:R-:W-:Y:S01]  /*67ef0*/  PRMT R23, R27, 0x5210, R23 ;  /* 0x000052101b177816 */ /* 0x000fe20000000017 */
[----:B------:R-:W-:Y:S01]  /*67f00*/  BAR.SYNC.DEFER_BLOCKING 0x0 ;  /* 0x0000000000007b1d */ /* 0x000fe20000010000 */
[----:B------:R-:W-:-:S05]  /*67f10*/  LOP3.LUT R0, R26, 0xffff, RZ, 0xc0, !PT ;  /* 0x0000ffff1a007812 */ /* 0x000fca00078ec0ff */
[----:B------:R-:W-:Y:S04]  /*67f20*/  STL.64 [R1+0x2310], R14 ;  /* 0x0023100e01007387 */ /* 0x000fe80000100a00 */
[----:B------:R-:W-:Y:S04]  /*67f30*/  STL.64 [R1+0x2308], R12 ;  /* 0x0023080c01007387 */ /* 0x000fe80000100a00 */
[----:B------:R-:W0:Y:S04]  /*67f40*/  LDS.128 R12, [R19] ;  /* 0x00000000130c7984 */ /* 0x000e280000000c00 */
[----:B------:R-:W2:Y:S04]  /*67f50*/  LDL.LU R18, [R1+0x254] ;  /* 0x0002540001127983 */ /* 0x000ea80000300800 */
[----:B------:R-:W3:Y:S04]  /*67f60*/  LDL.LU R17, [R1+0x204] ;  /* 0x0002040001117983 */ /* 0x000ee80000300800 */
[----:B------:R-:W4:Y:S04]  /*67f70*/  LDL.LU R24, [R1+0x1fc] ;  /* 0x0001fc0001187983 */ /* 0x000f280000300800 */
[----:B------:R-:W4:Y:S04]  /*67f80*/  LDL.LU R29, [R1+0x228] ;  /* 0x00022800011d7983 */ /* 0x000f280000300800 */
[----:B------:R-:W4:Y:S04]  /*67f90*/  LDL.LU R28, [R1+0x220] ;  /* 0x00022000011c7983 */ /* 0x000f280000300800 */
[----:B------:R-:W4:Y:S04]  /*67fa0*/  LDL.LU R27, [R1+0x1c4] ;  /* 0x0001c400011b7983 */ /* 0x000f280000300800 */
[----:B------:R-:W4:Y:S01]  /*67fb0*/  LDL.LU R26, [R1+0x1b4] ;  /* 0x0001b400011a7983 */ /* 0x000f220000300800 */
[----:B------:R-:W-:Y:S06]  /*67fc0*/  BAR.SYNC.DEFER_BLOCKING 0x0 ;  /* 0x0000000000007b1d */ /* 0x000fec0000010000 */
[----:B0-----:R-:W-:Y:S04]  /*67fd0*/  STL.64 [R1+0x50], R12 ;  /* 0x0000500c01007387 */ /* 0x001fe80000100a00 */
[----:B------:R0:W-:Y:S04]  /*67fe0*/  STL.64 [R1+0x58], R14 ;  /* 0x0000580e01007387 */ /* 0x0001e80000100a00 */
[----:B0-----:R-:W4:Y:S04]  /*67ff0*/  LDL.LU.64 R14, [R1+0x2310] ;  /* 0x00231000010e7983 */ /* 0x001f280000300a00 */
[----:B------:R-:W-:Y:S01]  /*68000*/  STSM.16.M88.4 [R25], R20 ;  /* 0x0000001419007844 */ /* 0x000fe20000000200 */
[----:B------:R-:W-:Y:S01]  /*68010*/  BAR.SYNC.DEFER_BLOCKING 0x0 ;  /* 0x0000000000007b1d */ /* 0x000fe20000010000 */
[----:B------:R-:W-:-:S02]  /*68020*/  LOP3.LUT R2, R2, 0xffff, RZ, 0xc0, !PT ;  /* 0x0000ffff02027812 */ /* 0x000fc400078ec0ff */
[----:B------:R-:W-:Y:S02]  /*68030*/  LOP3.LUT R3, R3, 0xffff, RZ, 0xc0, !PT ;  /* 0x0000ffff03037812 */ /* 0x000fe400078ec0ff */
[----:B------:R-:W-:Y:S02]  /*68040*/  LOP3.LUT R8, R8, 0xffff, RZ, 0xc0, !PT ;  /* 0x0000ffff08087812 */ /* 0x000fe400078ec0ff */
[----:B------:R-:W-:Y:S01]  /*68050*/  PRMT R4, R4, 0x4210, R0 ;  /* 0x0000421004047816 */ /* 0x000fe20000000000 */
[----:B------:R-:W4:Y:S04]  /*68060*/  LDL.LU.64 R12, [R1+0x2308] ;  /* 0x00230800010c7983 */ /* 0x000f280000300a00 */
[----:B------:R-:W0:Y:S01]  /*68070*/  LDS.128 R20, [R19] ;  /* 0x0000000013147984 */ /* 0x000e220000000c00 */
[----:B------:R-:W-:-:S02]  /*68080*/  PRMT R5, R5, 0x4210, R2 ;  /* 0x0000421005057816 */ /* 0x000fc40000000002 */
[----:B------:R-:W-:Y:S02]  /*68090*/  PRMT R6, R6, 0x4210, R3 ;  /* 0x0000421006067816 */ /* 0x000fe40000000003 */
[----:B------:R-:W-:Y:S01]  /*680a0*/  PRMT R7, R7, 0x4210, R8 ;  /* 0x0000421007077816 */ /* 0x000fe20000000008 */
[----:B------:R-:W-:Y:S06]  /*680b0*/  BAR.SYNC.DEFER_BLOCKING 0x0 ;  /* 0x0000000000007b1d */ /* 0x000fec0000010000 */
[----:B------:R1:W-:Y:S04]  /*680c0*/  STSM.16.M88.4 [R25], R4 ;  /* 0x0000000419007844 */ /* 0x0003e80000000200 */
[----:B0-----:R0:W-:Y:S04]  /*680d0*/  STL.64 [R1+0x60], R20 ;  /* 0x0000601401007387 */ /* 0x0011e80000100a00 */
[----:B------:R0:W-:Y:S01]  /*680e0*/  STL.64 [R1+0x68], R22 ;  /* 0x0000681601007387 */ /* 0x0001e20000100a00 */
[----:B-1----:R-:W-:-:S02]  /*680f0*/  PRMT R4, R9, 0x5210, R0 ;  /* 0x0000521009047816 */ /* 0x002fc40000000000 */
[----:B------:R-:W-:Y:S02]  /*68100*/  PRMT R5, R10, 0x5210, R2 ;  /* 0x000052100a057816 */ /* 0x000fe40000000002 */
[----:B------:R-:W-:Y:S02]  /*68110*/  PRMT R6, R11, 0x5210, R3 ;  /* 0x000052100b067816 */ /* 0x000fe40000000003 */
[----:B--2---:R-:W-:Y:S02]  /*68120*/  LOP3.LUT R2, R18, 0xffff, RZ, 0xc0, !PT ;  /* 0x0000ffff12027812 */ /* 0x004fe400078ec0ff */
[----:B---3--:R-:W-:Y:S02]  /*68130*/  LOP3.LUT R3, R17, 0xffff, RZ, 0xc0, !PT ;  /* 0x0000ffff11037812 */ /* 0x008fe400078ec0ff */
[----:B----4-:R-:W-:Y:S01]  /*68140*/  PRMT R7, R14, 0x5210, R8 ;  /* 0x000052100e077816 */ /* 0x010fe20000000008 */
[----:B------:R-:W-:Y:S01]  /*68150*/  BAR.SYNC.DEFER_BLOCKING 0x0 ;  /* 0x0000000000007b1d */ /* 0x000fe20000010000 */
[----:B------:R-:W-:-:S05]  /*68160*/  LOP3.LUT R0, R15, 0xffff, RZ, 0xc0, !PT ;  /* 0x0000ffff0f007812 */ /* 0x000fca00078ec0ff */
[----:B------:R-:W2:Y:S04]  /*68170*/  LDL.LU R14, [R1+0x9c] ;  /* 0x00009c00010e7983 */ /* 0x000ea80000300800 */
[----:B------:R-:W3:Y:S04]  /*68180*/  LDL.LU R15, [R1+0x98] ;  /* 0x00009800010f7983 */ /* 0x000ee80000300800 */
[----:B------:R-:W4:Y:S04]  /*68190*/  LDL.LU R18, [R1+0x94] ;  /* 0x0000940001127983 */ /* 0x000f280000300800 */
[----:B------:R-:W4:Y:S04]  /*681a0*/  LDL.LU R17, [R1+0x90] ;  /* 0x0000900001117983 */ /* 0x000f280000300800 */
[----:B------:R-:W1:Y:S01]  /*681b0*/  LDS.128 R8, [R19] ;  /* 0x0000000013087984 */ /* 0x000e620000000c00 */
[----:B------:R-:W-:Y:S01]  /*681c0*/  BAR.SYNC.DEFER_BLOCKING 0x0 ;  /* 0x0000000000007b1d */ /* 0x000fe20000010000 */
[----:B------:R-:W-:-:S02]  /*681d0*/  LOP3.LUT R24, R24, 0xffff, RZ, 0xc0, !PT ;  /* 0x0000ffff18187812 */ /* 0x000fc400078ec0ff */
[----:B0-----:R-:W-:Y:S02]  /*681e0*/  PRMT R20, R29, 0x4210, R0 ;  /* 0x000042101d147816 */ /* 0x001fe40000000000 */
[----:B------:R-:W-:Y:S02]  /*681f0*/  PRMT R21, R28, 0x4210, R2 ;  /* 0x000042101c157816 */ /* 0x000fe40000000002 */
[----:B------:R-:W-:Y:S01]  /*68200*/  PRMT R22, R27, 0x4210, R3 ;  /* 0x000042101b167816 */ /* 0x000fe20000000003 */
[----:B------:R-:W4:Y:S01]  /*68210*/  LDL.LU R29, [R1+0x224] ;  /* 0x00022400011d7983 */ /* 0x000f220000300800 */
[----:B------:R-:W-:-:S03]  /*68220*/  PRMT R23, R26, 0x4210, R24 ;  /* 0x000042101a177816 */ /* 0x000fc60000000018 */
[----:B------:R-:W4:Y:S04]  /*68230*/  LDL.LU R28, [R1+0x21c] ;  /* 0x00021c00011c7983 */ /* 0x000f280000300800 */
[----:B------:R-:W4:Y:S04]  /*68240*/  LDL.LU R27, [R1+0x1c0] ;  /* 0x0001c000011b7983 */ /* 0x000f280000300800 */
[----:B------:R-:W4:Y:S04]  /*68250*/  LDL.LU R26, [R1+0x1b0] ;  /* 0x0001b000011a7983 */ /* 0x000f280000300800 */
[----:B------:R-:W-:Y:S01]  /*68260*/  STSM.16.M88.4 [R25], R4 ;  /* 0x0000000419007844 */ /* 0x000fe20000000200 */
[----:B------:R-:W-:Y:S06]  /*68270*/  BAR.SYNC.DEFER_BLOCKING 0x0 ;  /* 0x0000000000007b1d */ /* 0x000fec0000010000 */
[----:B-1----:R0:W-:Y:S04]  /*68280*/  STL [R1+0x22c4], R9 ;  /* 0x0022c40901007387 */ /* 0x0021e80000100800 */
[----:B0-----:R-:W4:Y:S04]  /*68290*/  LDL.LU R9, [R1+0x23c] ;  /* 0x00023c0001097983 */ /* 0x001f280000300800 */
[----:B------:R0:W-:Y:S04]  /*682a0*/  STL [R1+0x22c0], R10 ;  /* 0x0022c00a01007387 */ /* 0x0001e80000100800 */
[----:B------:R-:W1:Y:S01]  /*682b0*/  LDS.128 R4, [R19] ;  /* 0x0000000013047984 */ /* 0x000e620000000c00 */
[----:B------:R-:W-:Y:S06]  /*682c0*/  BAR.SYNC.DEFER_BLOCKING 0x0 ;  /* 0x0000000000007b1d */ /* 0x000fec0000010000 */
[----:B0-----:R-:W4:Y:S04]  /*682d0*/  LDL.LU R10, [R1+0x240] ;  /* 0x00024000010a7983 */ /* 0x001f280000300800 */
[----:B------:R0:W-:Y:S04]  /*682e0*/  STL [R1+0x22bc], R11 ;  /* 0x0022bc0b01007387 */ /* 0x0001e80000100800 */
[----:B0-----:R-:W4:Y:S04]  /*682f0*/  LDL.LU R11, [R1+0x26c] ;  /* 0x00026c00010b7983 */ /* 0x001f280000300800 */
[----:B------:R0:W-:Y:S04]  /*68300*/  STL [R1+0x2300], R8 ;  /* 0x0023000801007387 */ /* 0x0001e80000100800 */
[----:B0-----:R-:W4:Y:S04]  /*68310*/  LDL.LU R8, [R1+0x270] ;  /* 0x0002700001087983 */ /* 0x001f280000300800 */
[----:B-1----:R2:W-:Y:S04]  /*68320*/  STL.64 [R1+0x80], R4 ;  /* 0x0000800401007387 */ /* 0x0025e80000100a00 */
[----:B------:R4:W-:Y:S01]  /*68330*/  STL.64 [R1+0x88], R6 ;  /* 0x0000880601007387 */ /* 0x0009e20000100a00 */
[----:B--2---:R-:W-:-:S03]  /*68340*/  PRMT R4, R14, 0x5210, R0 ;  /* 0x000052100e047816 */ /* 0x004fc60000000000 */
[----:B------:R-:W2:Y:S01]  /*68350*/  LDL.LU R14, [R1+0xbc] ;  /* 0x0000bc00010e7983 */ /* 0x000ea20000300800 */
[----:B---3--:R-:W-:-:S03]  /*68360*/  PRMT R5, R15, 0x5210, R2 ;  /* 0x000052100f057816 */ /* 0x008fc60000000002 */
[----:B------:R-:W3:Y:S01]  /*68370*/  LDL.LU R15, [R1+0xb8] ;  /* 0x0000b800010f7983 */ /* 0x000ee20000300800 */
[----:B----4-:R-:W-:-:S03]  /*68380*/  PRMT R6, R18, 0x5210, R3 ;  /* 0x0000521012067816 */ /* 0x010fc60000000003 */
[----:B------:R-:W4:Y:S01]  /*68390*/  LDL.LU R18, [R1+0xb4] ;  /* 0x0000b40001127983 */ /* 0x000f220000300800 */
[----:B------:R-:W-:-:S03]  /*683a0*/  PRMT R7, R17, 0x5210, R24 ;  /* 0x0000521011077816 */ /* 0x000fc60000000018 */
[----:B------:R-:W2:Y:S04]  /*683b0*/  LDL.LU R17, [R1+0xb0] ;  /* 0x0000b00001117983 */ /* 0x000ea80000300800 */
[----:B------:R-:W-:Y:S01]  /*683c0*/  STSM.16.M88.4 [R25], R20 ;  /* 0x0000001419007844 */ /* 0x000fe20000000200 */
[----:B------:R-:W-:Y:S06]  /*683d0*/  BAR.SYNC.DEFER_BLOCKING 0x0 ;  /* 0x0000000000007b1d */ /* 0x000fec0000010000 */
[----:B------:R-:W0:Y:S02]  /*683e0*/  LDS.128 R20, [R19] ;  /* 0x0000000013147984 */ /* 0x000e240000000c00 */
[----:B------:R-:W-:Y:S06]  /*683f0*/  BAR.SYNC.DEFER_BLOCKING 0x0 ;  /* 0x0000000000007b1d */ /* 0x000fec0000010000 */
[----:B------:R1:W-:Y:S01]  /*68400*/  STSM.16.M88.4 [R25], R4 ;  /* 0x0000000419007844 */ /* 0x0003e20000000200 */
[----:B------:R-:W-:-:S02]  /*68410*/  LOP3.LUT R3, R10, 0xffff, RZ, 0xc0, !PT ;  /* 0x0000ffff0a037812 */ /* 0x000fc400078ec0ff */
[----:B-1----:R-:W-:Y:S02]  /*68420*/  LOP3.LUT R4, R9, 0xffff, RZ, 0xc0, !PT ;  /* 0x0000ffff09047812 */ /* 0x002fe400078ec0ff */
[----:B------:R-:W-:Y:S02]  /*68430*/  LOP3.LUT R2, R11, 0xffff, RZ, 0xc0, !PT ;  /* 0x0000ffff0b027812 */ /* 0x000fe400078ec0ff */
[----:B------:R-:W-:Y:S01]  /*68440*/  LOP3.LUT R0, R8, 0xffff, RZ, 0xc0, !PT ;  /* 0x0000ffff08007812 */ /* 0x000fe200078ec0ff */
[----:B------:R-:W-:Y:S06]  /*68450*/  BAR.SYNC.DEFER_BLOCKING 0x0 ;  /* 0x0000000000007b1d */ /* 0x000fec0000010000 */
[----:B------:R-:W1:Y:S04]  /*68460*/  LDS.128 R8, [R19] ;  /* 0x0000000013087984 */ /* 0x000e680000000c00 */
[----:B0-----:R0:W-:Y:S04]  /*68470*/  STL.64 [R1+0x90], R20 ;  /* 0x0000901401007387 */ /* 0x0011e80000100a00 */
[----:B------:R0:W-:Y:S02]  /*68480*/  STL.64 [R1+0x98], R22 ;  /* 0x0000981601007387 */ /* 0x0001e40000100a00 */
[----:B0-----:R-:W-:-:S02]  /*68490*/  PRMT R20, R29, 0x4210, R0 ;  /* 0x000042101d147816 */ /* 0x001fc40000000000 */
[----:B------:R-:W-:Y:S02]  /*684a0*/  PRMT R21, R28, 0x4210, R2 ;  /* 0x000042101c157816 */ /* 0x000fe40000000002 */
[----:B------:R-:W-:Y:S02]  /*684b0*/  PRMT R22, R27, 0x4210, R3 ;  /* 0x000042101b167816 */ /* 0x000fe40000000003 */
[--C-:B------:R-:W-:Y:S01]  /*684c0*/  PRMT R23, R26, 0x4210, R4.reuse ;  /* 0x000042101a177816 */ /* 0x100fe20000000004 */
[----:B------:R-:W-:Y:S06]  /*684d0*/  BAR.SYNC.DEFER_BLOCKING 0x0 ;  /* 0x0000000000007b1d */ /* 0x000fec0000010000 */
[----:B------:R-:W4:Y:S04]  /*684e0*/  LDL.LU R26, [R1+0x278] ;  /* 0x00027800011a7983 */ /* 0x000f280000300800 */
[----:B------:R-:W-:Y:S04]  /*684f0*/  STSM.16.M88.4 [R25], R20 ;  /* 0x0000001419007844 */ /* 0x000fe80000000200 */
[----:B-1----:R0:W-:Y:S04]  /*68500*/  STL.64 [R1+0xa0], R8 ;  /* 0x0000a00801007387 */ /* 0x0021e80000100a00 */
[----:B------:R1:W-:Y:S04]  /*68510*/  STL.64 [R1+0xa8], R10 ;  /* 0x0000a80a01007387 */ /* 0x0003e80000100a00 */
[----:B0-----:R-:W4:Y:S04]  /*68520*/  LDL.LU R8, [R1+0x2300] ;  /* 0x0023000001087983 */ /* 0x001f280000300800 */
[----:B------:R-:W4:Y:S04]  /*68530*/  LDL.LU R27, [R1+0x274] ;  /* 0x00027400011b7983 */ /* 0x000f280000300800 */
[----:B------:R-:W4:Y:S04]  /*68540*/  LDL.LU R28, [R1+0x268] ;  /* 0x00026800011c7983 */ /* 0x000f280000300800 */
[----:B------:R-:W4:Y:S04]  /*68550*/  LDL.LU R29, [R1+0x264] ;  /* 0x00026400011d7983 */ /* 0x000f280000300800 */
[----:B------:R-:W4:Y:S01]  /*68560*/  LDL.LU R24, [R1+0x1b8] ;  /* 0x0001b80001187983 */ /* 0x000f220000300800 */
[----:B--2---:R-:W-:Y:S01]  /*68570*/  PRMT R23, R17, 0x5210, R4 ;  /* 0x0000521011177816 */ /* 0x004fe20000000004 */
[----:B------:R-:W-:Y:S06]  /*68580*/  BAR.SYNC.DEFER_BLOCKING 0x0 ;  /* 0x0000000000007b1d */ /* 0x000fec0000010000 */
[----:B------:R-:W0:Y:S01]  /*68590*/  LDS.128 R4, [R19] ;  /* 0x0000000013047984 */ /* 0x000e220000000c00 */
[----:B------:R-:W-:-:S02]  /*685a0*/  PRMT R20, R14, 0x5210, R0 ;  /* 0x000052100e147816 */ /* 0x000fc40000000000 */
[----:B---3--:R-:W-:Y:S01]  /*685b0*/  PRMT R21, R15, 0x5210, R2 ;  /* 0x000052100f157816 */ /* 0x008fe20000000002 */
[----:B------:R-:W2:Y:S01]  /*685c0*/  LDL.LU R0, [R1+0x1d4] ;  /* 0x0001d40001007983 */ /* 0x000ea20000300800 */
[----:B----4-:R-:W-:-:S03]  /*685d0*/  PRMT R22, R18, 0x5210, R3 ;  /* 0x0000521012167816 */ /* 0x010fc60000000003 */
[----:B-1----:R-:W3:Y:S04]  /*685e0*/  LDL R11, [R1+0xc84] ;  /* 0x000c8400010b7983 */ /* 0x002ee80000100800 */
[----:B------:R-:W4:Y:S04]  /*685f0*/  LDL.LU R2, [R1+0x20c] ;  /* 0x00020c0001027983 */ /* 0x000f280000300800 */
[----:B------:R-:W2:Y:S04]  /*68600*/  LDL.LU R3, [R1+0x210] ;  /* 0x0002100001037983 */ /* 0x000ea80000300800 */
[----:B------:R-:W2:Y:S04]  /*68610*/  LDL.LU R9, [R1+0xc4] ;  /* 0x0000c40001097983 */ /* 0x000ea80000300800 */
[----:B------:R-:W2:Y:S04]  /*68620*/  LDL.LU R14, [R1+0xc0] ;  /* 0x0000c000010e7983 */ /* 0x000ea80000300800 */
[----:B------:R-:W2:Y:S04]  /*68630*/  LDL R18, [R1+0xbd4] ;  /* 0x000bd40001127983 */ /* 0x000ea80000100800 */
[----:B------:R-:W2:Y:S01]  /*68640*/  LDL R10, [R1+0xc88] ;  /* 0x000c8800010a7983 */ /* 0x000ea20000100800 */
[----:B------:R-:W-:Y:S06]  /*68650*/  BAR.SYNC.DEFER_BLOCKING 0x0 ;  /* 0x0000000000007b1d */ /* 0x000fec0000010000 */
[----:B0-----:R-:W-:Y:S04]  /*68660*/  STL [R1+0x22b8], R6 ;  /* 0x0022b80601007387 */ /* 0x001fe80000100800 */
[----:B------:R-:W-:Y:S04]  /*68670*/  STL [R1+0x22b4], R7 ;  /* 0x0022b40701007387 */ /* 0x000fe80000100800 */
[----:B------:R-:W2:Y:S04]  /*68680*/  LDL.LU R15, [R1+0x8] ;  /* 0x00000800010f7983 */ /* 0x000ea80000300800 */
[----:B------:R-:W-:Y:S01]  /*68690*/  STSM.16.M88.4 [R25], R20 ;  /* 0x0000001419007844 */ /* 0x000fe20000000200 */
[----:B------:R-:W-:Y:S06]  /*686a0*/  BAR.SYNC.DEFER_BLOCKING 0x0 ;  /* 0x0000000000007b1d */ /* 0x000fec0000010000 */
[----:B--2---:R-:W-:Y:S04]  /*686b0*/  STL.64 [R1+0x22f8], R14 ;  /* 0x0022f80e01007387 */ /* 0x004fe80000100a00 */
[----:B------:R-:W-:Y:S04]  /*686c0*/  STL.64 [R1+0x22f0], R12 ;  /* 0x0022f00c01007387 */ /* 0x000fe80000100a00 */
[----:B------:R-:W0:Y:S02]  /*686d0*/  LDS.128 R12, [R19] ;  /* 0x00000000130c7984 */ /* 0x000e240000000c00 */
[----:B0-----:R-:W-:-:S02]  /*686e0*/  IMAD.MOV.U32 R6, RZ, RZ, R12 ;  /* 0x000000ffff067224 */ /* 0x001fc400078e000c */
[----:B------:R-:W-:Y:S01]  /*686f0*/  STL [R1+0xb4], R13 ;  /* 0x0000b40d01007387 */ /* 0x000fe20000100800 */
[----:B------:R-:W-:-:S03]  /*68700*/  IMAD.MOV.U32 R7, RZ, RZ, R14 ;  /* 0x000000ffff077224 */ /* 0x000fc600078e000e */
[----:B------:R0:W-:Y:S04]  /*68710*/  STL [R1+0xbc], R15 ;  /* 0x0000bc0f01007387 */ /* 0x0001e80000100800 */
[----:B0-----:R-:W2:Y:S04]  /*68720*/  LDL.LU.64 R14, [R1+0x22f8] ;  /* 0x0022f800010e7983 */ /* 0x001ea80000300a00 */
[----:B------:R-:W2:Y:S04]  /*68730*/  LDL.LU.64 R12, [R1+0x22f0] ;  /* 0x0022f000010c7983 */ /* 0x000ea80000300a00 */
[----:B------:R0:W-:Y:S04]  /*68740*/  STL.64 [R1+0x22e8], R6 ;  /* 0x0022e80601007387 */ /* 0x0001e80000100a00 */
[----:B0-----:R-:W2:Y:S01]  /*68750*/  LDL.LU R7, [R1+0xc8] ;  /* 0x0000c80001077983 */ /* 0x001ea20000300800 */
[----:B------:R-:W-:-:S02]  /*68760*/  LOP3.LUT R26, R26, 0xffff, RZ, 0xc0, !PT ;  /* 0x0000ffff1a1a7812 */ /* 0x000fc400078ec0ff */
[----:B------:R-:W-:Y:S02]  /*68770*/  LOP3.LUT R27, R27, 0xffff, RZ, 0xc0, !PT ;  /* 0x0000ffff1b1b7812 */ /* 0x000fe400078ec0ff */
[----:B------:R-:W-:Y:S02]  /*68780*/  LOP3.LUT R28, R28, 0xffff, RZ, 0xc0, !PT ;  /* 0x0000ffff1c1c7812 */ /* 0x000fe400078ec0ff */
[----:B------:R-:W-:Y:S02]  /*68790*/  LOP3.LUT R29, R29, 0xffff, RZ, 0xc0, !PT ;  /* 0x0000ffff1d1d7812 */ /* 0x000fe400078ec0ff */
[----:B------:R-:W-:Y:S02]  /*687a0*/  PRMT R20, R3, 0x4210, R26 ;  /* 0x0000421003147816 */ /* 0x000fe4000000001a */
[----:B----4-:R-:W-:Y:S02]  /*687b0*/  PRMT R21, R2, 0x4210, R27 ;  /* 0x0000421002157816 */ /* 0x010fe4000000001b */
[----:B------:R-:W-:-:S02]  /*687c0*/  PRMT R22, R0, 0x4210, R28 ;  /* 0x0000421000167816 */ /* 0x000fc4000000001c */
[----:B------:R-:W-:Y:S01]  /*687d0*/  PRMT R23, R24, 0x4210, R29 ;  /* 0x0000421018177816 */ /* 0x000fe2000000001d */
[----:B------:R-:W-:Y:S06]  /*687e0*/  BAR.SYNC.DEFER_BLOCKING 0x0 ;  /* 0x0000000000007b1d */ /* 0x000fec0000010000 */
[----:B------:R0:W-:Y:S04]  /*687f0*/  STSM.16.M88.4 [R25], R20 ;  /* 0x0000001419007844 */ /* 0x0001e80000000200 */
[----:B------:R-:W-:Y:S01]  /*68800*/  STL.64 [R1+0x22e0], R4 ;  /* 0x0022e00401007387 */ /* 0x000fe20000100a00 */
[----:B0-----:R-:W-:Y:S01]  /*68810*/  PRMT R21, R9, 0x5210, R27 ;  /* 0x0000521009157816 */ /* 0x001fe2000000001b */
[----:B---3--:R-:W-:Y:S01]  /*68820*/  IMAD R17, R11, UR4, RZ ;  /* 0x000000040b117c24 */ /* 0x008fe2000f8e02ff */
[----:B------:R-:W-:Y:S04]  /*68830*/  BAR.SYNC.DEFER_BLOCKING 0x0 ;  /* 0x0000000000007b1d */ /* 0x000fe80000010000 */
[----:B------:R-:W-:-:S04]  /*68840*/  IADD3 R0, P3, PT, R17, UR6, RZ ;  /* 0x0000000611007c10 */ /* 0x000fc8000ff7e0ff */
[----:B------:R-:W-:Y:S01]  /*68850*/  LEA.HI.X.SX32 R3, R17, UR7, 0x1, P3 ;  /* 0x0000000711037c11 */ /* 0x000fe200098f0eff */
[----:B------:R-:W-:Y:S01]  /*68860*/  IMAD R2, R10, UR8, RZ ;  /* 0x000000080a027c24 */ /* 0x000fe2000f8e02ff */
[----:B--2---:R-:W-:Y:S01]  /*68870*/  PRMT R20, R7, 0x5210, R26 ;  /* 0x0000521007147816 */ /* 0x004fe2000000001a */
[----:B------:R-:W0:Y:S01]  /*68880*/  LDCU.64 UR8, c[0x0][0x390] ;  /* 0x00007200ff0877ac */ /* 0x000e220008000a00 */
[----:B------:R-:W1:Y:S01]  /*68890*/  LDS.128 R4, [R19] ;  /* 0x0000000013047984 */ /* 0x000e620000000c00 */
[----:B------:R-:W-:Y:S02]  /*688a0*/  PRMT R22, R14, 0x5210, R28 ;  /* 0x000052100e167816 */ /* 0x000fe4000000001c */
[----:B------:R-:W-:Y:S01]  /*688b0*/  PRMT R23, R15, 0x5210, R29 ;  /* 0x000052100f177816 */ /* 0x000fe2000000001d */
[----:B------:R-:W-:Y:S01]  /*688c0*/  BAR.SYNC.DEFER_BLOCKING 0x0 ;  /* 0x0000000000007b1d */ /* 0x000fe20000010000 */
[----:B------:R-:W-:-:S05]  /*688d0*/  ISETP.GE.AND P2, PT, R10, UR12, PT ;  /* 0x0000000c0a007c0c */ /* 0x000fca000bf46270 */
[----:B------:R-:W2:Y:S01]  /*688e0*/  LDCU.64 UR6, c[0x0][0x398] ;  /* 0x00007300ff0677ac */ /* 0x000ea20008000a00 */
[----:B-1----:R-:W-:Y:S01]  /*688f0*/  STL.64 [R1+0xc0], R4 ;  /* 0x0000c00401007387 */ /* 0x002fe20000100a00 */
[----:B------:R-:W-:Y:S01]  /*68900*/  ISETP.GE.AND P3, PT, R11, UR14, PT ;  /* 0x0000000e0b007c0c */ /* 0x000fe2000bf66270 */
[----:B------:R-:W-:Y:S02]  /*68910*/  IMAD R14, R18, UR5, RZ ;  /* 0x00000005120e7c24 */ /* 0x000fe4000f8e02ff */
[----:B------:R-:W-:Y:S01]  /*68920*/  STSM.16.M88.4 [R25], R20 ;  /* 0x0000001419007844 */ /* 0x000fe20000000200 */
[----:B------:R-:W-:Y:S01]  /*68930*/  IADD3 R24, P4, PT, R2, UR10, RZ ;  /* 0x0000000a02187c10 */ /* 0x000fe2000ff9e0ff */
[----:B------:R-:W1:Y:S02]  /*68940*/  LDCU.64 UR12, c[0x0][0x390] ;  /* 0x00007200ff0c77ac */ /* 0x000e640008000a00 */
[----:B------:R3:W-:Y:S01]  /*68950*/  STL.64 [R1+0xc8], R6 ;  /* 0x0000c80601007387 */ /* 0x0007e20000100a00 */
[C---:B------:R-:W-:Y:S01]  /*68960*/  ISETP.LT.AND P3, PT, R18.reuse, UR27, !P3 ;  /* 0x0000001b12007c0c */ /* 0x040fe2000df61270 */
[----:B------:R-:W4:Y:S01]  /*68970*/  LDCU.64 UR4, c[0x0][0x398] ;  /* 0x00007300ff0477ac */ /* 0x000f220008000a00 */
[----:B------:R-:W-:Y:S01]  /*68980*/  ISETP.LT.AND P2, PT, R18, UR29, !P2 ;  /* 0x0000001d12007c0c */ /* 0x000fe2000d741270 */
[----:B------:R-:W0:Y:S01]  /*68990*/  LDCU UR14, c[0x0][0x3b8] ;  /* 0x00007700ff0e77ac */ /* 0x000e220008000800 */
[----:B---3--:R-:W3:Y:S01]  /*689a0*/  LDL.LU.64 R6, [R1+0x22e8] ;  /* 0x0022e80001067983 */ /* 0x008ee20000300a00 */
[----:B------:R-:W0:Y:S03]  /*689b0*/  LDC R25, c[0x0][0x3b4] ;  /* 0x0000ed00ff197b82 */ /* 0x000e260000000800 */
[----:B------:R-:W2:Y:S04]  /*689c0*/  LDL.LU.64 R4, [R1+0x22e0] ;  /* 0x0022e00001047983 */ /* 0x000ea80000300a00 */
[----:B------:R-:W2:Y:S04]  /*689d0*/  LDL R9, [R1+0xc90] ;  /* 0x000c900001097983 */ /* 0x000ea80000100800 */
[----:B------:R-:W4:Y:S01]  /*689e0*/  LDL R19, [R1+0xc8c] ;  /* 0x000c8c0001137983 */ /* 0x000f220000100800 */
[----:B0-----:R-:W-:-:S03]  /*689f0*/  IMAD R23, R25, 0x80, R17 ;  /* 0x0000008019177824 */ /* 0x001fc600078e0211 */
[----:B------:R-:W3:Y:S01]  /*68a00*/  LDL.LU R17, [R1+0x22d8] ;  /* 0x0022d80001117983 */ /* 0x000ee20000300800 */
[----:B------:R-:W0:Y:S01]  /*68a10*/  LDC R25, c[0x0][0x3b4] ;  /* 0x0000ed00ff197b82 */ /* 0x000e220000000800 */
[----:B------:R-:W-:Y:S01]  /*68a20*/  LEA.HI.X.SX32 R2, R2, UR11, 0x1, P4 ;  /* 0x0000000b02027c11 */ /* 0x000fe2000a0f0eff */
[----:B------:R-:W0:Y:S01]  /*68a30*/  LDCU.64 UR10, c[0x0][0x398] ;  /* 0x00007300ff0a77ac */ /* 0x000e220008000a00 */
[----:B------:R-:W-:-:S05]  /*68a40*/  SHF.R.S32.HI R15, RZ, 0x1f, R14 ;  /* 0x0000001fff0f7819 */ /* 0x000fca000001140e */
[----:B------:R-:W-:Y:S01]  /*68a50*/  BAR.SYNC.DEFER_BLOCKING 0x0 ;  /* 0x0000000000007b1d */ /* 0x000fe20000010000 */
[C---:B------:R-:W-:Y:S02]  /*68a60*/  IADD3 R28, P4, PT, R14.reuse, R0, RZ ;  /* 0x000000000e1c7210 */ /* 0x040fe40007f9e0ff */
[----:B------:R-:W-:Y:S02]  /*68a70*/  IADD3 R26, P5, PT, R14, R24, RZ ;  /* 0x000000180e1a7210 */ /* 0x000fe40007fbe0ff */
[C---:B------:R-:W-:Y:S01]  /*68a80*/  PRMT R20, R16.reuse, 0x7770, RZ ;  /* 0x0000777010147816 */ /* 0x040fe200000000ff */
[C---:B------:R-:W-:Y:S01]  /*68a90*/  IMAD.X R29, R15.reuse, 0x1, R3, P4 ;  /* 0x000000010f1d7824 */ /* 0x040fe200020e0603 */
[----:B------:R-:W-:Y:S01]  /*68aa0*/  PRMT R21, R16, 0x7771, RZ ;  /* 0x0000777110157816 */ /* 0x000fe200000000ff */
[----:B------:R-:W-:-:S03]  /*68ab0*/  IMAD.X R27, R15, 0x1, R2, P5 ;  /* 0x000000010f1b7824 */ /* 0x000fc600028e0602 */
[----:B------:R0:W-:Y:S04]  /*68ac0*/  @P3 STG.E.U8 desc[UR42][R28.64], R20 ;  /* 0x000000141c003986 */ /* 0x0001e8000c10112a */
[----:B------:R0:W-:Y:S01]  /*68ad0*/  @P2 STG.E.U8 desc[UR42][R26.64], R21 ;  /* 0x000000151a002986 */ /* 0x0001e2000c10112a */
[----:B------:R-:W-:Y:S01]  /*68ae0*/  ISETP.GE.AND P2, PT, R18, UR15, PT ;  /* 0x0000000f12007c0c */ /* 0x000fe2000bf46270 */
[----:B0-----:R-:W-:Y:S01]  /*68af0*/  IMAD R20, R25, 0x40, R23 ;  /* 0x0000004019147824 */ /* 0x001fe200078e0217 */
[----:B------:R-:W-:-:S04]  /*68b00*/  IADD3 R21, P3, PT, R23, UR8, RZ ;  /* 0x0000000817157c10 */ /* 0x000fc8000ff7e0ff */
[----:B------:R-:W-:Y:S01]  /*68b10*/  LEA.HI.X.SX32 R23, R23, UR9, 0x1, P3 ;  /* 0x0000000917177c11 */ /* 0x000fe200098f0eff */
[----:B------:R-:W0:Y:S01]  /*68b20*/  LDCU.64 UR8, c[0x0][0x398] ;  /* 0x00007300ff0877ac */ /* 0x000e220008000a00 */
[----:B-1----:R-:W-:Y:S02]  /*68b30*/  IADD3 R22, P4, PT, R20, UR12, RZ ;  /* 0x0000000c14167c10 */ /* 0x002fe4000ff9e0ff */
[----:B------:R-:W-:Y:S02]  /*68b40*/  IADD3 R28, P5, PT, R14, R21, RZ ;  /* 0x000000150e1c7210 */ /* 0x000fe40007fbe0ff */
[----:B------:R-:W-:Y:S01]  /*68b50*/  LEA.HI.X.SX32 R20, R20, UR13, 0x1, P4 ;  /* 0x0000000d14147c11 */ /* 0x000fe2000a0f0eff */
[----:B------:R-:W1:Y:S01]  /*68b60*/  LDCU.64 UR12, c[0x0][0x398] ;  /* 0x00007300ff0c77ac */ /* 0x000e620008000a00 */
[----:B------:R-:W-:Y:S01]  /*68b70*/  IADD3 R26, P4, PT, R14, R22, RZ ;  /* 0x000000160e1a7210 */ /* 0x000fe20007f9e0ff */
[----:B------:R-:W-:Y:S01]  /*68b80*/  IMAD.X R29, R15, 0x1, R23, P5 ;  /* 0x000000010f1d7824 */ /* 0x000fe200028e0617 */
[----:B------:R-:W-:-:S02]  /*68b90*/  PRMT R25, R16, 0x7772, RZ ;  /* 0x0000777210197816 */ /* 0x000fc400000000ff */
[----:B------:R-:W-:Y:S01]  /*68ba0*/  PRMT R16, R16, 0x7773, RZ ;  /* 0x0000777310107816 */ /* 0x000fe200000000ff */
[----:B------:R-:W-:Y:S01]  /*68bb0*/  IMAD.X R27, R15, 0x1, R20, P4 ;  /* 0x000000010f1b7824 */ /* 0x000fe200020e0614 */
[----:B------:R-:W-:Y:S01]  /*68bc0*/  ISETP.LT.AND P5, PT, R11, UR10, !P1 ;  /* 0x0000000a0b007c0c */ /* 0x000fe2000cfa1270 */
[----:B------:R-:W1:Y:S01]  /*68bd0*/  LDCU UR10, c[0x0][0x3b8] ;  /* 0x00007700ff0a77ac */ /* 0x000e620008000800 */
[----:B0-----:R-:W-:Y:S01]  /*68be0*/  ISETP.LT.AND P4, PT, R10, UR8, !P1 ;  /* 0x000000080a007c0c */ /* 0x001fe2000cf81270 */
[----:B------:R-:W0:Y:S01]  /*68bf0*/  LDCU UR8, c[0x0][0x39c] ;  /* 0x00007380ff0877ac */ /* 0x000e220008000800 */
[----:B--2---:R-:W-:Y:S01]  /*68c00*/  ISETP.LT.AND P3, PT, R9, UR6, !P2 ;  /* 0x0000000609007c0c */ /* 0x004fe2000d761270 */
[----:B------:R-:W2:Y:S01]  /*68c10*/  LDCU UR6, c[0x0][0x39c] ;  /* 0x00007380ff0677ac */ /* 0x000ea20008000800 */
[----:B----4-:R-:W-:Y:S01]  /*68c20*/  ISETP.LT.AND P2, PT, R19, UR4, !P2 ;  /* 0x0000000413007c0c */ /* 0x010fe2000d741270 */
[----:B------:R-:W4:Y:S10]  /*68c30*/  LDCU UR4, c[0x0][0x39c] ;  /* 0x00007380ff0477ac */ /* 0x000f340008000800 */
[----:B------:R0:W-:Y:S04]  /*68c40*/  @P3 STG.E.U8 desc[UR42][R28.64], R25 ;  /* 0x000000191c003986 */ /* 0x0001e8000c10112a */
[----:B------:R1:W-:Y:S01]  /*68c50*/  @P2 STG.E.U8 desc[UR42][R26.64], R16 ;  /* 0x000000101a002986 */ /* 0x0003e2000c10112a */
[----:B0-----:R-:W-:Y:S01]  /*68c60*/  VIADD R25, R14, UR14 ;  /* 0x0000000e0e197c36 */ /* 0x001fe20008000000 */
[----:B------:R-:W0:Y:S01]  /*68c70*/  LDCU.64 UR14, c[0x0][0x398] ;  /* 0x00007300ff0e77ac */ /* 0x000e220008000a00 */
[----:B-1----:R-:W-:-:S03]  /*68c80*/  VIADD R16, R18, 0x2 ;  /* 0x0000000212107836 */ /* 0x002fc60000000000 */
[----:B------:R-:W-:Y:S02]  /*68c90*/  SHF.R.S32.HI R14, RZ, 0x1f, R25 ;  /* 0x0000001fff0e7819 */ /* 0x000fe40000011419 */
[C---:B------:R-:W-:Y:S02]  /*68ca0*/  IADD3 R28, P2, PT, R25.reuse, R0, RZ ;  /* 0x00000000191c7210 */ /* 0x040fe40007f5e0ff */
[----:B------:R-:W-:-:S03]  /*68cb0*/  IADD3 R26, P3, PT, R25, R24, RZ ;  /* 0x00000018191a7210 */ /* 0x000fc60007f7e0ff */
[----:B------:R-:W-:Y:S01]  /*68cc0*/  IMAD.X R29, R14, 0x1, R3, P2 ;  /* 0x000000010e1d7824 */ /* 0x000fe200010e0603 */
[----:B----4-:R-:W-:Y:S01]  /*68cd0*/  ISETP.GE.AND P2, PT, R16, UR4, PT ;  /* 0x0000000410007c0c */ /* 0x010fe2000bf46270 */
[----:B------:R-:W-:Y:S01]  /*68ce0*/  IMAD.X R27, R14, 0x1, R2, P3 ;  /* 0x000000010e1b7824 */ /* 0x000fe200018e0602 */
[C---:B------:R-:W-:Y:S01]  /*68cf0*/  PRMT R16, R12.reuse, 0x7770, RZ ;  /* 0x000077700c107816 */ /* 0x040fe200000000ff */
[----:B------:R-:W1:Y:S01]  /*68d00*/  LDCU UR4, c[0x0][0x3b8] ;  /* 0x00007700ff0477ac */ /* 0x000e620008000800 */
[----:B------:R-:W-:-:S03]  /*68d10*/  PRMT R14, R12, 0x7771, RZ ;  /* 0x000077710c0e7816 */ /* 0x000fc600000000ff */
[----:B------:R4:W-:Y:S04]  /*68d20*/  @P5 STG.E.U8 desc[UR42][R28.64], R16 ;  /* 0x000000101c005986 */ /* 0x0009e8000c10112a */
[----:B------:R0:W-:Y:S01]  /*68d30*/  @P4 STG.E.U8 desc[UR42][R26.64], R14 ;  /* 0x0000000e1a004986 */ /* 0x0001e2000c10112a */
[----:B----4-:R-:W-:Y:S02]  /*68d40*/  SHF.R.S32.HI R29, RZ, 0x1f, R25 ;  /* 0x0000001fff1d7819 */ /* 0x010fe40000011419 */
[C---:B0-----:R-:W-:Y:S01]  /*68d50*/  IADD3 R14, P4, PT, R25.reuse, R21, RZ ;  /* 0x00000015190e7210 */ /* 0x041fe20007f9e0ff */
[----:B------:R-:W-:-:S04]  /*68d60*/  VIADD R16, R25, UR22 ;  /* 0x0000001619107c36 */ /* 0x000fc80008000000 */
[----:B------:R-:W-:Y:S01]  /*68d70*/  IMAD.X R15, R29, 0x1, R23, P4 ;  /* 0x000000011d0f7824 */ /* 0x000fe200020e0617 */
[----:B------:R-:W-:Y:S01]  /*68d80*/  IADD3 R28, P4, PT, R25, R22, RZ ;  /* 0x00000016191c7210 */ /* 0x000fe20007f9e0ff */
[----:B------:R-:W-:Y:S01]  /*68d90*/  IMAD R25, R18, UR10, RZ ;  /* 0x0000000a12197c24 */ /* 0x000fe2000f8e02ff */
[----:B------:R-:W-:Y:S01]  /*68da0*/  ISETP.LT.AND P3, PT, R9, UR12, !P1 ;  /* 0x0000000c09007c0c */ /* 0x000fe2000cf61270 */
[----:B------:R-:W0:Y:S02]  /*68db0*/  LDCU UR10, c[0x0][0x398] ;  /* 0x00007300ff0a77ac */ /* 0x000e240008000800 */
[----:B-1----:R-:W-:Y:S01]  /*68dc0*/  VIADD R25, R25, UR4 ;  /* 0x0000000419197c36 */ /* 0x002fe20008000000 */
[----:B------:R-:W-:Y:S01]  /*68dd0*/  ISETP.LT.AND P1, PT, R19, UR20, !P1 ;  /* 0x0000001413007c0c */ /* 0x000fe2000cf21270 */
[----:B------:R-:W1:Y:S03]  /*68de0*/  LDCU UR4, c[0x0][0x3b8] ;  /* 0x00007700ff0477ac */ /* 0x000e660008000800 */
[----:B------:R-:W-:Y:S01]  /*68df0*/  SHF.R.S32.HI R25, RZ, 0x1f, R25 ;  /* 0x0000001fff197819 */ /* 0x000fe20000011419 */
[----:B------:R-:W4:Y:S01]  /*68e00*/  LDCU UR12, c[0x0][0x398] ;  /* 0x00007300ff0c77ac */ /* 0x000f220008000800 */
[----:B------:R-:W-:-:S02]  /*68e10*/  ISETP.LT.AND P5, PT, R11, UR18, !P2 ;  /* 0x000000120b007c0c */ /* 0x000fc4000d7a1270 */
[C---:B------:R-:W-:Y:S01]  /*68e20*/  PRMT R27, R12.reuse, 0x7772, RZ ;  /* 0x000077720c1b7816 */ /* 0x040fe200000000ff */
[----:B------:R-:W-:Y:S01]  /*68e30*/  IMAD.X R29, R25, 0x1, R20, P4 ;  /* 0x00000001191d7824 */ /* 0x000fe200020e0614 */
[----:B------:R-:W-:Y:S02]  /*68e40*/  PRMT R25, R12, 0x7773, RZ ;  /* 0x000077730c197816 */ /* 0x000fe400000000ff */
[----:B------:R-:W-:Y:S02]  /*68e50*/  IADD3 R26, P6, PT, R16, R0, RZ ;  /* 0x00000000101a7210 */ /* 0x000fe40007fde0ff */
[----:B------:R-:W-:Y:S01]  /*68e60*/  SHF.R.S32.HI R12, RZ, 0x1f, R16 ;  /* 0x0000001fff0c7819 */ /* 0x000fe20000011410 */
[----:B------:R0:W-:Y:S01]  /*68e70*/  @P3 STG.E.U8 desc[UR42][R14.64], R27 ;  /* 0x0000001b0e003986 */ /* 0x0001e2000c10112a */
[----:B------:R-:W-:Y:S01]  /*68e80*/  ISETP.LT.AND P4, PT, R10, UR16, !P2 ;  /* 0x000000100a007c0c */ /* 0x000fe2000d781270 */
[----:B------:R-:W1:Y:S02]  /*68e90*/  LDCU UR16, c[0x0][0x398] ;  /* 0x00007300ff1077ac */ /* 0x000e640008000800 */
[----:B------:R2:W-:Y:S01]  /*68ea0*/  @P1 STG.E.U8 desc[UR42][R28.64], R25 ;  /* 0x000000191c001986 */ /* 0x0005e2000c10112a */
[----:B0-----:R-:W-:Y:S01]  /*68eb0*/  IMAD.X R27, R12, 0x1, R3, P6 ;  /* 0x000000010c1b7824 */ /* 0x001fe200030e0603 */
[----:B---3--:R-:W-:-:S02]  /*68ec0*/  PRMT R12, R17, 0x7770, RZ ;  /* 0x00007770110c7816 */ /* 0x008fc400000000ff */
[----:B------:R-:W3:Y:S01]  /*68ed0*/  LDL.LU.64 R14, [R1+0x22d0] ;  /* 0x0022d000010e7983 */ /* 0x000ee20000300a00 */
[----:B--2---:R-:W-:-:S03]  /*68ee0*/  IADD3 R28, P1, PT, R16, R24, RZ ;  /* 0x00000018101c7210 */ /* 0x004fc60007f3e0ff */
[----:B------:R0:W-:Y:S01]  /*68ef0*/  @P5 STG.E.U8 desc[UR42][R26.64], R12 ;  /* 0x0000000c1a005986 */ /* 0x0001e2000c10112a */
[----:B------:R-:W-:Y:S01]  /*68f00*/  ISETP.LT.AND P5, PT, R9, UR14, !P2 ;  /* 0x0000000e09007c0c */ /* 0x000fe2000d7a1270 */
[C---:B------:R-:W-:Y:S01]  /*68f10*/  VIADD R25, R18.reuse, 0x3 ;  /* 0x0000000312197836 */ /* 0x040fe20000000000 */
[----:B0-----:R-:W-:Y:S01]  /*68f20*/  SHF.R.S32.HI R27, RZ, 0x1f, R16 ;  /* 0x0000001fff1b7819 */ /* 0x001fe20000011410 */
[----:B------:R-:W-:Y:S01]  /*68f30*/  VIADD R12, R18, 0x4 ;  /* 0x00000004120c7836 */ /* 0x000fe20000000000 */
[----:B------:R-:W-:Y:S01]  /*68f40*/  IADD3 R26, P6, PT, R16, R21, RZ ;  /* 0x00000015101a7210 */ /* 0x000fe20007fde0ff */
[----:B------:R-:W2:Y:S01]  /*68f50*/  LDL.LU R18, [R1+0x22cc] ;  /* 0x0022cc0001127983 */ /* 0x000ea20000300800 */
[----:B------:R-:W0:Y:S01]  /*68f60*/  LDCU UR14, c[0x0][0x398] ;  /* 0x00007300ff0e77ac */ /* 0x000e220008000800 */
[----:B------:R-:W-:Y:S01]  /*68f70*/  IMAD.X R29, R27, 0x1, R2, P1 ;  /* 0x000000011b1d7824 */ /* 0x000fe200008e0602 */
[----:B------:R-:W-:Y:S01]  /*68f80*/  ISETP.GE.AND P1, PT, R25, UR6, PT ;  /* 0x0000000619007c0c */ /* 0x000fe2000bf26270 */
[----:B------:R-:W-:Y:S01]  /*68f90*/  IMAD.X R27, R27, 0x1, R23, P6 ;  /* 0x000000011b1b7824 */ /* 0x000fe200030e0617 */
[----:B------:R-:W-:Y:S01]  /*68fa0*/  PRMT R25, R17, 0x7771, RZ ;  /* 0x0000777111197816 */ /* 0x000fe200000000ff */
[----:B------:R-:W0:Y:S01]  /*68fb0*/  LDCU UR6, c[0x0][0x3b8] ;  /* 0x00007700ff0677ac */ /* 0x000e220008000800 */
[----:B------:R-:W-:-:S02]  /*68fc0*/  ISETP.GE.AND P3, PT, R12, UR8, PT ;  /* 0x000000080c007c0c */ /* 0x000fc4000bf66270 */
[----:B------:R-:W-:Y:S01]  /*68fd0*/  PRMT R12, R17, 0x7772, RZ ;  /* 0x00007772110c7816 */ /* 0x000fe200000000ff */
[----:B------:R-:W0:Y:S01]  /*68fe0*/  LDCU UR8, c[0x0][0x398] ;  /* 0x00007300ff0877ac */ /* 0x000e220008000800 */
[----:B------:R-:W-:Y:S01]  /*68ff0*/  ISETP.LT.AND P2, PT, R19, UR24, !P2 ;  /* 0x0000001813007c0c */ /* 0x000fe2000d741270 */
[----:B------:R1:W-:Y:S04]  /*69000*/  @P4 STG.E.U8 desc[UR42][R28.64], R25 ;  /* 0x000000191c004986 */ /* 0x0003e8000c10112a */
[----:B------:R0:W-:Y:S01]  /*69010*/  @P5 STG.E.U8 desc[UR42][R26.64], R12 ;  /* 0x0000000c1a005986 */ /* 0x0001e2000c10112a */
[----:B------:R-:W-:Y:S02]  /*69020*/  ISETP.LT.AND P4, PT, R11, UR26, !P1 ;  /* 0x0000001a0b007c0c */ /* 0x000fe4000cf81270 */
[----:B------:R-:W-:-:S02]  /*69030*/  PRMT R17, R17, 0x7773, RZ ;  /* 0x0000777311117816 */ /* 0x000fc400000000ff */
[----:B-1----:R-:W-:Y:S02]  /*69040*/  SHF.R.S32.HI R29, RZ, 0x1f, R16 ;  /* 0x0000001fff1d7819 */ /* 0x002fe40000011410 */
[C---:B0-----:R-:W-:Y:S01]  /*69050*/  IADD3 R26, P5, PT, R16.reuse, R22, RZ ;  /* 0x00000016101a7210 */ /* 0x041fe20007fbe0ff */
[----:B------:R-:W-:Y:S01]  /*69060*/  VIADD R12, R16, UR4 ;  /* 0x00000004100c7c36 */ /* 0x000fe20008000000 */
[----:B------:R-:W-:Y:S01]  /*69070*/  PRMT R28, R13, 0x7771, RZ ;  /* 0x000077710d1c7816 */ /* 0x000fe200000000ff */
[----:B------:R-:W0:Y:S02]  /*69080*/  LDCU UR4, c[0x0][0x3b8] ;  /* 0x00007700ff0477ac */ /* 0x000e240008000800 */
[----:B------:R-:W-:Y:S01]  /*69090*/  IMAD.X R27, R29, 0x1, R20, P5 ;  /* 0x000000011d1b7824 */ /* 0x000fe200028e0614 */
[----:B------:R-:W-:Y:S02]  /*690a0*/  SHF.R.S32.HI R25, RZ, 0x1f, R12 ;  /* 0x0000001fff197819 */ /* 0x000fe4000001140c */
[----:B------:R-:W-:-:S02]  /*690b0*/  IADD3 R16, P5, PT, R12, R0, RZ ;  /* 0x000000000c107210 */ /* 0x000fc40007fbe0ff */
[----:B------:R1:W-:Y:S01]  /*690c0*/  @P2 STG.E.U8 desc[UR42][R26.64], R17 ;  /* 0x000000111a002986 */ /* 0x0003e2000c10112a */
[----:B------:R-:W-:Y:S02]  /*690d0*/  ISETP.LT.AND P2, PT, R10, UR28, !P1 ;  /* 0x0000001c0a007c0c */ /* 0x000fe4000cf41270 */
[----:B-1----:R-:W-:Y:S01]  /*690e0*/  IMAD.X R17, R25, 0x1, R3, P5 ;  /* 0x0000000119117824 */ /* 0x002fe200028e0603 */
[----:B------:R-:W-:Y:S02]  /*690f0*/  PRMT R27, R13, 0x7770, RZ ;  /* 0x000077700d1b7816 */ /* 0x000fe400000000ff */
[----:B------:R-:W-:Y:S01]  /*69100*/  ISETP.LT.AND P5, PT, R9, UR8, !P1 ;  /* 0x0000000809007c0c */ /* 0x000fe2000cfa1270 */
[----:B------:R-:W1:Y:S01]  /*69110*/  LDCU UR8, c[0x0][0x39c] ;  /* 0x00007380ff0877ac */ /* 0x000e620008000800 */
[----:B------:R-:W-:Y:S01]  /*69120*/  IADD3 R26, P6, PT, R12, R24, RZ ;  /* 0x000000180c1a7210 */ /* 0x000fe20007fde0ff */
[----:B------:R0:W-:Y:S01]  /*69130*/  @P4 STG.E.U8 desc[UR42][R16.64], R27 ;  /* 0x0000001b10004986 */ /* 0x0001e2000c10112a */
[----:B------:R-:W-:-:S02]  /*69140*/  PRMT R29, R13, 0x7772, RZ ;  /* 0x000077720d1d7816 */ /* 0x000fc400000000ff */
[----:B0-----:R-:W-:Y:S01]  /*69150*/  IADD3 R16, P4, PT, R12, R21, RZ ;  /* 0x000000150c107210 */ /* 0x001fe20007f9e0ff */
[----:B------:R-:W-:-:S04]  /*69160*/  IMAD.X R27, R25, 0x1, R2, P6 ;  /* 0x00000001191b7824 */ /* 0x000fc800030e0602 */
[----:B------:R-:W-:Y:S01]  /*69170*/  IMAD.X R17, R25, 0x1, R23, P4 ;  /* 0x0000000119117824 */ /* 0x000fe200020e0617 */
[----:B------:R-:W-:Y:S04]  /*69180*/  @P2 STG.E.U8 desc[UR42][R26.64], R28 ;  /* 0x0000001c1a002986 */ /* 0x000fe8000c10112a */
[----:B------:R0:W-:Y:S04]  /*69190*/  @P5 STG.E.U8 desc[UR42][R16.64], R29 ;  /* 0x0000001d10005986 */ /* 0x0001e8000c10112a */
[----:B0-----:R-:W3:Y:S01]  /*691a0*/  LDL.LU R29, [R1+0xbd4] ;  /* 0x000bd400011d7983 */ /* 0x001ee20000300800 */
[----:B------:R-:W-:Y:S01]  /*691b0*/  VIADD R16, R12, UR6 ;  /* 0x000000060c107c36 */ /* 0x000fe20008000000 */
[----:B------:R-:W-:Y:S01]  /*691c0*/  ISETP.LT.AND P1, PT, R19, UR10, !P1 ;  /* 0x0000000a13007c0c */ /* 0x000fe2000cf21270 */
[----:B------:R-:W0:Y:S01]  /*691d0*/  LDCU UR10, c[0x0][0x39c] ;  /* 0x00007380ff0a77ac */ /* 0x000e220008000800 */
[----:B----4-:R-:W-:-:S02]  /*691e0*/  ISETP.LT.AND P4, PT, R11, UR12, !P3 ;  /* 0x0000000c0b007c0c */ /* 0x010fc4000df81270 */
[----:B------:R-:W-:Y:S01]  /*691f0*/  IADD3 R26, P2, PT, R12, R22, RZ ;  /* 0x000000160c1a7210 */ /* 0x000fe20007f5e0ff */
[----:B------:R-:W4:Y:S01]  /*69200*/  LDCU UR12, c[0x0][0x398] ;  /* 0x00007300ff0c77ac */ /* 0x000f220008000800 */
[----:B------:R-:W-:Y:S02]  /*69210*/  SHF.R.S32.HI R17, RZ, 0x1f, R16 ;  /* 0x0000001fff117819 */ /* 0x000fe40000011410 */
[----:B------:R-:W-:Y:S01]  /*69220*/  IADD3 R12, P5, PT, R16, R0, RZ ;  /* 0x00000000100c7210 */ /* 0x000fe20007fbe0ff */
[----:B------:R-:W-:Y:S01]  /*69230*/  IMAD.X R27, R25, 0x1, R20, P2 ;  /* 0x00000001191b7824 */ /* 0x000fe200010e0614 */
[----:B------:R-:W-:Y:S01]  /*69240*/  PRMT R25, R13, 0x7773, RZ ;  /* 0x000077730d197816 */ /* 0x000fe200000000ff */
[----:B------:R-:W0:Y:S02]  /*69250*/  LDCU UR6, c[0x0][0x39c] ;  /* 0x00007380ff0677ac */ /* 0x000e240008000800 */
[----:B------:R-:W-:Y:S02]  /*69260*/  IMAD.X R13, R17, 0x1, R3, P5 ;  /* 0x00000001110d7824 */ /* 0x000fe400028e0603 */
[----:B------:R2:W-:Y:S01]  /*69270*/  @P1 STG.E.U8 desc[UR42][R26.64], R25 ;  /* 0x000000191a001986 */ /* 0x0005e2000c10112a */
[----:B------:R-:W-:Y:S01]  /*69280*/  ISETP.LT.AND P5, PT, R10, UR14, !P3 ;  /* 0x0000000e0a007c0c */ /* 0x000fe2000dfa1270 */
[----:B------:R-:W0:Y:S01]  /*69290*/  LDCU UR14, c[0x0][0x398] ;  /* 0x00007300ff0e77ac */ /* 0x000e220008000800 */
[----:B--2---:R-:W-:Y:S01]  /*692a0*/  PRMT R25, R18, 0x7771, RZ ;  /* 0x0000777112197816 */ /* 0x004fe200000000ff */
[----:B---3--:R-:W-:-:S05]  /*692b0*/  VIADD R28, R29, 0x5 ;  /* 0x000000051d1c7836 */ /* 0x008fca0000000000 */
[----:B-1----:R-:W-:Y:S01]  /*692c0*/  ISETP.GE.AND P2, PT, R28, UR8, PT ;  /* 0x000000081c007c0c */ /* 0x002fe2000bf46270 */
[----:B------:R-:W1:Y:S01]  /*692d0*/  LDCU UR8, c[0x0][0x398] ;  /* 0x00007300ff0877ac */ /* 0x000e620008000800 */
[----:B------:R-:W-:-:S05]  /*692e0*/  PRMT R28, R18, 0x7770, RZ ;  /* 0x00007770121c7816 */ /* 0x000fca00000000ff */
[----:B------:R2:W-:Y:S01]  /*692f0*/  @P4 STG.E.U8 desc[UR42][R12.64], R28 ;  /* 0x0000001c0c004986 */ /* 0x0005e2000c10112a */
[----:B------:R-:W-:Y:S01]  /*69300*/  ISETP.LT.AND P4, PT, R9, UR16, !P3 ;  /* 0x0000001009007c0c */ /* 0x000fe2000df81270 */
[----:B------:R-:W3:Y:S01]  /*69310*/  LDCU UR16, c[0x0][0x398] ;  /* 0x00007300ff1077ac */ /* 0x000ee20008000800 */
[----:B--2---:R-:W-:Y:S01]  /*69320*/  VIADD R13, R29, 0x6 ;  /* 0x000000061d0d7836 */ /* 0x004fe20000000000 */
[----:B------:R-:W-:-:S04]  /*69330*/  IADD3 R12, P6, PT, R16, R24, RZ ;  /* 0x00000018100c7210 */ /* 0x000fc80007fde0ff */
[----:B0-----:R-:W-:Y:S01]  /*69340*/  ISETP.GE.AND P1, PT, R13, UR10, PT ;  /* 0x0000000a0d007c0c */ /* 0x001fe2000bf26270 */
[----:B------:R-:W-:Y:S01]  /*69350*/  IMAD.X R13, R17, 0x1, R2, P6 ;  /* 0x00000001110d7824 */ /* 0x000fe200030e0602 */
[----:B------:R-:W-:Y:S01]  /*69360*/  IADD3 R26, P6, PT, R16, R21, RZ ;  /* 0x00000015101a7210 */ /* 0x000fe20007fde0ff */
[----:B------:R-:W0:Y:S01]  /*69370*/  LDCU UR10, c[0x0][0x398] ;  /* 0x00007300ff0a77ac */ /* 0x000e220008000800 */
[----:B------:R-:W-:-:S03]  /*69380*/  PRMT R28, R18, 0x7772, RZ ;  /* 0x00007772121c7816 */ /* 0x000fc600000000ff */
[----:B------:R-:W-:Y:S01]  /*69390*/  IMAD.X R27, R17, 0x1, R23, P6 ;  /* 0x00000001111b7824 */ /* 0x000fe200030e0617 */
[----:B-1----:R-:W-:Y:S01]  /*693a0*/  ISETP.LT.AND P3, PT, R19, UR8, !P3 ;  /* 0x0000000813007c0c */ /* 0x002fe2000df61270 */
[----:B------:R-:W-:Y:S01]  /*693b0*/  @P5 STG.E.U8 desc[UR42][R12.64], R25 ;  /* 0x000000190c005986 */ /* 0x000fe2000c10112a */
[----:B------:R-:W1:Y:S03]  /*693c0*/  LDCU UR8, c[0x0][0x398] ;  /* 0x00007300ff0877ac */ /* 0x000e660008000800 */
[----:B------:R-:W2:Y:S04]  /*693d0*/  LDL.LU R19, [R1+0x22c8] ;  /* 0x0022c80001137983 */ /* 0x000ea80000300800 */
[----:B------:R0:W-:Y:S04]  /*693e0*/  @P4 STG.E.U8 desc[UR42][R26.64], R28 ;  /* 0x0000001c1a004986 */ /* 0x0001e8000c10112a */
[----:B0-----:R-:W2:Y:S01]  /*693f0*/  LDL.LU R28, [R1+0xc8c] ;  /* 0x000c8c00011c7983 */ /* 0x001ea20000300800 */
[----:B------:R-:W-:-:S05]  /*69400*/  IADD3 R12, P5, PT, R16, R22, RZ ;  /* 0x00000016100c7210 */ /* 0x000fca0007fbe0ff */
[----:B------:R-:W-:Y:S01]  /*69410*/  IMAD.X R13, R17, 0x1, R20, P5 ;  /* 0x00000001110d7824 */ /* 0x000fe200028e0614 */
[----:B------:R-:W-:Y:S01]  /*69420*/  PRMT R17, R18, 0x7773, RZ ;  /* 0x0000777312117816 */ /* 0x000fe200000000ff */
[----:B------:R-:W-:Y:S01]  /*69430*/  VIADD R18, R16, UR4 ;  /* 0x0000000410127c36 */ /* 0x000fe20008000000 */
[----:B----4-:R-:W-:Y:S01]  /*69440*/  ISETP.LT.AND P4, PT, R11, UR12, !P2 ;  /* 0x0000000c0b007c0c */ /* 0x010fe2000d781270 */
[----:B------:R-:W0:Y:S02]  /*69450*/  LDCU UR4, c[0x0][0x3b8] ;  /* 0x00007700ff0477ac */ /* 0x000e240008000800 */
[----:B------:R4:W-:Y:S01]  /*69460*/  @P3 STG.E.U8 desc[UR42][R12.64], R17 ;  /* 0x000000110c003986 */ /* 0x0009e2000c10112a */
[----:B------:R-:W-:Y:S01]  /*69470*/  SHF.R.S32.HI R25, RZ, 0x1f, R18 ;  /* 0x0000001fff197819 */ /* 0x000fe20000011412 */
[----:B------:R-:W0:Y:S01]  /*69480*/  LDCU UR12, c[0x0][0x398] ;  /* 0x00007300ff0c77ac */ /* 0x000e220008000800 */
[----:B------:R-:W-:Y:S02]  /*69490*/  ISETP.LT.AND P5, PT, R10, UR14, !P2 ;  /* 0x0000000e0a007c0c */ /* 0x000fe4000d7a1270 */
[C---:B------:R-:W-:Y:S01]  /*694a0*/  IADD3 R26, P6, PT, R18.reuse, R24, RZ ;  /* 0x00000018121a7210 */ /* 0x040fe20007fde0ff */
[----:B------:R-:W-:Y:S01]  /*694b0*/  VIADD R16, R29, 0x7 ;  /* 0x000000071d107836 */ /* 0x000fe20000000000 */
[----:B------:R-:W0:Y:S01]  /*694c0*/  LDCU UR14, c[0x0][0x398] ;  /* 0x00007300ff0e77ac */ /* 0x000e220008000800 */
[----:B----4-:R-:W-:-:S02]  /*694d0*/  IADD3 R12, P3, PT, R18, R0, RZ ;  /* 0x00000000120c7210 */ /* 0x010fc40007f7e0ff */
[----:B------:R-:W-:-:S03]  /*694e0*/  PRMT R17, R14, 0x7770, RZ ;  /* 0x000077700e117816 */ /* 0x000fc600000000ff */
[C---:B------:R-:W-:Y:S02]  /*694f0*/  IMAD.X R13, R25.reuse, 0x1, R3, P3 ;  /* 0x00000001190d7824 */ /* 0x040fe400018e0603 */
[----:B------:R-:W-:-:S03]  /*69500*/  IMAD.X R27, R25, 0x1, R2, P6 ;  /* 0x00000001191b7824 */ /* 0x000fc600030e0602 */
[----:B------:R4:W-:Y:S01]  /*69510*/  @P4 STG.E.U8 desc[UR42][R12.64], R17 ;  /* 0x000000110c004986 */ /* 0x0009e2000c10112a */
[----:B-1----:R-:W-:Y:S01]  /*69520*/  ISETP.LT.AND P4, PT, R9, UR8, !P2 ;  /* 0x0000000809007c0c */ /* 0x002fe2000d781270 */
[----:B------:R-:W1:Y:S01]  /*69530*/  LDCU UR8, c[0x0][0x39c] ;  /* 0x00007380ff0877ac */ /* 0x000e620008000800 */
[----:B------:R-:W-:Y:S02]  /*69540*/  ISETP.GE.AND P3, PT, R16, UR6, PT ;  /* 0x0000000610007c0c */ /* 0x000fe4000bf66270 */
[----:B------:R-:W-:Y:S01]  /*69550*/  IADD3 R16, P6, PT, R18, R21, RZ ;  /* 0x0000001512107210 */ /* 0x000fe20007fde0ff */
[----:B------:R-:W0:Y:S01]  /*69560*/  LDCU UR6, c[0x0][0x3b8] ;  /* 0x00007700ff0677ac */ /* 0x000e220008000800 */
[----:B----4-:R-:W-:-:S05]  /*69570*/  PRMT R12, R14, 0x7771, RZ ;  /* 0x000077710e0c7816 */ /* 0x010fca00000000ff */
[----:B------:R4:W-:Y:S01]  /*69580*/  @P5 STG.E.U8 desc[UR42][R26.64], R12 ;  /* 0x0000000c1a005986 */ /* 0x0009e2000c10112a */
[C---:B------:R-:W-:Y:S01]  /*69590*/  IMAD.X R17, R25.reuse, 0x1, R23, P6 ;  /* 0x0000000119117824 */ /* 0x040fe200030e0617 */
[----:B----4-:R-:W-:Y:S02]  /*695a0*/  IADD3 R12, P5, PT, R18, R22, RZ ;  /* 0x00000016120c7210 */ /* 0x010fe40007fbe0ff */
[C---:B------:R-:W-:Y:S02]  /*695b0*/  PRMT R26, R14.reuse, 0x7772, RZ ;  /* 0x000077720e1a7816 */ /* 0x040fe400000000ff */
[----:B------:R-:W-:Y:S01]  /*695c0*/  PRMT R14, R14, 0x7773, RZ ;  /* 0x000077730e0e7816 */ /* 0x000fe200000000ff */
[----:B------:R-:W-:Y:S02]  /*695d0*/  IMAD.X R13, R25, 0x1, R20, P5 ;  /* 0x00000001190d7824 */ /* 0x000fe400028e0614 */
[----:B0-----:R-:W-:Y:S01]  /*695e0*/  VIADD R18, R18, UR4 ;  /* 0x0000000412127c36 */ /* 0x001fe20008000000 */
[----:B------:R0:W-:Y:S01]  /*695f0*/  @P4 STG.E.U8 desc[UR42][R16.64], R26 ;  /* 0x0000001a10004986 */ /* 0x0001e2000c10112a */
[----:B------:R-:W-:Y:S01]  /*69600*/  ISETP.LT.AND P4, PT, R11, UR12, !P1 ;  /* 0x0000000c0b007c0c */ /* 0x000fe2000cf81270 */
[----:B------:R-:W4:Y:S01]  /*69610*/  LDCU UR4, c[0x0][0x39c] ;  /* 0x00007380ff0477ac */ /* 0x000f220008000800 */
[----:B--2---:R-:W-:Y:S01]  /*69620*/  ISETP.LT.AND P2, PT, R28, UR10, !P2 ;  /* 0x0000000a1c007c0c */ /* 0x004fe2000d741270 */
[----:B------:R-:W2:Y:S01]  /*69630*/  LDCU UR10, c[0x0][0x398] ;  /* 0x00007300ff0a77ac */ /* 0x000ea20008000800 */
[----:B0-----:R-:W-:-:S02]  /*69640*/  IADD3 R16, P5, PT, R18, R24, RZ ;  /* 0x0000001812107210 */ /* 0x001fc40007fbe0ff */
[C---:B------:R-:W-:Y:S02]  /*69650*/  PRMT R26, R19.reuse, 0x7770, RZ ;  /* 0x00007770131a7816 */ /* 0x040fe400000000ff */
[----:B------:R-:W-:Y:S01]  /*69660*/  PRMT R27, R19, 0x7771, RZ ;  /* 0x00007771131b7816 */ /* 0x000fe200000000ff */
[----:B------:R-:W-:Y:S01]  /*69670*/  VIADD R25, R29, 0x8 ;  /* 0x000000081d197836 */ /* 0x000fe20000000000 */
[----:B------:R-:W0:Y:S05]  /*69680*/  LDCU UR12, c[0x0][0x398] ;  /* 0x00007300ff0c77ac */ /* 0x000e2a0008000800 */
[----:B------:R1:W-:Y:S01]  /*69690*/  @P2 STG.E.U8 desc[UR42][R12.64], R14 ;  /* 0x0000000e0c002986 */ /* 0x0003e2000c10112a */
[----:B------:R-:W-:Y:S01]  /*696a0*/  ISETP.LT.AND P2, PT, R10, UR14, !P1 ;  /* 0x0000000e0a007c0c */ /* 0x000fe2000cf41270 */
[----:B------:R-:W0:Y:S02]  /*696b0*/  LDCU UR14, c[0x0][0x398] ;  /* 0x00007300ff0e77ac */ /* 0x000e240008000800 */
[----:B------:R-:W4:Y:S01]  /*696c0*/  LDL.LU R10, [R1+0x10] ;  /* 0x00001000010a7983 */ /* 0x000f220000300800 */
[----:B-1----:R-:W-:-:S02]  /*696d0*/  SHF.R.S32.HI R14, RZ, 0x1f, R18 ;  /* 0x0000001fff0e7819 */ /* 0x002fc40000011412 */
[----:B------:R-:W-:-:S03]  /*696e0*/  IADD3 R12, P6, PT, R18, R0, RZ ;  /* 0x00000000120c7210 */ /* 0x000fc60007fde0ff */
[C---:B------:R-:W-:Y:S02]  /*696f0*/  IMAD.X R17, R14.reuse, 0x1, R2, P5 ;  /* 0x000000010e117824 */ /* 0x040fe400028e0602 */
[----:B------:R-:W-:-:S05]  /*69700*/  IMAD.X R13, R14, 0x1, R3, P6 ;  /* 0x000000010e0d7824 */ /* 0x000fca00030e0603 */
[----:B------:R-:W-:Y:S04]  /*69710*/  @P4 STG.E.U8 desc[UR42][R12.64], R26 ;  /* 0x0000001a0c004986 */ /* 0x000fe8000c10112a */
[----:B------:R1:W-:Y:S04]  /*69720*/  @P2 STG.E.U8 desc[UR42][R16.64], R27 ;  /* 0x0000001b10002986 */ /* 0x0003e8000c10112a */
[----:B-1----:R-:W4:Y:S01]  /*69730*/  LDL.LU R27, [R1+0xc88] ;  /* 0x000c8800011b7983 */ /* 0x002f220000300800 */
[----:B---3--:R-:W-:Y:S02]  /*69740*/  ISETP.LT.AND P6, PT, R9, UR16, !P1 ;  /* 0x0000001009007c0c */ /* 0x008fe4000cfc1270 */
[----:B------:R-:W-:-:S02]  /*69750*/  IADD3 R12, P5, PT, R18, R21, RZ ;  /* 0x00000015120c7210 */ /* 0x000fc40007fbe0ff */
[----:B------:R-:W-:Y:S01]  /*69760*/  ISETP.GE.AND P4, PT, R25, UR8, PT ;  /* 0x0000000819007c0c */ /* 0x000fe2000bf86270 */
[----:B------:R-:W1:Y:S01]  /*69770*/  LDCU UR8, c[0x0][0x398] ;  /* 0x00007300ff0877ac */ /* 0x000e620008000800 */
[----:B------:R-:W-:Y:S01]  /*69780*/  VIADD R16, R29, 0x9 ;  /* 0x000000091d107836 */ /* 0x000fe20000000000 */
[----:B------:R-:W-:Y:S01]  /*69790*/  PRMT R17, R19, 0x7772, RZ ;  /* 0x0000777213117816 */ /* 0x000fe200000000ff */
[----:B------:R-:W-:Y:S01]  /*697a0*/  IMAD.X R13, R14, 0x1, R23, P5 ;  /* 0x000000010e0d7824 */ /* 0x000fe200028e0617 */
[----:B--2---:R-:W-:Y:S01]  /*697b0*/  ISETP.LT.AND P5, PT, R28, UR10, !P1 ;  /* 0x0000000a1c007c0c */ /* 0x004fe2000cfa1270 */
[----:B------:R-:W2:Y:S01]  /*697c0*/  LDCU UR10, c[0x0][0x398] ;  /* 0x00007300ff0a77ac */ /* 0x000ea20008000800 */
[----:B----4-:R-:W-:Y:S02]  /*697d0*/  ISETP.GE.AND P2, PT, R16, UR4, PT ;  /* 0x0000000410007c0c */ /* 0x010fe4000bf46270 */
[----:B------:R3:W-:Y:S01]  /*697e0*/  @P6 STG.E.U8 desc[UR42][R12.64], R17 ;  /* 0x000000110c006986 */ /* 0x0007e2000c10112a */
[C---:B------:R-:W-:Y:S01]  /*697f0*/  IADD3 R16, P6, PT, R18.reuse, R22, RZ ;  /* 0x0000001612107210 */ /* 0x040fe20007fde0ff */
[----:B------:R-:W-:Y:S01]  /*69800*/  VIADD R18, R18, UR6 ;  /* 0x0000000612127c36 */ /* 0x000fe20008000000 */
[----:B0-----:R-:W-:Y:S01]  /*69810*/  ISETP.LT.AND P1, PT, R11, UR12, !P3 ;  /* 0x0000000c0b007c0c */ /* 0x001fe2000df21270 */
[----:B------:R-:W0:Y:S01]  /*69820*/  LDCU UR4, c[0x0][0x3b8] ;  /* 0x00007700ff0477ac */ /* 0x000e220008000800 */
[----:B------:R-:W-:-:S02]  /*69830*/  PRMT R26, R15, 0x7773, RZ ;  /* 0x000077730f1a7816 */ /* 0x000fc400000000ff */
[----:B------:R-:W-:Y:S01]  /*69840*/  PRMT R25, R15, 0x7772, RZ ;  /* 0x000077720f197816 */ /* 0x000fe200000000ff */
[----:B------:R-:W4:Y:S01]  /*69850*/  LDCU UR6, c[0x0][0x398] ;  /* 0x00007300ff0677ac */ /* 0x000f220008000800 */
[----:B---3--:R-:W-:Y:S01]  /*69860*/  IMAD.X R17, R14, 0x1, R20, P6 ;  /* 0x000000010e117824 */ /* 0x008fe200030e0614 */
[----:B------:R-:W-:Y:S01]  /*69870*/  PRMT R13, R19, 0x7773, RZ ;  /* 0x00007773130d7816 */ /* 0x000fe200000000ff */
[----:B------:R-:W3:Y:S01]  /*69880*/  LDCU UR12, c[0x0][0x398] ;  /* 0x00007300ff0c77ac */ /* 0x000ee20008000800 */
[----:B------:R-:W-:Y:S02]  /*69890*/  SHF.R.S32.HI R19, RZ, 0x1f, R18 ;  /* 0x0000001fff137819 */ /* 0x000fe40000011412 */
[C---:B------:R-:W-:Y:S01]  /*698a0*/  IADD3 R12, P6, PT, R18.reuse, R0, RZ ;  /* 0x00000000120c7210 */ /* 0x040fe20007fde0ff */
[----:B------:R0:W-:Y:S01]  /*698b0*/  @P5 STG.E.U8 desc[UR42][R16.64], R13 ;  /* 0x0000000d10005986 */ /* 0x0001e2000c10112a */
[C---:B------:R-:W-:Y:S01]  /*698c0*/  PRMT R14, R15.reuse, 0x7770, RZ ;  /* 0x000077700f0e7816 */ /* 0x040fe200000000ff */
[----:B------:R-:W1:Y:S01]  /*698d0*/  LDCU UR16, c[0x0][0x398] ;  /* 0x00007300ff1077ac */ /* 0x000e620008000800 */
[----:B------:R-:W-:Y:S01]  /*698e0*/  PRMT R15, R15, 0x7771, RZ ;  /* 0x000077710f0f7816 */ /* 0x000fe200000000ff */
[----:B0-----:R-:W-:Y:S01]  /*698f0*/  IMAD.X R13, R19, 0x1, R3, P6 ;  /* 0x00000001130d7824 */ /* 0x001fe200030e0603 */
[----:B------:R-:W-:-:S04]  /*69900*/  IADD3 R16, P6, PT, R18, R24, RZ ;  /* 0x0000001812107210 */ /* 0x000fc80007fde0ff */
[----:B------:R0:W-:Y:S01]  /*69910*/  @P1 STG.E.U8 desc[UR42][R12.64], R14 ;  /* 0x0000000e0c001986 */ /* 0x0001e2000c10112a */
[----:B------:R-:W-:Y:S01]  /*69920*/  IMAD.X R17, R19, 0x1, R2, P6 ;  /* 0x0000000113117824 */ /* 0x000fe200030e0602 */
[----:B--2---:R-:W-:Y:S01]  /*69930*/  ISETP.LT.AND P1, PT, R9, UR10, !P3 ;  /* 0x0000000a09007c0c */ /* 0x004fe2000df21270 */
[----:B------:R-:W2:Y:S01]  /*69940*/  LDCU UR10, c[0x0][0x398] ;  /* 0x00007300ff0a77ac */ /* 0x000ea20008000800 */
[----:B------:R-:W2:Y:S01]  /*69950*/  LDL.LU R9, [R1+0x22c4] ;  /* 0x0022c40001097983 */ /* 0x000ea20000300800 */
[----:B0-----:R-:W-:-:S05]  /*69960*/  IADD3 R12, P6, PT, R18, R21, RZ ;  /* 0x00000015120c7210 */ /* 0x001fca0007fde0ff */
[----:B------:R-:W-:Y:S01]  /*69970*/  IMAD.X R13, R19, 0x1, R23, P6 ;  /* 0x00000001130d7824 */ /* 0x000fe200030e0617 */
[----:B-1----:R-:W-:Y:S01]  /*69980*/  ISETP.LT.AND P5, PT, R27, UR8, !P3 ;  /* 0x000000081b007c0c */ /* 0x002fe2000dfa1270 */
[----:B------:R-:W0:Y:S01]  /*69990*/  LDCU UR8, c[0x0][0x398] ;  /* 0x00007300ff0877ac */ /* 0x000e220008000800 */
[----:B------:R-:W-:Y:S01]  /*699a0*/  ISETP.LT.AND P3, PT, R28, UR14, !P3 ;  /* 0x0000000e1c007c0c */ /* 0x000fe2000df61270 */
[----:B------:R-:W1:Y:S10]  /*699b0*/  LDCU UR14, c[0x0][0x398] ;  /* 0x00007300ff0e77ac */ /* 0x000e740008000800 */
[----:B------:R0:W-:Y:S01]  /*699c0*/  @P5 STG.E.U8 desc[UR42][R16.64], R15 ;  /* 0x0000000f10005986 */ /* 0x0001e2000c10112a */
[----:B------:R-:W-:-:S03]  /*699d0*/  IADD3 R14, P5, PT, R18, R22, RZ ;  /* 0x00000016120e7210 */ /* 0x000fc60007fbe0ff */
[----:B------:R1:W-:Y:S02]  /*699e0*/  @P1 STG.E.U8 desc[UR42][R12.64], R25 ;  /* 0x000000190c001986 */ /* 0x0003e4000c10112a */
[----:B0-----:R-:W-:Y:S02]  /*699f0*/  IMAD.X R15, R19, 0x1, R20, P5 ;  /* 0x00000001130f7824 */ /* 0x001fe400028e0614 */
[----:B-1----:R-:W2:Y:S04]  /*69a00*/  LDL.LU R25, [R1+0x20] ;  /* 0x0000200001197983 */ /* 0x002ea80000300800 */
[----:B------:R0:W-:Y:S04]  /*69a10*/  @P3 STG.E.U8 desc[UR42][R14.64], R26 ;  /* 0x0000001a0e003986 */ /* 0x0001e8000c10112a */
[----:B0-----:R-:W2:Y:S01]  /*69a20*/  LDL.LU R26, [R1+0xc90] ;  /* 0x000c9000011a7983 */ /* 0x001ea20000300800 */
[----:B------:R-:W-:Y:S01]  /*69a30*/  VIADD R17, R18, UR4 ;  /* 0x0000000412117c36 */ /* 0x000fe20008000000 */
[----:B----4-:R-:W-:Y:S01]  /*69a40*/  ISETP.LT.AND P1, PT, R11, UR6, !P4 ;  /* 0x000000060b007c0c */ /* 0x010fe2000e721270 */
[----:B------:R-:W0:Y:S03]  /*69a50*/  LDCU UR4, c[0x0][0x3b8] ;  /* 0x00007700ff0477ac */ /* 0x000e260008000800 */
[----:B------:R-:W-:Y:S01]  /*69a60*/  SHF.R.S32.HI R16, RZ, 0x1f, R17 ;  /* 0x0000001fff107819 */ /* 0x000fe20000011411 */
[----:B------:R-:W1:Y:S01]  /*69a70*/  LDCU UR6, c[0x0][0x39c] ;  /* 0x00007380ff0677ac */ /* 0x000e620008000800 */
[----:B------:R-:W-:-:S02]  /*69a80*/  IADD3 R12, P5, PT, R17, R0, RZ ;  /* 0x00000000110c7210 */ /* 0x000fc40007fbe0ff */
[----:B------:R-:W-:-:S03]  /*69a90*/  PRMT R15, R10, 0x7770, RZ ;  /* 0x000077700a0f7816 */ /* 0x000fc600000000ff */
[----:B------:R-:W-:Y:S01]  /*69aa0*/  IMAD.X R13, R16, 0x1, R3, P5 ;  /* 0x00000001100d7824 */ /* 0x000fe200028e0603 */
[----:B------:R-:W-:Y:S01]  /*69ab0*/  ISETP.LT.AND P3, PT, R27, UR8, !P4 ;  /* 0x000000081b007c0c */ /* 0x000fe2000e761270 */
[----:B------:R-:W4:Y:S01]  /*69ac0*/  LDCU UR8, c[0x0][0x39c] ;  /* 0x00007380ff0877ac */ /* 0x000f220008000800 */
[C---:B------:R-:W-:Y:S02]  /*69ad0*/  IADD3 R14, P6, PT, R17.reuse, R24, RZ ;  /* 0x00000018110e7210 */ /* 0x040fe40007fde0ff */
[----:B------:R0:W-:Y:S01]  /*69ae0*/  @P1 STG.E.U8 desc[UR42][R12.64], R15 ;  /* 0x0000000f0c001986 */ /* 0x0001e2000c10112a */
[C---:B------:R-:W-:Y:S02]  /*69af0*/  PRMT R18, R10.reuse, 0x7771, RZ ;  /* 0x000077710a127816 */ /* 0x040fe400000000ff */
[----:B------:R-:W-:Y:S02]  /*69b00*/  PRMT R19, R10, 0x7772, RZ ;  /* 0x000077720a137816 */ /* 0x000fe400000000ff */
[----:B0-----:R-:W-:Y:S01]  /*69b10*/  IADD3 R12, P1, PT, R17, R21, RZ ;  /* 0x00000015110c7210 */ /* 0x001fe20007f3e0ff */
[----:B------:R-:W-:-:S04]  /*69b20*/  IMAD.X R15, R16, 0x1, R2, P6 ;  /* 0x00000001100f7824 */ /* 0x000fc800030e0602 */
[----:B------:R-:W-:Y:S01]  /*69b30*/  IMAD.X R13, R16, 0x1, R23, P1 ;  /* 0x00000001100d7824 */ /* 0x000fe200008e0617 */
[----:B------:R-:W-:Y:S01]  /*69b40*/  @P3 STG.E.U8 desc[UR42][R14.64], R18 ;  /* 0x000000120e003986 */ /* 0x000fe2000c10112a */
[----:B--2---:R-:W-:Y:S01]  /*69b50*/  ISETP.LT.AND P5, PT, R26, UR10, !P4 ;  /* 0x0000000a1a007c0c */ /* 0x004fe2000e7a1270 */
[----:B------:R-:W0:-:S12]  /*69b60*/  LDCU UR10, c[0x0][0x398] ;  /* 0x00007300ff0a77ac */ /* 0x000e180008000800 */
[----:B------:R2:W-:Y:S02]  /*69b70*/  @P5 STG.E.U8 desc[UR42][R12.64], R19 ;  /* 0x000000130c005986 */ /* 0x0005e4000c10112a */
[----:B--2---:R-:W-:Y:S02]  /*69b80*/  PRMT R19, R10, 0x7773, RZ ;  /* 0x000077730a137816 */ /* 0x004fe400000000ff */
[----:B------:R-:W2:Y:S01]  /*69b90*/  LDL.LU R10, [R1+0x14] ;  /* 0x00001400010a7983 */ /* 0x000ea20000300800 */
[----:B------:R-:W-:Y:S01]  /*69ba0*/  VIADD R18, R17, UR4 ;  /* 0x0000000411127c36 */ /* 0x000fe20008000000 */
[----:B---3--:R-:W-:Y:S02]  /*69bb0*/  ISETP.LT.AND P4, PT, R28, UR12, !P4 ;  /* 0x0000000c1c007c0c */ /* 0x008fe4000e781270 */
[----:B------:R-:W-:Y:S01]  /*69bc0*/  ISETP.LT.AND P1, PT, R11, UR14, !P2 ;  /* 0x0000000e0b007c0c */ /* 0x000fe2000d721270 */
[----:B------:R-:W-:Y:S01]  /*69bd0*/  VIADD R15, R29, 0xa ;  /* 0x0000000a1d0f7836 */ /* 0x000fe20000000000 */
[----:B------:R-:W-:Y:S01]  /*69be0*/  IADD3 R12, P3, PT, R17, R22, RZ ;  /* 0x00000016110c7210 */ /* 0x000fe20007f7e0ff */
[----:B------:R-:W3:Y:S01]  /*69bf0*/  LDCU UR4, c[0x0][0x3b8] ;  /* 0x00007700ff0477ac */ /* 0x000ee20008000800 */
[----:B------:R-:W-:-:S02]  /*69c00*/  SHF.R.S32.HI R17, RZ, 0x1f, R18 ;  /* 0x0000001fff117819 */ /* 0x000fc40000011412 */
[----:B------:R-:W-:Y:S01]  /*69c10*/  IADD3 R14, P5, PT, R18, R0, RZ ;  /* 0x00000000120e7210 */ /* 0x000fe20007fbe0ff */
[----:B------:R-:W-:Y:S01]  /*69c20*/  IMAD.X R13, R16, 0x1, R20, P3 ;  /* 0x00000001100d7824 */ /* 0x000fe200018e0614 */
[----:B-1----:R-:W-:Y:S01]  /*69c30*/  ISETP.GE.AND P3, PT, R15, UR6, PT ;  /* 0x000000060f007c0c */ /* 0x002fe2000bf66270 */
[----:B------:R-:W1:Y:S01]  /*69c40*/  LDCU UR6, c[0x0][0x398] ;  /* 0x00007300ff0677ac */ /* 0x000e620008000800 */
[----:B------:R-:W-:Y:S01]  /*69c50*/  PRMT R16, R25, 0x7770, RZ ;  /* 0x0000777019107816 */ /* 0x000fe200000000ff */
[----:B------:R-:W-:Y:S01]  /*69c60*/  IMAD.X R15, R17, 0x1, R3, P5 ;  /* 0x00000001110f7824 */ /* 0x000fe200028e0603 */
[----:B------:R3:W-:Y:S01]  /*69c70*/  @P4 STG.E.U8 desc[UR42][R12.64], R19 ;  /* 0x000000130c004986 */ /* 0x0007e2000c10112a */
[----:B0-----:R-:W-:Y:S01]  /*69c80*/  ISETP.LT.AND P5, PT, R27, UR10, !P2 ;  /* 0x0000000a1b007c0c */ /* 0x001fe2000d7a1270 */
[----:B------:R-:W0:Y:S01]  /*69c90*/  LDCU UR10, c[0x0][0x398] ;  /* 0x00007300ff0a77ac */ /* 0x000e220008000800 */
[----:B------:R-:W-:Y:S01]  /*69ca0*/  ISETP.LT.AND P4, PT, R26, UR16, !P2 ;  /* 0x000000101a007c0c */ /* 0x000fe2000d781270 */
[----:B------:R1:W-:Y:S01]  /*69cb0*/  @P1 STG.E.U8 desc[UR42][R14.64], R16 ;  /* 0x000000100e001986 */ /* 0x0003e2000c10112a */
[----:B------:R-:W0:Y:S01]  /*69cc0*/  LDCU UR12, c[0x0][0x398] ;  /* 0x00007300ff0c77ac */ /* 0x000e220008000800 */
[----:B------:R-:W0:Y:S01]  /*69cd0*/  LDCU UR14, c[0x0][0x398] ;  /* 0x00007300ff0e77ac */ /* 0x000e220008000800 */
[----:B---3--:R-:W-:-:S02]  /*69ce0*/  IADD3 R12, P1, PT, R18, R24, RZ ;  /* 0x00000018120c7210 */ /* 0x008fc40007f3e0ff */
[----:B------:R-:W-:Y:S01]  /*69cf0*/  PRMT R19, R25, 0x7772, RZ ;  /* 0x0000777219137816 */ /* 0x000fe200000000ff */
[----:B------:R-:W3:Y:S01]  /*69d00*/  LDCU UR16, c[0x0][0x398] ;  /* 0x00007300ff1077ac */ /* 0x000ee20008000800 */
[----:B-1----:R-:W-:Y:S01]  /*69d10*/  VIADD R15, R29, 0xb ;  /* 0x0000000b1d0f7836 */ /* 0x002fe20000000000 */
[----:B------:R-:W-:Y:S01]  /*69d20*/  IADD3 R14, P6, PT, R18, R21, RZ ;  /* 0x00000015120e7210 */ /* 0x000fe20007fde0ff */
[----:B------:R-:W-:Y:S01]  /*69d30*/  IMAD.X R13, R17, 0x1, R2, P1 ;  /* 0x00000001110d7824 */ /* 0x000fe200008e0602 */
[----:B------:R-:W-:Y:S02]  /*69d40*/  PRMT R16, R25, 0x7771, RZ ;  /* 0x0000777119107816 */ /* 0x000fe400000000ff */
[----:B----4-:R-:W-:Y:S01]  /*69d50*/  ISETP.GE.AND P1, PT, R15, UR8, PT ;  /* 0x000000080f007c0c */ /* 0x010fe2000bf26270 */
[----:B------:R-:W-:Y:S01]  /*69d60*/  IMAD.X R15, R17, 0x1, R23, P6 ;  /* 0x00000001110f7824 */ /* 0x000fe200030e0617 */
[----:B------:R-:W-:Y:S01]  /*69d70*/  ISETP.LT.AND P2, PT, R28, UR6, !P2 ;  /* 0x000000061c007c0c */ /* 0x000fe2000d741270 */
[----:B------:R-:W-:Y:S01]  /*69d80*/  @P5 STG.E.U8 desc[UR42][R12.64], R16 ;  /* 0x000000100c005986 */ /* 0x000fe2000c10112a */
[----:B------:R-:W1:Y:S03]  /*69d90*/  LDCU UR8, c[0x0][0x39c] ;  /* 0x00007380ff0877ac */ /* 0x000e660008000800 */
[----:B------:R4:W-:Y:S01]  /*69da0*/  @P4 STG.E.U8 desc[UR42][R14.64], R19 ;  /* 0x000000130e004986 */ /* 0x0009e2000c10112a */
[----:B0-----:R-:W-:Y:S01]  /*69db0*/  ISETP.LT.AND P6, PT, R11, UR10, !P3 ;  /* 0x0000000a0b007c0c */ /* 0x001fe2000dfc1270 */
[----:B------:R-:W0:Y:S01]  /*69dc0*/  LDCU UR6, c[0x0][0x3b8] ;  /* 0x00007700ff0677ac */ /* 0x000e220008000800 */
[----:B------:R-:W-:Y:S01]  /*69dd0*/  ISETP.LT.AND P5, PT, R27, UR12, !P3 ;  /* 0x0000000c1b007c0c */ /* 0x000fe2000dfa1270 */
[----:B------:R-:W0:Y:S01]  /*69de0*/  LDCU UR10, c[0x0][0x398] ;  /* 0x00007300ff0a77ac */ /* 0x000e220008000800 */
[----:B----4-:R-:W-:Y:S01]  /*69df0*/  PRMT R15, R25, 0x7773, RZ ;  /* 0x00007773190f7816 */ /* 0x010fe200000000ff */
[----:B------:R-:W4:Y:S01]  /*69e00*/  LDCU UR12, c[0x0][0x398] ;  /* 0x00007300ff0c77ac */ /* 0x000f220008000800 */
[----:B------:R-:W3:Y:S01]  /*69e10*/  LDL.LU R25, [R1+0x24] ;  /* 0x0000240001197983 */ /* 0x000ee20000300800 */
[C---:B------:R-:W-:Y:S01]  /*69e20*/  IADD3 R12, P4, PT, R18.reuse, R22, RZ ;  /* 0x00000016120c7210 */ /* 0x040fe20007f9e0ff */
[----:B------:R-:W-:Y:S01]  /*69e30*/  VIADD R18, R18, UR4 ;  /* 0x0000000412127c36 */ /* 0x000fe20008000000 */
[----:B------:R-:W0:Y:S03]  /*69e40*/  LDCU UR4, c[0x0][0x398] ;  /* 0x00007300ff0477ac */ /* 0x000e260008000800 */
[----:B------:R-:W-:Y:S01]  /*69e50*/  IMAD.X R13, R17, 0x1, R20, P4 ;  /* 0x00000001110d7824 */ /* 0x000fe200020e0614 */
[----:B------:R-:W-:-:S02]  /*69e60*/  SHF.R.S32.HI R16, RZ, 0x1f, R18 ;  /* 0x0000001fff107819 */ /* 0x000fc40000011412 */
[----:B------:R-:W-:Y:S02]  /*69e70*/  IADD3 R14, P4, PT, R18, R0, RZ ;  /* 0x00000000120e7210 */ /* 0x000fe40007f9e0ff */
[----:B------:R0:W-:Y:S01]  /*69e80*/  @P2 STG.E.U8 desc[UR42][R12.64], R15 ;  /* 0x0000000f0c002986 */ /* 0x0001e2000c10112a */
[----:B------:R-:W-:Y:S02]  /*69e90*/  VIADD R17, R29, 0xc ;  /* 0x0000000c1d117836 */ /* 0x000fe40000000000 */
[----:B0-----:R-:W-:Y:S01]  /*69ea0*/  IMAD.X R15, R16, 0x1, R3, P4 ;  /* 0x00000001100f7824 */ /* 0x001fe200020e0603 */
[----:B------:R-:W-:Y:S02]  /*69eb0*/  IADD3 R12, P2, PT, R18, R24, RZ ;  /* 0x00000018120c7210 */ /* 0x000fe40007f5e0ff */
[----:B--2---:R-:W-:-:S05]  /*69ec0*/  PRMT R13, R10, 0x7770, RZ ;  /* 0x000077700a0d7816 */ /* 0x004fca00000000ff */
[----:B------:R0:W-:Y:S01]  /*69ed0*/  @P6 STG.E.U8 desc[UR42][R14.64], R13 ;  /* 0x0000000d0e006986 */ /* 0x0001e2000c10112a */
[----:B------:R-:W-:Y:S01]  /*69ee0*/  PRMT R19, R10, 0x7772, RZ ;  /* 0x000077720a137816 */ /* 0x000fe200000000ff */
[----:B0-----:R-:W-:Y:S01]  /*69ef0*/  IMAD.X R13, R16, 0x1, R2, P2 ;  /* 0x00000001100d7824 */ /* 0x001fe200010e0602 */
[----:B-1----:R-:W-:Y:S01]  /*69f00*/  ISETP.GE.AND P2, PT, R17, UR8, PT ;  /* 0x0000000811007c0c */ /* 0x002fe2000bf46270 */
[----:B------:R-:W0:Y:S01]  /*69f10*/  LDCU UR8, c[0x0][0x398] ;  /* 0x00007300ff0877ac */ /* 0x000e220008000800 */
[----:B------:R-:W-:-:S05]  /*69f20*/  PRMT R17, R10, 0x7771, RZ ;  /* 0x000077710a117816 */ /* 0x000fca00000000ff */
[----:B------:R1:W-:Y:S02]  /*69f30*/  @P5 STG.E.U8 desc[UR42][R12.64], R17 ;  /* 0x000000110c005986 */ /* 0x0003e4000c10112a */
[----:B-1----:R-:W-:Y:S02]  /*69f40*/  PRMT R13, R10, 0x7773, RZ ;  /* 0x000077730a0d7816 */ /* 0x002fe400000000ff */
[----:B------:R-:W2:Y:S01]  /*69f50*/  LDL.LU R10, [R1+0x18] ;  /* 0x00001800010a7983 */ /* 0x000ea20000300800 */
[----:B------:R-:W-:Y:S01]  /*69f60*/  ISETP.LT.AND P4, PT, R26, UR14, !P3 ;  /* 0x0000000e1a007c0c */ /* 0x000fe2000df81270 */
[----:B------:R-:W1:Y:S01]  /*69f70*/  LDCU UR14, c[0x0][0x398] ;  /* 0x00007300ff0e77ac */ /* 0x000e620008000800 */
[----:B------:R-:W-:Y:S02]  /*69f80*/  IADD3 R14, P6, PT, R18, R21, RZ ;  /* 0x00000015120e7210 */ /* 0x000fe40007fde0ff */
[----:B------:R-:W-:Y:S01]  /*69f90*/  ISETP.LT.AND P3, PT, R28, UR4, !P3 ;  /* 0x000000041c007c0c */ /* 0x000fe2000df61270 */
[----:B------:R-:W0:Y:S02]  /*69fa0*/  LDCU UR4, c[0x0][0x3b8] ;  /* 0x00007700ff0477ac */ /* 0x000e240008000800 */
[----:B------:R-:W-:-:S06]  /*69fb0*/  IMAD.X R15, R16, 0x1, R23, P6 ;  /* 0x00000001100f7824 */ /* 0x000fcc00030e0617 */
[----:B------:R0:W-:Y:S01]  /*69fc0*/  @P4 STG.E.U8 desc[UR42][R14.64], R19 ;  /* 0x000000130e004986 */ /* 0x0001e2000c10112a */
[----:B------:R-:W-:Y:S01]  /*69fd0*/  ISETP.LT.AND P4, PT, R11, UR10, !P1 ;  /* 0x0000000a0b007c0c */ /* 0x000fe2000cf81270 */
[----:B------:R-:W1:Y:S01]  /*69fe0*/  LDCU UR10, c[0x0][0x398] ;  /* 0x00007300ff0a77ac */ /* 0x000e620008000800 */
[C---:B0-----:R-:W-:Y:S01]  /*69ff0*/  IADD3 R14, P5, PT, R18.reuse, R22, RZ ;  /* 0x00000016120e7210 */ /* 0x041fe20007fbe0ff */
[----:B------:R-:W-:Y:S01]  /*6a000*/  VIADD R18, R18, UR6 ;  /* 0x0000000612127c36 */ /* 0x000fe20008000000 */
[----:B---3--:R-:W-:Y:S01]  /*6a010*/  PRMT R17, R25, 0x7771, RZ ;  /* 0x0000777119117816 */ /* 0x008fe200000000ff */
[----:B------:R-:W0:Y:S02]  /*6a020*/  LDCU UR6, c[0x0][0x3b8] ;  /* 0x00007700ff0677ac */ /* 0x000e240008000800 */
[----:B------:R-:W-:Y:S01]  /*6a030*/  IMAD.X R15, R16, 0x1, R20, P5 ;  /* 0x00000001100f7824 */ /* 0x000fe200028e0614 */
[----:B------:R-:W-:Y:S02]  /*6a040*/  SHF.R.S32.HI R16, RZ, 0x1f, R18 ;  /* 0x0000001fff107819 */ /* 0x000fe40000011412 */
[----:B------:R-:W-:-:S02]  /*6a050*/  IADD3 R12, P5, PT, R18, R0, RZ ;  /* 0x00000000120c7210 */ /* 0x000fc40007fbe0ff */
[----:B------:R3:W-:Y:S01]  /*6a060*/  @P3 STG.E.U8 desc[UR42][R14.64], R13 ;  /* 0x0000000d0e003986 */ /* 0x0007e2000c10112a */
[----:B------:R-:W-:Y:S01]  /*6a070*/  ISETP.LT.AND P3, PT, R27, UR8, !P1 ;  /* 0x000000081b007c0c */ /* 0x000fe2000cf61270 */
[----:B------:R-:W0:Y:S01]  /*6a080*/  LDCU UR8, c[0x0][0x39c] ;  /* 0x00007380ff0877ac */ /* 0x000e220008000800 */
[----:B---3--:R-:W-:Y:S01]  /*6a090*/  IMAD.X R13, R16, 0x1, R3, P5 ;  /* 0x00000001100d7824 */ /* 0x008fe200028e0603 */
[C---:B------:R-:W-:Y:S02]  /*6a0a0*/  PRMT R15, R25.reuse, 0x7770, RZ ;  /* 0x00007770190f7816 */ /* 0x040fe400000000ff */
[----:B----4-:R-:W-:Y:S01]  /*6a0b0*/  ISETP.LT.AND P5, PT, R26, UR12, !P1 ;  /* 0x0000000c1a007c0c */ /* 0x010fe2000cfa1270 */
[----:B------:R-:W3:Y:S01]  /*6a0c0*/  LDCU UR12, c[0x0][0x398] ;  /* 0x00007300ff0c77ac */ /* 0x000ee20008000800 */
[----:B------:R-:W-:Y:S01]  /*6a0d0*/  IADD3 R14, P6, PT, R18, R24, RZ ;  /* 0x00000018120e7210 */ /* 0x000fe20007fde0ff */
[----:B------:R4:W-:Y:S01]  /*6a0e0*/  @P4 STG.E.U8 desc[UR42][R12.64], R15 ;  /* 0x0000000f0c004986 */ /* 0x0009e2000c10112a */
[----:B------:R-:W-:-:S02]  /*6a0f0*/  PRMT R19, R25, 0x7772, RZ ;  /* 0x0000777219137816 */ /* 0x000fc400000000ff */
[----:B----4-:R-:W-:Y:S01]  /*6a100*/  IADD3 R12, P4, PT, R18, R21, RZ ;  /* 0x00000015120c7210 */ /* 0x010fe20007f9e0ff */
[----:B------:R-:W-:-:S04]  /*6a110*/  IMAD.X R15, R16, 0x1, R2, P6 ;  /* 0x00000001100f7824 */ /* 0x000fc800030e0602 */
[----:B------:R-:W-:Y:S01]  /*6a120*/  IMAD.X R13, R16, 0x1, R23, P4 ;  /* 0x00000001100d7824 */ /* 0x000fe200020e0617 */
[----:B------:R-:W-:Y:S04]  /*6a130*/  @P3 STG.E.U8 desc[UR42][R14.64], R17 ;  /* 0x000000110e003986 */ /* 0x000fe8000c10112a */
[----:B------:R4:W-:Y:S01]  /*6a140*/  @P5 STG.E.U8 desc[UR42][R12.64], R19 ;  /* 0x000000130c005986 */ /* 0x0009e2000c10112a */
[----:B-1----:R-:W-:Y:S01]  /*6a150*/  ISETP.LT.AND P1, PT, R28, UR10, !P1 ;  /* 0x0000000a1c007c0c */ /* 0x002fe2000cf21270 */
[----:B------:R-:W1:Y:S01]  /*6a160*/  LDCU UR10, c[0x0][0x39c] ;  /* 0x00007380ff0a77ac */ /* 0x000e620008000800 */
[----:B------:R-:W-:Y:S01]  /*6a170*/  ISETP.LT.AND P4, PT, R11, UR14, !P2 ;  /* 0x0000000e0b007c0c */ /* 0x000fe2000d781270 */
[----:B------:R-:W0:Y:S01]  /*6a180*/  LDCU UR14, c[0x0][0x398] ;  /* 0x00007300ff0e77ac */ /* 0x000e220008000800 */
[C---:B----4-:R-:W-:Y:S01]  /*6a190*/  IADD3 R12, P3, PT, R18.reuse, R22, RZ ;  /* 0x00000016120c7210 */ /* 0x050fe20007f7e0ff */
[----:B------:R-:W-:Y:S01]  /*6a1a0*/  VIADD R17, R18, UR4 ;  /* 0x0000000412117c36 */ /* 0x000fe20008000000 */
[----:B------:R-:W4:Y:S03]  /*6a1b0*/  LDCU UR4, c[0x0][0x398] ;  /* 0x00007300ff0477ac */ /* 0x000f260008000800 */
[----:B------:R-:W-:Y:S01]  /*6a1c0*/  IMAD.X R13, R16, 0x1, R20, P3 ;  /* 0x00000001100d7824 */ /* 0x000fe200018e0614 */
[----:B------:R-:W-:-:S02]  /*6a1d0*/  PRMT R16, R25, 0x7773, RZ ;  /* 0x0000777319107816 */ /* 0x000fc400000000ff */
[----:B------:R-:W4:Y:S01]  /*6a1e0*/  LDL.LU R25, [R1+0x28] ;  /* 0x0000280001197983 */ /* 0x000f220000300800 */
[----:B------:R-:W-:Y:S01]  /*6a1f0*/  VIADD R15, R29, 0xd ;  /* 0x0000000d1d0f7836 */ /* 0x000fe20000000000 */
[----:B------:R-:W-:Y:S02]  /*6a200*/  SHF.R.S32.HI R18, RZ, 0x1f, R17 ;  /* 0x0000001fff127819 */ /* 0x000fe40000011411 */
[----:B------:R-:W-:Y:S02]  /*6a210*/  IADD3 R14, P5, PT, R17, R0, RZ ;  /* 0x00000000110e7210 */ /* 0x000fe40007fbe0ff */
[----:B0-----:R-:W-:Y:S01]  /*6a220*/  ISETP.GE.AND P3, PT, R15, UR8, PT ;  /* 0x000000080f007c0c */ /* 0x001fe2000bf66270 */
[----:B------:R0:W-:Y:S01]  /*6a230*/  @P1 STG.E.U8 desc[UR42][R12.64], R16 ;  /* 0x000000100c001986 */ /* 0x0001e2000c10112a */
[----:B------:R-:W2:Y:S01]  /*6a240*/  LDCU UR8, c[0x0][0x39c] ;  /* 0x00007380ff0877ac */ /* 0x000ea20008000800 */
[----:B------:R-:W-:Y:S01]  /*6a250*/  IMAD.X R15, R18, 0x1, R3, P5 ;  /* 0x00000001120f7824 */ /* 0x000fe200028e0603 */
[----:B------:R-:W-:Y:S01]  /*6a260*/  ISETP.LT.AND P5, PT, R27, UR16, !P2 ;  /* 0x000000101b007c0c */ /* 0x000fe2000d7a1270 */
[----:B------:R-:W2:Y:S01]  /*6a270*/  LDCU UR16, c[0x0][0x398] ;  /* 0x00007300ff1077ac */ /* 0x000ea20008000800 */
[----:B0-----:R-:W-:-:S05]  /*6a280*/  VIADD R12, R29, 0xe ;  /* 0x0000000e1d0c7836 */ /* 0x001fca0000000000 */
[----:B-1----:R-:W-:Y:S01]  /*6a290*/  ISETP.GE.AND P1, PT, R12, UR10, PT ;  /* 0x0000000a0c007c0c */ /* 0x002fe2000bf26270 */
[----:B------:R-:W0:Y:S01]  /*6a2a0*/  LDCU UR10, c[0x0][0x398] ;  /* 0x00007300ff0a77ac */ /* 0x000e220008000800 */
[----:B--2---:R-:W-:-:S05]  /*6a2b0*/  PRMT R19, R10, 0x7770, RZ ;  /* 0x000077700a137816 */ /* 0x004fca00000000ff */
[----:B------:R1:W-:Y:S01]  /*6a2c0*/  @P4 STG.E.U8 desc[UR42][R14.64], R19 ;  /* 0x000000130e004986 */ /* 0x0003e2000c10112a */
[----:B---3--:R-:W-:Y:S01]  /*6a2d0*/  ISETP.LT.AND P4, PT, R26, UR12, !P2 ;  /* 0x0000000c1a007c0c */ /* 0x008fe2000d781270 */
[----:B------:R-:W2:Y:S01]  /*6a2e0*/  LDCU UR12, c[0x0][0x398] ;  /* 0x00007300ff0c77ac */ /* 0x000ea20008000800 */
[----:B-1----:R-:W-:-:S05]  /*6a2f0*/  IADD3 R14, P6, PT, R17, R24, RZ ;  /* 0x00000018110e7210 */ /* 0x002fca0007fde0ff */
[----:B------:R-:W-:Y:S01]  /*6a300*/  IMAD.X R15, R18, 0x1, R2, P6 ;  /* 0x00000001120f7824 */ /* 0x000fe200030e0602 */
[----:B------:R-:W-:Y:S02]  /*6a310*/  IADD3 R12, P6, PT, R17, R21, RZ ;  /* 0x00000015110c7210 */ /* 0x000fe40007fde0ff */
[C---:B------:R-:W-:Y:S02]  /*6a320*/  PRMT R19, R10.reuse, 0x7771, RZ ;  /* 0x000077710a137816 */ /* 0x040fe400000000ff */
[----:B------:R-:W-:Y:S01]  /*6a330*/  PRMT R16, R10, 0x7772, RZ ;  /* 0x000077720a107816 */ /* 0x000fe200000000ff */
[----:B------:R-:W-:Y:S02]  /*6a340*/  IMAD.X R13, R18, 0x1, R23, P6 ;  /* 0x00000001120d7824 */ /* 0x000fe400030e0617 */
[----:B------:R-:W-:Y:S04]  /*6a350*/  @P5 STG.E.U8 desc[UR42][R14.64], R19 ;  /* 0x000000130e005986 */ /* 0x000fe8000c10112a */
[----:B------:R1:W-:Y:S02]  /*6a360*/  @P4 STG.E.U8 desc[UR42][R12.64], R16 ;  /* 0x000000100c004986 */ /* 0x0003e4000c10112a */
[----:B-1----:R-:W-:-:S02]  /*6a370*/  PRMT R12, R10, 0x7773, RZ ;  /* 0x000077730a0c7816 */ /* 0x002fc400000000ff */
[----:B------:R-:W3:Y:S01]  /*6a380*/  LDL.LU R10, [R1+0x1c] ;  /* 0x00001c00010a7983 */ /* 0x000ee20000300800 */
[----:B----4-:R-:W-:Y:S01]  /*6a390*/  ISETP.LT.AND P2, PT, R28, UR4, !P2 ;  /* 0x000000041c007c0c */ /* 0x010fe2000d741270 */
[----:B------:R-:W1:Y:S01]  /*6a3a0*/  LDCU UR4, c[0x0][0x3b8] ;  /* 0x00007700ff0477ac */ /* 0x000e620008000800 */
[C---:B------:R-:W-:Y:S01]  /*6a3b0*/  IADD3 R14, P5, PT, R17.reuse, R22, RZ ;  /* 0x00000016110e7210 */ /* 0x040fe20007fbe0ff */
[----:B------:R-:W-:Y:S01]  /*6a3c0*/  VIADD R17, R17, UR6 ;  /* 0x0000000611117c36 */ /* 0x000fe20008000000 */
[----:B------:R-:W4:Y:S03]  /*6a3d0*/  LDCU UR6, c[0x0][0x3b8] ;  /* 0x00007700ff0677ac */ /* 0x000f260008000800 */
[----:B------:R-:W-:Y:S01]  /*6a3e0*/  IMAD.X R15, R18, 0x1, R20, P5 ;  /* 0x00000001120f7824 */ /* 0x000fe200028e0614 */
[----:B------:R-:W-:Y:S01]  /*6a3f0*/  ISETP.LT.AND P5, PT, R11, UR14, !P3 ;  /* 0x0000000e0b007c0c */ /* 0x000fe2000dfa1270 */
[----:B------:R-:W0:Y:S01]  /*6a400*/  LDCU UR14, c[0x0][0x398] ;  /* 0x00007300ff0e77ac */ /* 0x000e220008000800 */
[----:B------:R-:W-:-:S03]  /*6a410*/  SHF.R.S32.HI R16, RZ, 0x1f, R17 ;  /* 0x0000001fff107819 */ /* 0x000fc60000011411 */
[----:B------:R1:W-:Y:S01]  /*6a420*/  @P2 STG.E.U8 desc[UR42][R14.64], R12 ;  /* 0x0000000c0e002986 */ /* 0x0003e2000c10112a */
[----:B------:R-:W-:Y:S01]  /*6a430*/  ISETP.LT.AND P2, PT, R27, UR16, !P3 ;  /* 0x000000101b007c0c */ /* 0x000fe2000df41270 */
[----:B------:R-:W0:Y:S01]  /*6a440*/  LDCU UR16, c[0x0][0x398] ;  /* 0x00007300ff1077ac */ /* 0x000e220008000800 */
[----:B-1----:R-:W-:Y:S01]  /*6a450*/  IADD3 R14, P4, PT, R17, R0, RZ ;  /* 0x00000000110e7210 */ /* 0x002fe20007f9e0ff */
[----:B------:R-:W-:-:S04]  /*6a460*/  VIADD R12, R29, 0xf ;  /* 0x0000000f1d0c7836 */ /* 0x000fc80000000000 */
[----:B------:R-:W-:Y:S01]  /*6a470*/  IMAD.X R15, R16, 0x1, R3, P4 ;  /* 0x00000001100f7824 */ /* 0x000fe200020e0603 */
[----:B------:R-:W-:Y:S01]  /*6a480*/  ISETP.GE.AND P4, PT, R12, UR8, PT ;  /* 0x000000080c007c0c */ /* 0x000fe2000bf86270 */
[----:B------:R-:W1:Y:S01]  /*6a490*/  LDCU UR8, c[0x0][0x39c] ;  /* 0x00007380ff0877ac */ /* 0x000e620008000800 */
[----:B------:R-:W-:Y:S02]  /*6a4a0*/  IADD3 R12, P6, PT, R17, R24, RZ ;  /* 0x00000018110c7210 */ /* 0x000fe40007fde0ff */
[----:B------:R-:W-:-:S05]  /*6a4b0*/  PRMT R13, R25, 0x7770, RZ ;  /* 0x00007770190d7816 */ /* 0x000fca00000000ff */
[----:B------:R1:W-:Y:S01]  /*6a4c0*/  @P5 STG.E.U8 desc[UR42][R14.64], R13 ;  /* 0x0000000d0e005986 */ /* 0x0003e2000c10112a */
[----:B0-----:R-:W-:Y:S01]  /*6a4d0*/  ISETP.LT.AND P5, PT, R26, UR10, !P3 ;  /* 0x0000000a1a007c0c */ /* 0x001fe2000dfa1270 */
[----:B------:R-:W0:Y:S01]  /*6a4e0*/  LDCU UR10, c[0x0][0x398] ;  /* 0x00007300ff0a77ac */ /* 0x000e220008000800 */
[----:B--2---:R-:W-:Y:S02]  /*6a4f0*/  ISETP.LT.AND P3, PT, R28, UR12, !P3 ;  /* 0x0000000c1c007c0c */ /* 0x004fe4000df61270 */
[C---:B------:R-:W-:Y:S01]  /*6a500*/  PRMT R18, R25.reuse, 0x7772, RZ ;  /* 0x0000777219127816 */ /* 0x040fe200000000ff */
[----:B------:R-:W2:Y:S01]  /*6a510*/  LDCU UR12, c[0x0][0x398] ;  /* 0x00007300ff0c77ac */ /* 0x000ea20008000800 */
[----:B-1----:R-:W-:Y:S01]  /*6a520*/  IMAD.X R13, R16, 0x1, R2, P6 ;  /* 0x00000001100d7824 */ /* 0x002fe200030e0602 */
[----:B------:R-:W-:Y:S02]  /*6a530*/  PRMT R15, R25, 0x7771, RZ ;  /* 0x00007771190f7816 */ /* 0x000fe400000000ff */
[----:B------:R-:W-:-:S03]  /*6a540*/  IADD3 R14, P6, PT, R17, R21, RZ ;  /* 0x00000015110e7210 */ /* 0x000fc60007fde0ff */
[----:B------:R1:W-:Y:S02]  /*6a550*/  @P2 STG.E.U8 desc[UR42][R12.64], R15 ;  /* 0x0000000f0c002986 */ /* 0x0003e4000c10112a */
[----:B-1----:R-:W-:Y:S01]  /*6a560*/  IADD3 R12, P2, PT, R17, R22, RZ ;  /* 0x00000016110c7210 */ /* 0x002fe20007f5e0ff */
[----:B------:R-:W-:-:S04]  /*6a570*/  IMAD.X R15, R16, 0x1, R23, P6 ;  /* 0x00000001100f7824 */ /* 0x000fc800030e0617 */
[----:B------:R-:W-:Y:S01]  /*6a580*/  IMAD.X R13, R16, 0x1, R20, P2 ;  /* 0x00000001100d7824 */ /* 0x000fe200010e0614 */
[----:B------:R-:W-:Y:S01]  /*6a590*/  PRMT R16, R25, 0x7773, RZ ;  /* 0x0000777319107816 */ /* 0x000fe200000000ff */
[----:B------:R-:W-:Y:S04]  /*6a5a0*/  @P5 STG.E.U8 desc[UR42][R14.64], R18 ;  /* 0x000000120e005986 */ /* 0x000fe8000c10112a */
[----:B------:R1:W-:Y:S01]  /*6a5b0*/  @P3 STG.E.U8 desc[UR42][R12.64], R16 ;  /* 0x000000100c003986 */ /* 0x0003e2000c10112a */
[----:B------:R-:W-:Y:S01]  /*6a5c0*/  ISETP.LT.AND P3, PT, R11, UR14, !P1 ;  /* 0x0000000e0b007c0c */ /* 0x000fe2000cf61270 */
[----:B------:R-:W0:Y:S01]  /*6a5d0*/  LDCU UR14, c[0x0][0x398] ;  /* 0x00007300ff0e77ac */ /* 0x000e220008000800 */
[----:B-1----:R-:W-:Y:S01]  /*6a5e0*/  VIADD R16, R17, UR4 ;  /* 0x0000000411107c36 */ /* 0x002fe20008000000 */
[----:B------:R-:W-:Y:S01]  /*6a5f0*/  ISETP.LT.AND P2, PT, R27, UR16, !P1 ;  /* 0x000000101b007c0c */ /* 0x000fe2000cf41270 */
[----:B------:R-:W1:Y:S03]  /*6a600*/  LDCU UR4, c[0x0][0x39c] ;  /* 0x00007380ff0477ac */ /* 0x000e660008000800 */
[----:B------:R-:W-:Y:S01]  /*6a610*/  SHF.R.S32.HI R17, RZ, 0x1f, R16 ;  /* 0x0000001fff117819 */ /* 0x000fe20000011410 */
[----:B------:R-:W-:Y:S01]  /*6a620*/  VIADD R19, R29, 0x10 ;  /* 0x000000101d137836 */ /* 0x000fe20000000000 */
[C---:B------:R-:W-:Y:S01]  /*6a630*/  IADD3 R14, P6, PT, R16.reuse, R0, RZ ;  /* 0x00000000100e7210 */ /* 0x040fe20007fde0ff */
[----:B------:R-:W1:Y:S04]  /*6a640*/  LDCU UR16, c[0x0][0x398] ;  /* 0x00007300ff1077ac */ /* 0x000e680008000800 */
[----:B------:R-:W-:Y:S01]  /*6a650*/  IMAD.X R15, R17, 0x1, R3, P6 ;  /* 0x00000001110f7824 */ /* 0x000fe200030e0603 */
[----:B------:R-:W-:-:S02]  /*6a660*/  IADD3 R12, P5, PT, R16, R24, RZ ;  /* 0x00000018100c7210 */ /* 0x000fc40007fbe0ff */
[----:B0-----:R-:W-:Y:S01]  /*6a670*/  ISETP.LT.AND P6, PT, R26, UR10, !P1 ;  /* 0x0000000a1a007c0c */ /* 0x001fe2000cfc1270 */
[----:B------:R-:W0:Y:S02]  /*6a680*/  LDCU UR10, c[0x0][0x398] ;  /* 0x00007300ff0a77ac */ /* 0x000e240008000800 */
[----:B------:R-:W-:Y:S01]  /*6a690*/  IMAD.X R13, R17, 0x1, R2, P5 ;  /* 0x00000001110d7824 */ /* 0x000fe200028e0602 */
[----:B---3--:R-:W-:-:S05]  /*6a6a0*/  PRMT R25, R10, 0x7770, RZ ;  /* 0x000077700a197816 */ /* 0x008fca00000000ff */
[----:B------:R3:W-:Y:S04]  /*6a6b0*/  @P3 STG.E.U8 desc[UR42][R14.64], R25 ;  /* 0x000000190e003986 */ /* 0x0007e8000c10112a */
[----:B---3--:R-:W3:Y:S01]  /*6a6c0*/  LDL.LU R25, [R1+0x2c] ;  /* 0x00002c0001197983 */ /* 0x008ee20000300800 */
[----:B------:R-:W-:Y:S02]  /*6a6d0*/  PRMT R18, R10, 0x7771, RZ ;  /* 0x000077710a127816 */ /* 0x000fe400000000ff */
[----:B------:R-:W-:-:S03]  /*6a6e0*/  IADD3 R14, P5, PT, R16, R21, RZ ;  /* 0x00000015100e7210 */ /* 0x000fc60007fbe0ff */
[----:B------:R0:W-:Y:S02]  /*6a6f0*/  @P2 STG.E.U8 desc[UR42][R12.64], R18 ;  /* 0x000000120c002986 */ /* 0x0001e4000c10112a */
[----:B------:R-:W-:Y:S01]  /*6a700*/  IMAD.X R15, R17, 0x1, R23, P5 ;  /* 0x00000001110f7824 */ /* 0x000fe200028e0617 */
[----:B0-----:R-:W-:-:S05]  /*6a710*/  PRMT R13, R10, 0x7772, RZ ;  /* 0x000077720a0d7816 */ /* 0x001fca00000000ff */
[----:B------:R0:W-:Y:S02]  /*6a720*/  @P6 STG.E.U8 desc[UR42][R14.64], R13 ;  /* 0x0000000d0e006986 */ /* 0x0001e4000c10112a */
[----:B0-----:R-:W-:Y:S02]  /*6a730*/  PRMT R15, R10, 0x7773, RZ ;  /* 0x000077730a0f7816 */ /* 0x001fe400000000ff */
[----:B------:R-:W3:Y:S01]  /*6a740*/  LDL.LU R10, [R1+0x30] ;  /* 0x00003000010a7983 */ /* 0x000ee20000300800 */
[----:B------:R-:W-:Y:S01]  /*6a750*/  ISETP.GE.AND P3, PT, R19, UR8, PT ;  /* 0x0000000813007c0c */ /* 0x000fe2000bf66270 */
[----:B------:R-:W0:Y:S01]  /*6a760*/  LDCU UR8, c[0x0][0x398] ;  /* 0x00007300ff0877ac */ /* 0x000e220008000800 */
[----:B------:R-:W-:Y:S01]  /*6a770*/  VIADD R12, R29, 0x11 ;  /* 0x000000111d0c7836 */ /* 0x000fe20000000000 */
[----:B--2---:R-:W-:-:S04]  /*6a780*/  ISETP.LT.AND P5, PT, R28, UR12, !P1 ;  /* 0x0000000c1c007c0c */ /* 0x004fc8000cfa1270 */
[----:B-1----:R-:W-:Y:S01]  /*6a790*/  ISETP.GE.AND P2, PT, R12, UR4, PT ;  /* 0x000000040c007c0c */ /* 0x002fe2000bf46270 */
[----:B------:R-:W1:Y:S01]  /*6a7a0*/  LDCU UR12, c[0x0][0x398] ;  /* 0x00007300ff0c77ac */ /* 0x000e620008000800 */
[C---:B------:R-:W-:Y:S01]  /*6a7b0*/  IADD3 R12, P6, PT, R16.reuse, R22, RZ ;  /* 0x00000016100c7210 */ /* 0x040fe20007fde0ff */
[----:B----4-:R-:W-:Y:S01]  /*6a7c0*/  VIADD R16, R16, UR6 ;  /* 0x0000000610107c36 */ /* 0x010fe20008000000 */
[----:B------:R-:W-:Y:S01]  /*6a7d0*/  ISETP.LT.AND P1, PT, R11, UR14, !P4 ;  /* 0x0000000e0b007c0c */ /* 0x000fe2000e721270 */
[----:B------:R-:W2:Y:S02]  /*6a7e0*/  LDCU UR4, c[0x0][0x3b8] ;  /* 0x00007700ff0477ac */ /* 0x000ea40008000800 */
[----:B------:R-:W-:Y:S01]  /*6a7f0*/  IMAD.X R13, R17, 0x1, R20, P6 ;  /* 0x00000001110d7824 */ /* 0x000fe200030e0614 */
[----:B------:R-:W-:Y:S01]  /*6a800*/  SHF.R.S32.HI R17, RZ, 0x1f, R16 ;  /* 0x0000001fff117819 */ /* 0x000fe20000011410 */
[----:B------:R-:W4:Y:S01]  /*6a810*/  LDCU UR6, c[0x0][0x398] ;  /* 0x00007300ff0677ac */ /* 0x000f220008000800 */
[----:B------:R-:W-:-:S02]  /*6a820*/  IADD3 R14, P6, PT, R16, R0, RZ ;  /* 0x00000000100e7210 */ /* 0x000fc40007fde0ff */
[----:B------:R1:W-:Y:S01]  /*6a830*/  @P5 STG.E.U8 desc[UR42][R12.64], R15 ;  /* 0x0000000f0c005986 */ /* 0x0003e2000c10112a */
[----:B0-----:R-:W-:Y:S01]  /*6a840*/  ISETP.LT.AND P5, PT, R27, UR8, !P4 ;  /* 0x000000081b007c0c */ /* 0x001fe2000e7a1270 */
[----:B------:R-:W0:Y:S01]  /*6a850*/  LDCU UR8, c[0x0][0x398] ;  /* 0x00007300ff0877ac */ /* 0x000e220008000800 */
[----:B------:R-:W0:Y:S01]  /*6a860*/  LDCU UR14, c[0x0][0x398] ;  /* 0x00007300ff0e77ac */ /* 0x000e220008000800 */
[----:B-1----:R-:W-:Y:S01]  /*6a870*/  IMAD.X R15, R17, 0x1, R3, P6 ;  /* 0x00000001110f7824 */ /* 0x002fe200030e0603 */
[----:B------:R-:W-:Y:S02]  /*6a880*/  IADD3 R12, P6, PT, R16, R24, RZ ;  /* 0x00000018100c7210 */ /* 0x000fe40007fde0ff */
[C---:B---3--:R-:W-:Y:S02]  /*6a890*/  PRMT R13, R25.reuse, 0x7770, RZ ;  /* 0x00007770190d7816 */ /* 0x048fe400000000ff */
[C---:B------:R-:W-:Y:S02]  /*6a8a0*/  PRMT R18, R25.reuse, 0x7773, RZ ;  /* 0x0000777319127816 */ /* 0x040fe400000000ff */
[C---:B------:R-:W-:Y:S01]  /*6a8b0*/  PRMT R19, R25.reuse, 0x7772, RZ ;  /* 0x0000777219137816 */ /* 0x040fe200000000ff */
[----:B------:R1:W-:Y:S01]  /*6a8c0*/  @P1 STG.E.U8 desc[UR42][R14.64], R13 ;  /* 0x0000000d0e001986 */ /* 0x0003e2000c10112a */
[----:B------:R-:W-:-:S02]  /*6a8d0*/  PRMT R25, R25, 0x7771, RZ ;  /* 0x0000777119197816 */ /* 0x000fc400000000ff */
[----:B------:R-:W-:Y:S01]  /*6a8e0*/  ISETP.LT.AND P1, PT, R26, UR10, !P4 ;  /* 0x0000000a1a007c0c */ /* 0x000fe2000e721270 */
[----:B------:R-:W3:Y:S01]  /*6a8f0*/  LDCU UR10, c[0x0][0x398] ;  /* 0x00007300ff0a77ac */ /* 0x000ee20008000800 */
[----:B-1----:R-:W-:Y:S01]  /*6a900*/  IMAD.X R13, R17, 0x1, R2, P6 ;  /* 0x00000001110d7824 */ /* 0x002fe200030e0602 */
[----:B------:R-:W-:-:S04]  /*6a910*/  IADD3 R14, P6, PT, R16, R21, RZ ;  /* 0x00000015100e7210 */ /* 0x000fc80007fde0ff */
[----:B------:R1:W-:Y:S01]  /*6a920*/  @P5 STG.E.U8 desc[UR42][R12.64], R25 ;  /* 0x000000190c005986 */ /* 0x0003e2000c10112a */
[----:B------:R-:W-:Y:S01]  /*6a930*/  IMAD.X R15, R17, 0x1, R23, P6 ;  /* 0x00000001110f7824 */ /* 0x000fe200030e0617 */
[----:B------:R-:W-:Y:S01]  /*6a940*/  ISETP.LT.AND P4, PT, R28, UR12, !P4 ;  /* 0x0000000c1c007c0c */ /* 0x000fe2000e781270 */
[----:B------:R-:W0:Y:S01]  /*6a950*/  LDCU UR12, c[0x0][0x398] ;  /* 0x00007300ff0c77ac */ /* 0x000e220008000800 */
[----:B-1----:R-:W3:Y:S01]  /*6a960*/  LDL.LU R25, [R1+0x40] ;  /* 0x0000400001197983 */ /* 0x002ee20000300800 */
[----:B------:R-:W-:-:S03]  /*6a970*/  IADD3 R12, P5, PT, R16, R22, RZ ;  /* 0x00000016100c7210 */ /* 0x000fc60007fbe0ff */
[----:B------:R2:W-:Y:S01]  /*6a980*/  @P1 STG.E.U8 desc[UR42][R14.64], R19 ;  /* 0x000000130e001986 */ /* 0x0005e2000c10112a */
[----:B----4-:R-:W-:Y:S01]  /*6a990*/  ISETP.LT.AND P1, PT, R11, UR6, !P3 ;  /* 0x000000060b007c0c */ /* 0x010fe2000df21270 */
[----:B------:R-:W-:Y:S01]  /*6a9a0*/  IMAD.X R13, R17, 0x1, R20, P5 ;  /* 0x00000001110d7824 */ /* 0x000fe200028e0614 */
[----:B------:R-:W1:Y:S01]  /*6a9b0*/  LDCU UR6, c[0x0][0x39c] ;  /* 0x00007380ff0677ac */ /* 0x000e620008000800 */
[----:B--2---:R-:W-:-:S03]  /*6a9c0*/  VIADD R19, R16, UR4 ;  /* 0x0000000410137c36 */ /* 0x004fc60008000000 */
[----:B------:R2:W-:Y:S01]  /*6a9d0*/  @P4 STG.E.U8 desc[UR42][R12.64], R18 ;  /* 0x000000120c004986 */ /* 0x0005e2000c10112a */
[----:B------:R-:W-:Y:S01]  /*6a9e0*/  PRMT R17, R10, 0x7771, RZ ;  /* 0x000077710a117816 */ /* 0x000fe200000000ff */
[----:B------:R-:W4:Y:S01]  /*6a9f0*/  LDCU UR4, c[0x0][0x3b8] ;  /* 0x00007700ff0477ac */ /* 0x000f220008000800 */
[----:B------:R-:W-:Y:S02]  /*6aa00*/  SHF.R.S32.HI R16, RZ, 0x1f, R19 ;  /* 0x0000001fff107819 */ /* 0x000fe40000011413 */
[----:B------:R-:W-:Y:S02]  /*6aa10*/  IADD3 R14, P5, PT, R19, R0, RZ ;  /* 0x00000000130e7210 */ /* 0x000fe40007fbe0ff */
[----:B0-----:R-:W-:Y:S01]  /*6aa20*/  ISETP.LT.AND P4, PT, R27, UR8, !P3 ;  /* 0x000000081b007c0c */ /* 0x001fe2000df81270 */
[----:B------:R-:W0:Y:S02]  /*6aa30*/  LDCU UR8, c[0x0][0x39c] ;  /* 0x00007380ff0877ac */ /* 0x000e240008000800 */
[----:B------:R-:W-:Y:S01]  /*6aa40*/  IMAD.X R15, R16, 0x1, R3, P5 ;  /* 0x00000001100f7824 */ /* 0x000fe200028e0603 */
[----:B--2---:R-:W-:-:S02]  /*6aa50*/  PRMT R13, R10, 0x7770, RZ ;  /* 0x000077700a0d7816 */ /* 0x004fc400000000ff */
[----:B------:R-:W-:-:S03]  /*6aa60*/  IADD3 R12, P6, PT, R19, R24, RZ ;  /* 0x00000018130c7210 */ /* 0x000fc60007fde0ff */
[----:B------:R2:W-:Y:S01]  /*6aa70*/  @P1 STG.E.U8 desc[UR42][R14.64], R13 ;  /* 0x0000000d0e001986 */ /* 0x0005e2000c10112a */
[----:B---3--:R-:W-:Y:S01]  /*6aa80*/  ISETP.LT.AND P5, PT, R26, UR10, !P3 ;  /* 0x0000000a1a007c0c */ /* 0x008fe2000dfa1270 */
[----:B------:R-:W3:Y:S01]  /*6aa90*/  LDCU UR10, c[0x0][0x398] ;  /* 0x00007300ff0a77ac */ /* 0x000ee20008000800 */
[----:B--2---:R-:W-:Y:S01]  /*6aaa0*/  IADD3 R14, P1, PT, R19, R21, RZ ;  /* 0x00000015130e7210 */ /* 0x004fe20007f3e0ff */
[----:B------:R-:W-:-:S04]  /*6aab0*/  IMAD.X R13, R16, 0x1, R2, P6 ;  /* 0x00000001100d7824 */ /* 0x000fc800030e0602 */
[----:B------:R-:W-:Y:S01]  /*6aac0*/  IMAD.X R15, R16, 0x1, R23, P1 ;  /* 0x00000001100f7824 */ /* 0x000fe200008e0617 */
[----:B------:R2:W-:Y:S01]  /*6aad0*/  @P4 STG.E.U8 desc[UR42][R12.64], R17 ;  /* 0x000000110c004986 */ /* 0x0005e2000c10112a */
[----:B------:R-:W-:Y:S01]  /*6aae0*/  ISETP.LT.AND P1, PT, R28, UR12, !P3 ;  /* 0x0000000c1c007c0c */ /* 0x000fe2000df21270 */
[----:B------:R-:W0:Y:S01]  /*6aaf0*/  LDCU UR12, c[0x0][0x398] ;  /* 0x00007300ff0c77ac */ /* 0x000e220008000800 */
[----:B------:R-:W-:Y:S02]  /*6ab00*/  PRMT R18, R10, 0x7772, RZ ;  /* 0x000077720a127816 */ /* 0x000fe400000000ff */
[----:B--2---:R-:W-:-:S05]  /*6ab10*/  IADD3 R12, P3, PT, R19, R22, RZ ;  /* 0x00000016130c7210 */ /* 0x004fca0007f7e0ff */
[----:B------:R-:W-:Y:S01]  /*6ab20*/  IMAD.X R13, R16, 0x1, R20, P3 ;  /* 0x00000001100d7824 */ /* 0x000fe200018e0614 */
[----:B------:R-:W-:Y:S02]  /*6ab30*/  PRMT R16, R10, 0x7773, RZ ;  /* 0x000077730a107816 */ /* 0x000fe400000000ff */
[----:B------:R-:W2:Y:S01]  /*6ab40*/  LDL.LU R10, [R1+0x34] ;  /* 0x00003400010a7983 */ /* 0x000ea20000300800 */
[----:B----4-:R-:W-:Y:S01]  /*6ab50*/  VIADD R17, R19, UR4 ;  /* 0x0000000413117c36 */ /* 0x010fe20008000000 */
[----:B------:R-:W-:Y:S01]  /*6ab60*/  ISETP.LT.AND P4, PT, R11, UR14, !P2 ;  /* 0x0000000e0b007c0c */ /* 0x000fe2000d781270 */
[----:B------:R-:W4:Y:S01]  /*6ab70*/  LDCU UR4, c[0x0][0x3b8] ;  /* 0x00007700ff0477ac */ /* 0x000f220008000800 */
[----:B------:R0:W-:Y:S01]  /*6ab80*/  @P5 STG.E.U8 desc[UR42][R14.64], R18 ;  /* 0x000000120e005986 */ /* 0x0001e2000c10112a */
[----:B------:R-:W2:Y:S01]  /*6ab90*/  LDCU UR14, c[0x0][0x398] ;  /* 0x00007300ff0e77ac */ /* 0x000ea20008000800 */
[----:B0-----:R-:W-:Y:S01]  /*6aba0*/  VIADD R15, R29, 0x12 ;  /* 0x000000121d0f7836 */ /* 0x001fe20000000000 */
[----:B------:R-:W-:-:S02]  /*6abb0*/  SHF.R.S32.HI R18, RZ, 0x1f, R17 ;  /* 0x0000001fff127819 */ /* 0x000fc40000011411 */
[----:B------:R-:W-:Y:S02]  /*6abc0*/  IADD3 R14, P5, PT, R17, R0, RZ ;  /* 0x00000000110e7210 */ /* 0x000fe40007fbe0ff */
[----:B-1----:R-:W-:Y:S01]  /*6abd0*/  ISETP.GE.AND P3, PT, R15, UR6, PT ;  /* 0x000000060f007c0c */ /* 0x002fe2000bf66270 */
[----:B------:R0:W-:Y:S01]  /*6abe0*/  @P1 STG.E.U8 desc[UR42][R12.64], R16 ;  /* 0x000000100c001986 */ /* 0x0001e2000c10112a */
[----:B------:R-:W1:Y:S01]  /*6abf0*/  LDCU UR6, c[0x0][0x398] ;  /* 0x00007300ff0677ac */ /* 0x000e620008000800 */
[----:B------:R-:W-:Y:S01]  /*6ac00*/  IMAD.X R15, R18, 0x1, R3, P5 ;  /* 0x00000001120f7824 */ /* 0x000fe200028e0603 */
[----:B---3--:R-:W-:Y:S01]  /*6ac10*/  ISETP.LT.AND P5, PT, R27, UR10, !P2 ;  /* 0x0000000a1b007c0c */ /* 0x008fe2000d7a1270 */
[----:B------:R-:W3:Y:S01]  /*6ac20*/  LDCU UR10, c[0x0][0x398] ;  /* 0x00007300ff0a77ac */ /* 0x000ee20008000800 */
[----:B0-----:R-:W-:-:S05]  /*6ac30*/  IADD3 R12, P1, PT, R17, R24, RZ ;  /* 0x00000018110c7210 */ /* 0x001fca0007f3e0ff */
[----:B------:R-:W-:Y:S01]  /*6ac40*/  IMAD.X R13, R18, 0x1, R2, P1 ;  /* 0x00000001120d7824 */ /* 0x000fe200008e0602 */
[----:B------:R-:W-:-:S05]  /*6ac50*/  PRMT R19, R25, 0x7770, RZ ;  /* 0x0000777019137816 */ /* 0x000fca00000000ff */
[----:B------:R0:W-:Y:S01]  /*6ac60*/  @P4 STG.E.U8 desc[UR42][R14.64], R19 ;  /* 0x000000130e004986 */ /* 0x0001e2000c10112a */
[----:B------:R-:W-:Y:S01]  /*6ac70*/  ISETP.LT.AND P4, PT, R26, UR16, !P2 ;  /* 0x000000101a007c0c */ /* 0x000fe2000d781270 */
[----:B------:R-:W1:Y:S01]  /*6ac80*/  LDCU UR16, c[0x0][0x398] ;  /* 0x00007300ff1077ac */ /* 0x000e620008000800 */
[----:B------:R-:W-:Y:S01]  /*6ac90*/  PRMT R16, R25, 0x7771, RZ ;  /* 0x0000777119107816 */ /* 0x000fe200000000ff */
[----:B0-----:R-:W-:Y:S01]  /*6aca0*/  VIADD R15, R29, 0x13 ;  /* 0x000000131d0f7836 */ /* 0x001fe20000000000 */
[----:B------:R-:W-:Y:S02]  /*6acb0*/  IADD3 R14, P6, PT, R17, R21, RZ ;  /* 0x00000015110e7210 */ /* 0x000fe40007fde0ff */
[----:B------:R-:W-:Y:S02]  /*6acc0*/  PRMT R19, R25, 0x7772, RZ ;  /* 0x0000777219137816 */ /* 0x000fe400000000ff */
[----:B------:R-:W-:Y:S01]  /*6acd0*/  ISETP.GE.AND P1, PT, R15, UR8, PT ;  /* 0x000000080f007c0c */ /* 0x000fe2000bf26270 */
[----:B------:R-:W-:Y:S01]  /*6ace0*/  IMAD.X R15, R18, 0x1, R23, P6 ;  /* 0x00000001120f7824 */ /* 0x000fe200030e0617 */
[----:B------:R-:W-:Y:S01]  /*6acf0*/  @P5 STG.E.U8 desc[UR42][R12.64], R16 ;  /* 0x000000100c005986 */ /* 0x000fe2000c10112a */
[----:B-1----:R-:W-:Y:S01]  /*6ad00*/  ISETP.LT.AND P2, PT, R28, UR6, !P2 ;  /* 0x000000061c007c0c */ /* 0x002fe2000d741270 */
[----:B------:R-:W0:Y:S02]  /*6ad10*/  LDCU UR8, c[0x0][0x39c] ;  /* 0x00007380ff0877ac */ /* 0x000e240008000800 */
[----:B------:R1:W-:Y:S01]  /*6ad20*/  @P4 STG.E.U8 desc[UR42][R14.64], R19 ;  /* 0x000000130e004986 */ /* 0x0003e2000c10112a */
[----:B---3--:R-:W-:Y:S01]  /*6ad30*/  ISETP.LT.AND P6, PT, R11, UR10, !P3 ;  /* 0x0000000a0b007c0c */ /* 0x008fe2000dfc1270 */
[----:B------:R-:W3:Y:S01]  /*6ad40*/  LDCU UR6, c[0x0][0x3b8] ;  /* 0x00007700ff0677ac */ /* 0x000ee20008000800 */
[----:B------:R-:W-:Y:S01]  /*6ad50*/  ISETP.LT.AND P5, PT, R27, UR12, !P3 ;  /* 0x0000000c1b007c0c */ /* 0x000fe2000dfa1270 */
[----:B------:R-:W0:Y:S01]  /*6ad60*/  LDCU UR10, c[0x0][0x398] ;  /* 0x00007300ff0a77ac */ /* 0x000e220008000800 */
[----:B-1----:R-:W-:Y:S01]  /*6ad70*/  PRMT R15, R25, 0x7773, RZ ;  /* 0x00007773190f7816 */ /* 0x002fe200000000ff */
[----:B------:R-:W1:Y:S01]  /*6ad80*/  LDCU UR12, c[0x0][0x398] ;  /* 0x00007300ff0c77ac */ /* 0x000e620008000800 */
[----:B------:R-:W3:Y:S01]  /*6ad90*/  LDL.LU R25, [R1+0x44] ;  /* 0x0000440001197983 */ /* 0x000ee20000300800 */
[C---:B------:R-:W-:Y:S01]  /*6ada0*/  IADD3 R12, P4, PT, R17.reuse, R22, RZ ;  /* 0x00000016110c7210 */ /* 0x040fe20007f9e0ff */
[----:B----4-:R-:W-:Y:S01]  /*6adb0*/  VIADD R17, R17, UR4 ;  /* 0x0000000411117c36 */ /* 0x010fe20008000000 */
[----:B------:R-:W4:Y:S03]  /*6adc0*/  LDCU UR4, c[0x0][0x398] ;  /* 0x00007300ff0477ac */ /* 0x000f260008000800 */
        /* <DEDUP_REMOVED lines=11> */
[----:B------:R-:W-:Y:S01]  /*6ae80*/  ISETP.GE.AND P2, PT, R18, UR8, PT ;  /* 0x0000000812007c0c */ /* 0x000fe2000bf46270 */
[----:B------:R-:W0:Y:S01]  /*6ae90*/  LDCU UR8, c[0x0][0x398] ;  /* 0x00007300ff0877ac */ /* 0x000e220008000800 */
[----:B------:R-:W-:-:S05]  /*6aea0*/  PRMT R18, R10, 0x7771, RZ ;  /* 0x000077710a127816 */ /* 0x000fca00000000ff */
[----:B------:R2:W-:Y:S02]  /*6aeb0*/  @P5 STG.E.U8 desc[UR42][R12.64], R18 ;  /* 0x000000120c005986 */ /* 0x0005e4000c10112a */
[----:B--2---:R-:W-:Y:S02]  /*6aec0*/  PRMT R13, R10, 0x7773, RZ ;  /* 0x000077730a0d7816 */ /* 0x004fe400000000ff */
[----:B------:R-:W2:Y:S01]  /*6aed0*/  LDL.LU R10, [R1+0x38] ;  /* 0x00003800010a7983 */ /* 0x000ea20000300800 */
[----:B------:R-:W-:Y:S02]  /*6aee0*/  ISETP.LT.AND P4, PT, R26, UR14, !P3 ;  /* 0x0000000e1a007c0c */ /* 0x000fe4000df81270 */
[C---:B------:R-:W-:Y:S01]  /*6aef0*/  IADD3 R14, P6, PT, R17.reuse, R21, RZ ;  /* 0x00000015110e7210 */ /* 0x040fe20007fde0ff */
[----:B---3--:R-:W-:Y:S01]  /*6af00*/  VIADD R18, R17, UR6 ;  /* 0x0000000611127c36 */ /* 0x008fe20008000000 */
[----:B----4-:R-:W-:Y:S01]  /*6af10*/  ISETP.LT.AND P3, PT, R28, UR4, !P3 ;  /* 0x000000041c007c0c */ /* 0x010fe2000df61270 */
[----:B------:R-:W3:Y:S02]  /*6af20*/  LDCU UR4, c[0x0][0x3b8] ;  /* 0x00007700ff0477ac */ /* 0x000ee40008000800 */
[----:B------:R-:W-:Y:S01]  /*6af30*/  IMAD.X R15, R16, 0x1, R23, P6 ;  /* 0x00000001100f7824 */ /* 0x000fe200030e0617 */
[----:B------:R-:W4:Y:S05]  /*6af40*/  LDCU UR14, c[0x0][0x398] ;  /* 0x00007300ff0e77ac */ /* 0x000f2a0008000800 */
[----:B------:R0:W-:Y:S01]  /*6af50*/  @P4 STG.E.U8 desc[UR42][R14.64], R19 ;  /* 0x000000130e004986 */ /* 0x0001e2000c10112a */
[----:B------:R-:W-:Y:S01]  /*6af60*/  ISETP.LT.AND P4, PT, R11, UR10, !P1 ;  /* 0x0000000a0b007c0c */ /* 0x000fe2000cf81270 */
[----:B------:R-:W1:Y:S01]  /*6af70*/  LDCU UR10, c[0x0][0x398] ;  /* 0x00007300ff0a77ac */ /* 0x000e620008000800 */
[----:B------:R-:W1:Y:S01]  /*6af80*/  LDCU UR6, c[0x0][0x3b8] ;  /* 0x00007700ff0677ac */ /* 0x000e620008000800 */
[----:B0-----:R-:W-:-:S05]  /*6af90*/  IADD3 R14, P5, PT, R17, R22, RZ ;  /* 0x00000016110e7210 */ /* 0x001fca0007fbe0ff */
[----:B------:R-:W-:Y:S01]  /*6afa0*/  IMAD.X R15, R16, 0x1, R20, P5 ;  /* 0x00000001100f7824 */ /* 0x000fe200028e0614 */
[----:B------:R-:W-:Y:S02]  /*6afb0*/  SHF.R.S32.HI R16, RZ, 0x1f, R18 ;  /* 0x0000001fff107819 */ /* 0x000fe40000011412 */
[----:B------:R-:W-:Y:S02]  /*6afc0*/  IADD3 R12, P5, PT, R18, R0, RZ ;  /* 0x00000000120c7210 */ /* 0x000fe40007fbe0ff */
[----:B------:R0:W-:Y:S01]  /*6afd0*/  @P3 STG.E.U8 desc[UR42][R14.64], R13 ;  /* 0x0000000d0e003986 */ /* 0x0001e2000c10112a */
[----:B------:R-:W-:Y:S01]  /*6afe0*/  ISETP.LT.AND P3, PT, R27, UR8, !P1 ;  /* 0x000000081b007c0c */ /* 0x000fe2000cf61270 */
[----:B------:R-:W3:Y:S01]  /*6aff0*/  LDCU UR8, c[0x0][0x39c] ;  /* 0x00007380ff0877ac */ /* 0x000ee20008000800 */
[----:B0-----:R-:W-:Y:S01]  /*6b000*/  IMAD.X R13, R16, 0x1, R3, P5 ;  /* 0x00000001100d7824 */ /* 0x001fe200028e0603 */
[----:B-1----:R-:W-:Y:S01]  /*6b010*/  ISETP.LT.AND P5, PT, R26, UR12, !P1 ;  /* 0x0000000c1a007c0c */ /* 0x002fe2000cfa1270 */
[----:B------:R-:W0:Y:S01]  /*6b020*/  LDCU UR12, c[0x0][0x398] ;  /* 0x00007300ff0c77ac */ /* 0x000e220008000800 */
[----:B------:R-:W-:-:S02]  /*6b030*/  IADD3 R14, P6, PT, R18, R24, RZ ;  /* 0x00000018120e7210 */ /* 0x000fc40007fde0ff */
[----:B------:R-:W-:Y:S01]  /*6b040*/  ISETP.LT.AND P1, PT, R28, UR10, !P1 ;  /* 0x0000000a1c007c0c */ /* 0x000fe2000cf21270 */
[----:B------:R-:W1:Y:S01]  /*6b050*/  LDCU UR10, c[0x0][0x39c] ;  /* 0x00007380ff0a77ac */ /* 0x000e620008000800 */
[----:B------:R-:W-:-:S05]  /*6b060*/  PRMT R15, R25, 0x7770, RZ ;  /* 0x00007770190f7816 */ /* 0x000fca00000000ff */
[----:B------:R0:W-:Y:S01]  /*6b070*/  @P4 STG.E.U8 desc[UR42][R12.64], R15 ;  /* 0x0000000f0c004986 */ /* 0x0001e2000c10112a */
[C---:B------:R-:W-:Y:S02]  /*6b080*/  PRMT R17, R25.reuse, 0x7771, RZ ;  /* 0x0000777119117816 */ /* 0x040fe400000000ff */
[----:B------:R-:W-:Y:S02]  /*6b090*/  PRMT R19, R25, 0x7772, RZ ;  /* 0x0000777219137816 */ /* 0x000fe400000000ff */
[----:B0-----:R-:W-:Y:S01]  /*6b0a0*/  IADD3 R12, P4, PT, R18, R21, RZ ;  /* 0x00000015120c7210 */ /* 0x001fe20007f9e0ff */
[----:B------:R-:W-:-:S04]  /*6b0b0*/  IMAD.X R15, R16, 0x1, R2, P6 ;  /* 0x00000001100f7824 */ /* 0x000fc800030e0602 */
[----:B------:R-:W-:Y:S01]  /*6b0c0*/  IMAD.X R13, R16, 0x1, R23, P4 ;  /* 0x00000001100d7824 */ /* 0x000fe200020e0617 */
[----:B------:R-:W-:Y:S04]  /*6b0d0*/  @P3 STG.E.U8 desc[UR42][R14.64], R17 ;  /* 0x000000110e003986 */ /* 0x000fe8000c10112a */
[----:B------:R0:W-:Y:S01]  /*6b0e0*/  @P5 STG.E.U8 desc[UR42][R12.64], R19 ;  /* 0x000000130c005986 */ /* 0x0001e2000c10112a */
[----:B----4-:R-:W-:Y:S01]  /*6b0f0*/  ISETP.LT.AND P4, PT, R11, UR14, !P2 ;  /* 0x0000000e0b007c0c */ /* 0x010fe2000d781270 */
[----:B------:R-:W4:Y:S01]  /*6b100*/  LDCU UR14, c[0x0][0x398] ;  /* 0x00007300ff0e77ac */ /* 0x000f220008000800 */
[C---:B0-----:R-:W-:Y:S01]  /*6b110*/  IADD3 R12, P3, PT, R18.reuse, R22, RZ ;  /* 0x00000016120c7210 */ /* 0x041fe20007f7e0ff */
[----:B---3--:R-:W-:Y:S01]  /*6b120*/  VIADD R17, R18, UR4 ;  /* 0x0000000412117c36 */ /* 0x008fe20008000000 */
[----:B------:R-:W0:Y:S03]  /*6b130*/  LDCU UR4, c[0x0][0x398] ;  /* 0x00007300ff0477ac */ /* 0x000e260008000800 */
[----:B------:R-:W-:Y:S01]  /*6b140*/  IMAD.X R13, R16, 0x1, R20, P3 ;  /* 0x00000001100d7824 */ /* 0x000fe200018e0614 */
[----:B------:R-:W-:-:S02]  /*6b150*/  PRMT R16, R25, 0x7773, RZ ;  /* 0x0000777319107816 */ /* 0x000fc400000000ff */
[----:B------:R-:W3:Y:S01]  /*6b160*/  LDL.LU R25, [R1+0x48] ;  /* 0x0000480001197983 */ /* 0x000ee20000300800 */
[----:B------:R-:W-:Y:S01]  /*6b170*/  VIADD R15, R29, 0x15 ;  /* 0x000000151d0f7836 */ /* 0x000fe20000000000 */
[----:B------:R-:W-:Y:S02]  /*6b180*/  SHF.R.S32.HI R18, RZ, 0x1f, R17 ;  /* 0x0000001fff127819 */ /* 0x000fe40000011411 */
[----:B------:R-:W-:Y:S02]  /*6b190*/  IADD3 R14, P5, PT, R17, R0, RZ ;  /* 0x00000000110e7210 */ /* 0x000fe40007fbe0ff */
[----:B------:R-:W-:Y:S01]  /*6b1a0*/  ISETP.GE.AND P3, PT, R15, UR8, PT ;  /* 0x000000080f007c0c */ /* 0x000fe2000bf66270 */
[----:B------:R0:W-:Y:S01]  /*6b1b0*/  @P1 STG.E.U8 desc[UR42][R12.64], R16 ;  /* 0x000000100c001986 */ /* 0x0001e2000c10112a */
[----:B------:R-:W1:Y:S01]  /*6b1c0*/  LDCU UR8, c[0x0][0x39c] ;  /* 0x00007380ff0877ac */ /* 0x000e620008000800 */
[----:B------:R-:W-:Y:S01]  /*6b1d0*/  IMAD.X R15, R18, 0x1, R3, P5 ;  /* 0x00000001120f7824 */ /* 0x000fe200028e0603 */
[----:B------:R-:W-:Y:S01]  /*6b1e0*/  ISETP.LT.AND P5, PT, R27, UR16, !P2 ;  /* 0x000000101b007c0c */ /* 0x000fe2000d7a1270 */
[----:B------:R-:W1:Y:S01]  /*6b1f0*/  LDCU UR16, c[0x0][0x398] ;  /* 0x00007300ff1077ac */ /* 0x000e620008000800 */
[----:B--2---:R-:W-:Y:S01]  /*6b200*/  PRMT R19, R10, 0x7770, RZ ;  /* 0x000077700a137816 */ /* 0x004fe200000000ff */
[----:B0-----:R-:W-:-:S04]  /*6b210*/  VIADD R12, R29, 0x16 ;  /* 0x000000161d0c7836 */ /* 0x001fc80000000000 */
[----:B------:R0:W-:Y:S01]  /*6b220*/  @P4 STG.E.U8 desc[UR42][R14.64], R19 ;  /* 0x000000130e004986 */ /* 0x0001e2000c10112a */
[----:B------:R-:W-:Y:S01]  /*6b230*/  ISETP.LT.AND P4, PT, R26, UR12, !P2 ;  /* 0x0000000c1a007c0c */ /* 0x000fe2000d781270 */
[----:B------:R-:W2:Y:S01]  /*6b240*/  LDCU UR12, c[0x0][0x398] ;  /* 0x00007300ff0c77ac */ /* 0x000ea20008000800 */
[----:B-1----:R-:W-:Y:S02]  /*6b250*/  ISETP.GE.AND P1, PT, R12, UR10, PT ;  /* 0x0000000a0c007c0c */ /* 0x002fe4000bf26270 */
[C---:B0-----:R-:W-:Y:S01]  /*6b260*/  IADD3 R14, P6, PT, R17.reuse, R24, RZ ;  /* 0x00000018110e7210 */ /* 0x041fe20007fde0ff */
[----:B------:R-:W0:Y:S04]  /*6b270*/  LDCU UR10, c[0x0][0x398] ;  /* 0x00007300ff0a77ac */ /* 0x000e280008000800 */
[----:B------:R-:W-:Y:S01]  /*6b280*/  IMAD.X R15, R18, 0x1, R2, P6 ;  /* 0x00000001120f7824 */ /* 0x000fe200030e0602 */
[----:B------:R-:W-:-:S02]  /*6b290*/  IADD3 R12, P6, PT, R17, R21, RZ ;  /* 0x00000015110c7210 */ /* 0x000fc40007fde0ff */
[C---:B------:R-:W-:Y:S02]  /*6b2a0*/  PRMT R19, R10.reuse, 0x7771, RZ ;  /* 0x000077710a137816 */ /* 0x040fe400000000ff */
[----:B------:R-:W-:Y:S01]  /*6b2b0*/  PRMT R16, R10, 0x7772, RZ ;  /* 0x000077720a107816 */ /* 0x000fe200000000ff */
[----:B------:R-:W-:Y:S02]  /*6b2c0*/  IMAD.X R13, R18, 0x1, R23, P6 ;  /* 0x00000001120d7824 */ /* 0x000fe400030e0617 */
[----:B------:R-:W-:Y:S04]  /*6b2d0*/  @P5 STG.E.U8 desc[UR42][R14.64], R19 ;  /* 0x000000130e005986 */ /* 0x000fe8000c10112a */
[----:B------:R1:W-:Y:S02]  /*6b2e0*/  @P4 STG.E.U8 desc[UR42][R12.64], R16 ;  /* 0x000000100c004986 */ /* 0x0003e4000c10112a */
[----:B-1----:R-:W-:-:S02]  /*6b2f0*/  PRMT R12, R10, 0x7773, RZ ;  /* 0x000077730a0c7816 */ /* 0x002fc400000000ff */
[----:B------:R-:W2:Y:S01]  /*6b300*/  LDL.LU R10, [R1+0x3c] ;  /* 0x00003c00010a7983 */ /* 0x000ea20000300800 */
[----:B------:R-:W-:Y:S01]  /*6b310*/  ISETP.LT.AND P2, PT, R28, UR4, !P2 ;  /* 0x000000041c007c0c */ /* 0x000fe2000d741270 */
[----:B------:R-:W1:Y:S01]  /*6b320*/  LDCU UR4, c[0x0][0x3b8] ;  /* 0x00007700ff0477ac */ /* 0x000e620008000800 */
[C---:B------:R-:W-:Y:S01]  /*6b330*/  IADD3 R14, P5, PT, R17.reuse, R22, RZ ;  /* 0x00000016110e7210 */ /* 0x040fe20007fbe0ff */
[----:B------:R-:W-:Y:S01]  /*6b340*/  VIADD R17, R17, UR6 ;  /* 0x0000000611117c36 */ /* 0x000fe20008000000 */
[----:B------:R-:W0:Y:S03]  /*6b350*/  LDCU UR6, c[0x0][0x3b8] ;  /* 0x00007700ff0677ac */ /* 0x000e260008000800 */
[----:B------:R-:W-:Y:S01]  /*6b360*/  IMAD.X R15, R18, 0x1, R20, P5 ;  /* 0x00000001120f7824 */ /* 0x000fe200028e0614 */
[----:B----4-:R-:W-:Y:S01]  /*6b370*/  ISETP.LT.AND P5, PT, R11, UR14, !P3 ;  /* 0x0000000e0b007c0c */ /* 0x010fe2000dfa1270 */
[----:B------:R-:W4:Y:S01]  /*6b380*/  LDCU UR14, c[0x0][0x398] ;  /* 0x00007300ff0e77ac */ /* 0x000f220008000800 */
[----:B------:R-:W-:-:S03]  /*6b390*/  SHF.R.S32.HI R16, RZ, 0x1f, R17 ;  /* 0x0000001fff107819 */ /* 0x000fc60000011411 */
[----:B------:R0:W-:Y:S01]  /*6b3a0*/  @P2 STG.E.U8 desc[UR42][R14.64], R12 ;  /* 0x0000000c0e002986 */ /* 0x0001e2000c10112a */
[----:B------:R-:W-:Y:S01]  /*6b3b0*/  ISETP.LT.AND P2, PT, R27, UR16, !P3 ;  /* 0x000000101b007c0c */ /* 0x000fe2000df41270 */
[----:B------:R-:W1:Y:S01]  /*6b3c0*/  LDCU UR16, c[0x0][0x398] ;  /* 0x00007300ff1077ac */ /* 0x000e620008000800 */
[----:B0-----:R-:W-:Y:S01]  /*6b3d0*/  IADD3 R14, P4, PT, R17, R0, RZ ;  /* 0x00000000110e7210 */ /* 0x001fe20007f9e0ff */
[----:B------:R-:W-:-:S04]  /*6b3e0*/  VIADD R12, R29, 0x17 ;  /* 0x000000171d0c7836 */ /* 0x000fc80000000000 */
[----:B------:R-:W-:Y:S01]  /*6b3f0*/  IMAD.X R15, R16, 0x1, R3, P4 ;  /* 0x00000001100f7824 */ /* 0x000fe200020e0603 */
[----:B------:R-:W-:Y:S01]  /*6b400*/  ISETP.GE.AND P4, PT, R12, UR8, PT ;  /* 0x000000080c007c0c */ /* 0x000fe2000bf86270 */
[----:B------:R-:W0:Y:S01]  /*6b410*/  LDCU UR8, c[0x0][0x39c] ;  /* 0x00007380ff0877ac */ /* 0x000e220008000800 */
[----:B------:R-:W-:Y:S02]  /*6b420*/  IADD3 R12, P6, PT, R17, R24, RZ ;  /* 0x00000018110c7210 */ /* 0x000fe40007fde0ff */
[----:B---3--:R-:W-:-:S05]  /*6b430*/  PRMT R13, R25, 0x7770, RZ ;  /* 0x00007770190d7816 */ /* 0x008fca00000000ff */
[----:B------:R3:W-:Y:S01]  /*6b440*/  @P5 STG.E.U8 desc[UR42][R14.64], R13 ;  /* 0x0000000d0e005986 */ /* 0x0007e2000c10112a */
[----:B------:R-:W-:Y:S01]  /*6b450*/  ISETP.LT.AND P5, PT, R26, UR10, !P3 ;  /* 0x0000000a1a007c0c */ /* 0x000fe2000dfa1270 */
[----:B------:R-:W0:Y:S01]  /*6b460*/  LDCU UR10, c[0x0][0x398] ;  /* 0x00007300ff0a77ac */ /* 0x000e220008000800 */
[----:B--2---:R-:W-:Y:S02]  /*6b470*/  ISETP.LT.AND P3, PT, R28, UR12, !P3 ;  /* 0x0000000c1c007c0c */ /* 0x004fe4000df61270 */
[C---:B------:R-:W-:Y:S01]  /*6b480*/  PRMT R18, R25.reuse, 0x7772, RZ ;  /* 0x0000777219127816 */ /* 0x040fe200000000ff */
[----:B------:R-:W2:Y:S01]  /*6b490*/  LDCU UR12, c[0x0][0x398] ;  /* 0x00007300ff0c77ac */ /* 0x000ea20008000800 */
[----:B---3--:R-:W-:Y:S01]  /*6b4a0*/  IMAD.X R13, R16, 0x1, R2, P6 ;  /* 0x00000001100d7824 */ /* 0x008fe200030e0602 */
[----:B------:R-:W-:Y:S02]  /*6b4b0*/  PRMT R15, R25, 0x7771, RZ ;  /* 0x00007771190f7816 */ /* 0x000fe400000000ff */
[----:B------:R-:W-:-:S03]  /*6b4c0*/  IADD3 R14, P6, PT, R17, R21, RZ ;  /* 0x00000015110e7210 */ /* 0x000fc60007fde0ff */
[----:B------:R3:W-:Y:S02]  /*6b4d0*/  @P2 STG.E.U8 desc[UR42][R12.64], R15 ;  /* 0x0000000f0c002986 */ /* 0x0007e4000c10112a */
[----:B---3--:R-:W-:Y:S01]  /*6b4e0*/  IADD3 R12, P2, PT, R17, R22, RZ ;  /* 0x00000016110c7210 */ /* 0x008fe20007f5e0ff */
[----:B------:R-:W-:-:S04]  /*6b4f0*/  IMAD.X R15, R16, 0x1, R23, P6 ;  /* 0x00000001100f7824 */ /* 0x000fc800030e0617 */
[----:B------:R-:W-:Y:S01]  /*6b500*/  IMAD.X R13, R16, 0x1, R20, P2 ;  /* 0x00000001100d7824 */ /* 0x000fe200010e0614 */
[----:B------:R-:W-:Y:S01]  /*6b510*/  PRMT R16, R25, 0x7773, RZ ;  /* 0x0000777319107816 */ /* 0x000fe200000000ff */
[----:B------:R-:W-:Y:S04]  /*6b520*/  @P5 STG.E.U8 desc[UR42][R14.64], R18 ;  /* 0x000000120e005986 */ /* 0x000fe8000c10112a */
[----:B------:R1:W-:Y:S01]  /*6b530*/  @P3 STG.E.U8 desc[UR42][R12.64], R16 ;  /* 0x000000100c003986 */ /* 0x0003e2000c10112a */
[----:B----4-:R-:W-:Y:S01]  /*6b540*/  ISETP.LT.AND P3, PT, R11, UR14, !P1 ;  /* 0x0000000e0b007c0c */ /* 0x010fe2000cf61270 */
[----:B------:R-:W3:Y:S01]  /*6b550*/  LDCU UR14, c[0x0][0x398] ;  /* 0x00007300ff0e77ac */ /* 0x000ee20008000800 */
[----:B-1----:R-:W-:Y:S01]  /*6b560*/  VIADD R16, R17, UR4 ;  /* 0x0000000411107c36 */ /* 0x002fe20008000000 */
[----:B------:R-:W-:Y:S01]  /*6b570*/  ISETP.LT.AND P2, PT, R27, UR16, !P1 ;  /* 0x000000101b007c0c */ /* 0x000fe2000cf41270 */
[----:B------:R-:W1:Y:S03]  /*6b580*/  LDCU UR4, c[0x0][0x39c] ;  /* 0x00007380ff0477ac */ /* 0x000e660008000800 */
[----:B------:R-:W-:Y:S01]  /*6b590*/  SHF.R.S32.HI R17, RZ, 0x1f, R16 ;  /* 0x0000001fff117819 */ /* 0x000fe20000011410 */
[----:B------:R-:W-:Y:S01]  /*6b5a0*/  VIADD R19, R29, 0x18 ;  /* 0x000000181d137836 */ /* 0x000fe20000000000 */
[----:B------:R-:W-:Y:S01]  /*6b5b0*/  IADD3 R14, P6, PT, R16, R0, RZ ;  /* 0x00000000100e7210 */ /* 0x000fe20007fde0ff */
[----:B------:R-:W4:Y:S04]  /*6b5c0*/  LDCU UR16, c[0x0][0x398] ;  /* 0x00007300ff1077ac */ /* 0x000f280008000800 */
[----:B------:R-:W-:Y:S01]  /*6b5d0*/  IMAD.X R15, R17, 0x1, R3, P6 ;  /* 0x00000001110f7824 */ /* 0x000fe200030e0603 */
[----:B------:R-:W-:-:S05]  /*6b5e0*/  PRMT R25, R10, 0x7770, RZ ;  /* 0x000077700a197816 */ /* 0x000fca00000000ff */
[----:B------:R0:W-:Y:S04]  /*6b5f0*/  @P3 STG.E.U8 desc[UR42][R14.64], R25 ;  /* 0x000000190e003986 */ /* 0x0001e8000c10112a */
[----:B0-----:R-:W4:Y:S01]  /*6b600*/  LDL.LU R25, [R1+0x4c] ;  /* 0x00004c0001197983 */ /* 0x001f220000300800 */
[----:B------:R-:W-:Y:S02]  /*6b610*/  IADD3 R12, P5, PT, R16, R24, RZ ;  /* 0x00000018100c7210 */ /* 0x000fe40007fbe0ff */
[----:B------:R-:W-:Y:S01]  /*6b620*/  ISETP.LT.AND P6, PT, R26, UR10, !P1 ;  /* 0x0000000a1a007c0c */ /* 0x000fe2000cfc1270 */
[----:B------:R-:W0:Y:S01]  /*6b630*/  LDCU UR10, c[0x0][0x398] ;  /* 0x00007300ff0a77ac */ /* 0x000e220008000800 */
[----:B------:R-:W-:Y:S01]  /*6b640*/  PRMT R18, R10, 0x7771, RZ ;  /* 0x000077710a127816 */ /* 0x000fe200000000ff */
[----:B------:R-:W-:Y:S01]  /*6b650*/  IMAD.X R13, R17, 0x1, R2, P5 ;  /* 0x00000001110d7824 */ /* 0x000fe200028e0602 */
[----:B------:R-:W-:-:S04]  /*6b660*/  IADD3 R14, P5, PT, R16, R21, RZ ;  /* 0x00000015100e7210 */ /* 0x000fc80007fbe0ff */
[----:B------:R0:W-:Y:S01]  /*6b670*/  @P2 STG.E.U8 desc[UR42][R12.64], R18 ;  /* 0x000000120c002986 */ /* 0x0001e2000c10112a */
[----:B------:R-:W-:Y:S01]  /*6b680*/  IMAD.X R15, R17, 0x1, R23, P5 ;  /* 0x00000001110f7824 */ /* 0x000fe200028e0617 */
[----:B0-----:R-:W-:-:S05]  /*6b690*/  PRMT R13, R10, 0x7772, RZ ;  /* 0x000077720a0d7816 */ /* 0x001fca00000000ff */
[----:B------:R0:W-:Y:S02]  /*6b6a0*/  @P6 STG.E.U8 desc[UR42][R14.64], R13 ;  /* 0x0000000d0e006986 */ /* 0x0001e4000c10112a */
[----:B0-----:R-:W-:Y:S02]  /*6b6b0*/  PRMT R15, R10, 0x7773, RZ ;  /* 0x000077730a0f7816 */ /* 0x001fe400000000ff */
[----:B------:R-:W4:Y:S01]  /*6b6c0*/  LDL.LU R10, [R1+0x50] ;  /* 0x00005000010a7983 */ /* 0x000f220000300800 */
[----:B------:R-:W-:Y:S01]  /*6b6d0*/  ISETP.GE.AND P3, PT, R19, UR8, PT ;  /* 0x0000000813007c0c */ /* 0x000fe2000bf66270 */
[----:B------:R-:W0:Y:S01]  /*6b6e0*/  LDCU UR8, c[0x0][0x398] ;  /* 0x00007300ff0877ac */ /* 0x000e220008000800 */
[----:B------:R-:W-:Y:S01]  /*6b6f0*/  VIADD R12, R29, 0x19 ;  /* 0x000000191d0c7836 */ /* 0x000fe20000000000 */
[----:B--2---:R-:W-:-:S04]  /*6b700*/  ISETP.LT.AND P5, PT, R28, UR12, !P1 ;  /* 0x0000000c1c007c0c */ /* 0x004fc8000cfa1270 */
[----:B-1----:R-:W-:Y:S01]  /*6b710*/  ISETP.GE.AND P2, PT, R12, UR4, PT ;  /* 0x000000040c007c0c */ /* 0x002fe2000bf46270 */
[----:B------:R-:W1:Y:S01]  /*6b720*/  LDCU UR12, c[0x0][0x398] ;  /* 0x00007300ff0c77ac */ /* 0x000e620008000800 */
[C---:B------:R-:W-:Y:S01]  /*6b730*/  IADD3 R12, P6, PT, R16.reuse, R22, RZ ;  /* 0x00000016100c7210 */ /* 0x040fe20007fde0ff */
[----:B------:R-:W-:Y:S01]  /*6b740*/  VIADD R16, R16, UR6 ;  /* 0x0000000610107c36 */ /* 0x000fe20008000000 */
[----:B---3--:R-:W-:Y:S01]  /*6b750*/  ISETP.LT.AND P1, PT, R11, UR14, !P4 ;  /* 0x0000000e0b007c0c */ /* 0x008fe2000e721270 */
[----:B------:R-:W2:Y:S02]  /*6b760*/  LDCU UR4, c[0x0][0x3b8] ;  /* 0x00007700ff0477ac */ /* 0x000ea40008000800 */
[----:B------:R-:W-:Y:S01]  /*6b770*/  IMAD.X R13, R17, 0x1, R20, P6 ;  /* 0x00000001110d7824 */ /* 0x000fe200030e0614 */
[----:B------:R-:W-:Y:S01]  /*6b780*/  SHF.R.S32.HI R17, RZ, 0x1f, R16 ;  /* 0x0000001fff117819 */ /* 0x000fe20000011410 */
[----:B------:R-:W3:Y:S01]  /*6b790*/  LDCU UR6, c[0x0][0x398] ;  /* 0x00007300ff0677ac */ /* 0x000ee20008000800 */
[----:B------:R-:W-:-:S02]  /*6b7a0*/  IADD3 R14, P6, PT, R16, R0, RZ ;  /* 0x00000000100e7210 */ /* 0x000fc40007fde0ff */
[----:B------:R1:W-:Y:S01]  /*6b7b0*/  @P5 STG.E.U8 desc[UR42][R12.64], R15 ;  /* 0x0000000f0c005986 */ /* 0x0003e2000c10112a */
[----:B0-----:R-:W-:Y:S01]  /*6b7c0*/  ISETP.LT.AND P5, PT, R27, UR8, !P4 ;  /* 0x000000081b007c0c */ /* 0x001fe2000e7a1270 */
[----:B------:R-:W0:Y:S01]  /*6b7d0*/  LDCU UR8, c[0x0][0x398] ;  /* 0x00007300ff0877ac */ /* 0x000e220008000800 */
[----:B------:R-:W0:Y:S01]  /*6b7e0*/  LDCU UR14, c[0x0][0x398] ;  /* 0x00007300ff0e77ac */ /* 0x000e220008000800 */
[----:B-1----:R-:W-:Y:S01]  /*6b7f0*/  IMAD.X R15, R17, 0x1, R3, P6 ;  /* 0x00000001110f7824 */ /* 0x002fe200030e0603 */
[----:B------:R-:W-:Y:S02]  /*6b800*/  IADD3 R12, P6, PT, R16, R24, RZ ;  /* 0x00000018100c7210 */ /* 0x000fe40007fde0ff */
[C---:B----4-:R-:W-:Y:S02]  /*6b810*/  PRMT R13, R25.reuse, 0x7770, RZ ;  /* 0x00007770190d7816 */ /* 0x050fe400000000ff */
[C---:B------:R-:W-:Y:S02]  /*6b820*/  PRMT R18, R25.reuse, 0x7773, RZ ;  /* 0x0000777319127816 */ /* 0x040fe400000000ff */
[C---:B------:R-:W-:Y:S01]  /*6b830*/  PRMT R19, R25.reuse, 0x7772, RZ ;  /* 0x0000777219137816 */ /* 0x040fe200000000ff */
[----:B------:R1:W-:Y:S01]  /*6b840*/  @P1 STG.E.U8 desc[UR42][R14.64], R13 ;  /* 0x0000000d0e001986 */ /* 0x0003e2000c10112a */
[----:B------:R-:W-:-:S02]  /*6b850*/  PRMT R25, R25, 0x7771, RZ ;  /* 0x0000777119197816 */ /* 0x000fc400000000ff */
[----:B------:R-:W-:Y:S01]  /*6b860*/  ISETP.LT.AND P1, PT, R26, UR10, !P4 ;  /* 0x0000000a1a007c0c */ /* 0x000fe2000e721270 */
[----:B------:R-:W4:Y:S01]  /*6b870*/  LDCU UR10, c[0x0][0x398] ;  /* 0x00007300ff0a77ac */ /* 0x000f220008000800 */
[----:B-1----:R-:W-:Y:S01]  /*6b880*/  IMAD.X R13, R17, 0x1, R2, P6 ;  /* 0x00000001110d7824 */ /* 0x002fe200030e0602 */
[----:B------:R-:W-:-:S04]  /*6b890*/  IADD3 R14, P6, PT, R16, R21, RZ ;  /* 0x00000015100e7210 */ /* 0x000fc80007fde0ff */
[----:B------:R1:W-:Y:S01]  /*6b8a0*/  @P5 STG.E.U8 desc[UR42][R12.64], R25 ;  /* 0x000000190c005986 */ /* 0x0003e2000c10112a */
[----:B------:R-:W-:Y:S01]  /*6b8b0*/  IMAD.X R15, R17, 0x1, R23, P6 ;  /* 0x00000001110f7824 */ /* 0x000fe200030e0617 */
[----:B------:R-:W-:Y:S01]  /*6b8c0*/  ISETP.LT.AND P4, PT, R28, UR12, !P4 ;  /* 0x0000000c1c007c0c */ /* 0x000fe2000e781270 */
[----:B------:R-:W0:Y:S01]  /*6b8d0*/  LDCU UR12, c[0x0][0x398] ;  /* 0x00007300ff0c77ac */ /* 0x000e220008000800 */
[----:B-1----:R-:W4:Y:S01]  /*6b8e0*/  LDL.LU R25, [R1+0x60] ;  /* 0x0000600001197983 */ /* 0x002f220000300800 */
[----:B------:R-:W-:-:S03]  /*6b8f0*/  IADD3 R12, P5, PT, R16, R22, RZ ;  /* 0x00000016100c7210 */ /* 0x000fc60007fbe0ff */
[----:B------:R2:W-:Y:S01]  /*6b900*/  @P1 STG.E.U8 desc[UR42][R14.64], R19 ;  /* 0x000000130e001986 */ /* 0x0005e2000c10112a */
[----:B---3--:R-:W-:Y:S01]  /*6b910*/  ISETP.LT.AND P1, PT, R11, UR6, !P3 ;  /* 0x000000060b007c0c */ /* 0x008fe2000df21270 */
[----:B------:R-:W-:Y:S01]  /*6b920*/  IMAD.X R13, R17, 0x1, R20, P5 ;  /* 0x00000001110d7824 */ /* 0x000fe200028e0614 */
[----:B------:R-:W1:Y:S01]  /*6b930*/  LDCU UR6, c[0x0][0x39c] ;  /* 0x00007380ff0677ac */ /* 0x000e620008000800 */
[----:B--2---:R-:W-:-:S03]  /*6b940*/  VIADD R19, R16, UR4 ;  /* 0x0000000410137c36 */ /* 0x004fc60008000000 */
[----:B------:R2:W-:Y:S01]  /*6b950*/  @P4 STG.E.U8 desc[UR42][R12.64], R18 ;  /* 0x000000120c004986 */ /* 0x0005e2000c10112a */
[----:B------:R-:W-:Y:S01]  /*6b960*/  PRMT R17, R10, 0x7771, RZ ;  /* 0x000077710a117816 */ /* 0x000fe200000000ff */
[----:B------:R-:W3:Y:S01]  /*6b970*/  LDCU UR4, c[0x0][0x3b8] ;  /* 0x00007700ff0477ac */ /* 0x000ee20008000800 */
        /* <DEDUP_REMOVED lines=8> */
[----:B----4-:R-:W-:Y:S01]  /*6ba00*/  ISETP.LT.AND P5, PT, R26, UR10, !P3 ;  /* 0x0000000a1a007c0c */ /* 0x010fe2000dfa1270 */
[----:B------:R-:W4:Y:S01]  /*6ba10*/  LDCU UR10, c[0x0][0x398] ;  /* 0x00007300ff0a77ac */ /* 0x000f220008000800 */
        /* <DEDUP_REMOVED lines=11> */
[----:B---3--:R-:W-:Y:S01]  /*6bad0*/  VIADD R17, R19, UR4 ;  /* 0x0000000413117c36 */ /* 0x008fe20008000000 */
[----:B------:R-:W-:Y:S01]  /*6bae0*/  ISETP.LT.AND P4, PT, R11, UR14, !P2 ;  /* 0x0000000e0b007c0c */ /* 0x000fe2000d781270 */
[----:B------:R-:W3:Y:S01]  /*6baf0*/  LDCU UR4, c[0x0][0x3b8] ;  /* 0x00007700ff0477ac */ /* 0x000ee20008000800 */
        /* <DEDUP_REMOVED lines=9> */
[----:B----4-:R-:W-:Y:S01]  /*6bb90*/  ISETP.LT.AND P5, PT, R27, UR10, !P2 ;  /* 0x0000000a1b007c0c */ /* 0x010fe2000d7a1270 */
[----:B------:R-:W4:Y:S01]  /*6bba0*/  LDCU UR10, c[0x0][0x398] ;  /* 0x00007300ff0a77ac */ /* 0x000f220008000800 */
        /* <DEDUP_REMOVED lines=16> */
[----:B----4-:R-:W-:Y:S01]  /*6bcb0*/  ISETP.LT.AND P6, PT, R11, UR10, !P3 ;  /* 0x0000000a0b007c0c */ /* 0x010fe2000dfc1270 */
[----:B------:R-:W4:Y:S01]  /*6bcc0*/  LDCU UR6, c[0x0][0x3b8] ;  /* 0x00007700ff0677ac */ /* 0x000f220008000800 */
[----:B------:R-:W-:Y:S01]  /*6bcd0*/  ISETP.LT.AND P5, PT, R27, UR12, !P3 ;  /* 0x0000000c1b007c0c */ /* 0x000fe2000dfa1270 */
[----:B------:R-:W0:Y:S01]  /*6bce0*/  LDCU UR10, c[0x0][0x398] ;  /* 0x00007300ff0a77ac */ /* 0x000e220008000800 */
[----:B-1----:R-:W-:Y:S01]  /*6bcf0*/  PRMT R15, R25, 0x7773, RZ ;  /* 0x00007773190f7816 */ /* 0x002fe200000000ff */
[----:B------:R-:W1:Y:S01]  /*6bd00*/  LDCU UR12, c[0x0][0x398] ;  /* 0x00007300ff0c77ac */ /* 0x000e620008000800 */
[----:B------:R-:W4:Y:S01]  /*6bd10*/  LDL.LU R25, [R1+0x64] ;  /* 0x0000640001197983 */ /* 0x000f220000300800 */
[C---:B------:R-:W-:Y:S01]  /*6bd20*/  IADD3 R12, P4, PT, R17.reuse, R22, RZ ;  /* 0x00000016110c7210 */ /* 0x040fe20007f9e0ff */
[----:B---3--:R-:W-:Y:S01]  /*6bd30*/  VIADD R17, R17, UR4 ;  /* 0x0000000411117c36 */ /* 0x008fe20008000000 */
[----:B------:R-:W3:Y:S03]  /*6bd40*/  LDCU UR4, c[0x0][0x398] ;  /* 0x00007300ff0477ac */ /* 0x000ee60008000800 */
        /* <DEDUP_REMOVED lines=19> */
[----:B----4-:R-:W-:Y:S01]  /*6be80*/  VIADD R18, R17, UR6 ;  /* 0x0000000611127c36 */ /* 0x010fe20008000000 */
[----:B---3--:R-:W-:Y:S01]  /*6be90*/  ISETP.LT.AND P3, PT, R28, UR4, !P3 ;  /* 0x000000041c007c0c */ /* 0x008fe2000df61270 */
        /* <DEDUP_REMOVED lines=116> */
[----:B------:R-:W-:-:S02]  /*6c5e0*/  IADD3 R14, P5, PT, R16, R21, RZ ;  /* 0x00000015100e7210 */ /* 0x000fc40007fbe0ff */
[----:B------:R-:W-:Y:S01]  /*6c5f0*/  ISETP.GE.AND P3, PT, R19, UR8, PT ;  /* 0x0000000813007c0c */ /* 0x000fe2000bf66270 */
[----:B------:R-:W0:Y:S01]  /*6c600*/  LDCU UR8, c[0x0][0x398] ;  /* 0x00007300ff0877ac */ /* 0x000e220008000800 */
[----:B------:R1:W-:Y:S01]  /*6c610*/  @P2 STG.E.U8 desc[UR42][R12.64], R18 ;  /* 0x000000120c002986 */ /* 0x0003e2000c10112a */
[----:B------:R-:W-:Y:S01]  /*6c620*/  IMAD.X R15, R17, 0x1, R23, P5 ;  /* 0x00000001110f7824 */ /* 0x000fe200028e0617 */
[----:B--2---:R-:W-:Y:S01]  /*6c630*/  ISETP.LT.AND P5, PT, R28, UR12, !P1 ;  /* 0x0000000c1c007c0c */ /* 0x004fe2000cfa1270 */
[----:B------:R-:W2:Y:S01]  /*6c640*/  LDCU UR12, c[0x0][0x398] ;  /* 0x00007300ff0c77ac */ /* 0x000ea20008000800 */
[----:B-1----:R-:W-:Y:S01]  /*6c650*/  VIADD R12, R29, 0x21 ;  /* 0x000000211d0c7836 */ /* 0x002fe20000000000 */
[----:B------:R-:W-:-:S04]  /*6c660*/  PRMT R13, R10, 0x7772, RZ ;  /* 0x000077720a0d7816 */ /* 0x000fc800000000ff */
[----:B------:R-:W-:Y:S01]  /*6c670*/  ISETP.GE.AND P2, PT, R12, UR4, PT ;  /* 0x000000040c007c0c */ /* 0x000fe2000bf46270 */
[----:B------:R1:W-:Y:S01]  /*6c680*/  @P6 STG.E.U8 desc[UR42][R14.64], R13 ;  /* 0x0000000d0e006986 */ /* 0x0003e2000c10112a */
[C---:B------:R-:W-:Y:S01]  /*6c690*/  IADD3 R12, P6, PT, R16.reuse, R22, RZ ;  /* 0x00000016100c7210 */ /* 0x040fe20007fde0ff */
[----:B------:R-:W-:Y:S01]  /*6c6a0*/  VIADD R16, R16, UR6 ;  /* 0x0000000610107c36 */ /* 0x000fe20008000000 */
[----:B---3--:R-:W-:Y:S01]  /*6c6b0*/  ISETP.LT.AND P1, PT, R11, UR14, !P4 ;  /* 0x0000000e0b007c0c */ /* 0x008fe2000e721270 */
[----:B------:R-:W3:Y:S01]  /*6c6c0*/  LDCU UR4, c[0x0][0x3b8] ;  /* 0x00007700ff0477ac */ /* 0x000ee20008000800 */
[----:B------:R-:W2:Y:S01]  /*6c6d0*/  LDCU UR6, c[0x0][0x398] ;  /* 0x00007300ff0677ac */ /* 0x000ea20008000800 */
[----:B-1----:R-:W-:Y:S01]  /*6c6e0*/  IMAD.X R13, R17, 0x1, R20, P6 ;  /* 0x00000001110d7824 */ /* 0x002fe200030e0614 */
[----:B------:R-:W-:Y:S01]  /*6c6f0*/  PRMT R15, R10, 0x7773, RZ ;  /* 0x000077730a0f7816 */ /* 0x000fe200000000ff */
[----:B------:R-:W1:Y:S01]  /*6c700*/  LDCU UR14, c[0x0][0x398] ;  /* 0x00007300ff0e77ac */ /* 0x000e620008000800 */
[----:B------:R-:W-:Y:S01]  /*6c710*/  SHF.R.S32.HI R17, RZ, 0x1f, R16 ;  /* 0x0000001fff117819 */ /* 0x000fe20000011410 */
[----:B------:R-:W3:Y:S01]  /*6c720*/  LDL.LU R10, [R1+0x22c0] ;  /* 0x0022c000010a7983 */ /* 0x000ee20000300800 */
[----:B------:R-:W-:-:S03]  /*6c730*/  IADD3 R14, P6, PT, R16, R0, RZ ;  /* 0x00000000100e7210 */ /* 0x000fc60007fde0ff */
[----:B------:R1:W-:Y:S01]  /*6c740*/  @P5 STG.E.U8 desc[UR42][R12.64], R15 ;  /* 0x0000000f0c005986 */ /* 0x0003e2000c10112a */
[----:B0-----:R-:W-:Y:S01]  /*6c750*/  ISETP.LT.AND P5, PT, R27, UR8, !P4 ;  /* 0x000000081b007c0c */ /* 0x001fe2000e7a1270 */
[----:B------:R-:W0:Y:S01]  /*6c760*/  LDCU UR8, c[0x0][0x398] ;  /* 0x00007300ff0877ac */ /* 0x000e220008000800 */
[----:B-1----:R-:W-:Y:S01]  /*6c770*/  IMAD.X R15, R17, 0x1, R3, P6 ;  /* 0x00000001110f7824 */ /* 0x002fe200030e0603 */
[----:B------:R-:W-:Y:S02]  /*6c780*/  IADD3 R12, P6, PT, R16, R24, RZ ;  /* 0x00000018100c7210 */ /* 0x000fe40007fde0ff */
[C---:B----4-:R-:W-:Y:S02]  /*6c790*/  PRMT R13, R25.reuse, 0x7770, RZ ;  /* 0x00007770190d7816 */ /* 0x050fe400000000ff */
[C---:B------:R-:W-:Y:S02]  /*6c7a0*/  PRMT R18, R25.reuse, 0x7773, RZ ;  /* 0x0000777319127816 */ /* 0x040fe400000000ff */
[C---:B------:R-:W-:Y:S01]  /*6c7b0*/  PRMT R19, R25.reuse, 0x7772, RZ ;  /* 0x0000777219137816 */ /* 0x040fe200000000ff */
[----:B------:R1:W-:Y:S01]  /*6c7c0*/  @P1 STG.E.U8 desc[UR42][R14.64], R13 ;  /* 0x0000000d0e001986 */ /* 0x0003e2000c10112a */
[----:B------:R-:W-:Y:S01]  /*6c7d0*/  PRMT R25, R25, 0x7771, RZ ;  /* 0x0000777119197816 */ /* 0x000fe200000000ff */
[----:B-1----:R-:W-:-:S05]  /*6c7e0*/  IMAD.X R13, R17, 0x1, R2, P6 ;  /* 0x00000001110d7824 */ /* 0x002fca00030e0602 */
[----:B------:R1:W-:Y:S04]  /*6c7f0*/  @P5 STG.E.U8 desc[UR42][R12.64], R25 ;  /* 0x000000190c005986 */ /* 0x0003e8000c10112a */
[----:B-1----:R-:W4:Y:S01]  /*6c800*/  LDL.LU R25, [R1+0x80] ;  /* 0x0000800001197983 */ /* 0x002f220000300800 */
[----:B------:R-:W-:Y:S01]  /*6c810*/  ISETP.LT.AND P1, PT, R26, UR10, !P4 ;  /* 0x0000000a1a007c0c */ /* 0x000fe2000e721270 */
[----:B------:R-:W1:Y:S01]  /*6c820*/  LDCU UR10, c[0x0][0x398] ;  /* 0x00007300ff0a77ac */ /* 0x000e620008000800 */
[----:B------:R-:W-:Y:S02]  /*6c830*/  IADD3 R14, P6, PT, R16, R21, RZ ;  /* 0x00000015100e7210 */ /* 0x000fe40007fde0ff */
[----:B--2---:R-:W-:Y:S01]  /*6c840*/  ISETP.LT.AND P4, PT, R28, UR12, !P4 ;  /* 0x0000000c1c007c0c */ /* 0x004fe2000e781270 */
[----:B------:R-:W2:Y:S02]  /*6c850*/  LDCU UR12, c[0x0][0x398] ;  /* 0x00007300ff0c77ac */ /* 0x000ea40008000800 */
[----:B------:R-:W-:Y:S01]  /*6c860*/  IMAD.X R15, R17, 0x1, R23, P6 ;  /* 0x00000001110f7824 */ /* 0x000fe200030e0617 */
[----:B------:R-:W-:-:S05]  /*6c870*/  IADD3 R12, P5, PT, R16, R22, RZ ;  /* 0x00000016100c7210 */ /* 0x000fca0007fbe0ff */
[----:B------:R3:W-:Y:S01]  /*6c880*/  @P1 STG.E.U8 desc[UR42][R14.64], R19 ;  /* 0x000000130e001986 */ /* 0x0007e2000c10112a */
[----:B------:R-:W-:Y:S01]  /*6c890*/  ISETP.LT.AND P1, PT, R11, UR6, !P3 ;  /* 0x000000060b007c0c */ /* 0x000fe2000df21270 */
[----:B------:R-:W-:Y:S01]  /*6c8a0*/  IMAD.X R13, R17, 0x1, R20, P5 ;  /* 0x00000001110d7824 */ /* 0x000fe200028e0614 */
[----:B------:R-:W0:Y:S01]  /*6c8b0*/  LDCU UR6, c[0x0][0x39c] ;  /* 0x00007380ff0677ac */ /* 0x000e220008000800 */
[----:B---3--:R-:W-:Y:S01]  /*6c8c0*/  VIADD R19, R16, UR4 ;  /* 0x0000000410137c36 */ /* 0x008fe20008000000 */
[----:B------:R-:W3:Y:S04]  /*6c8d0*/  LDCU UR4, c[0x0][0x3b8] ;  /* 0x00007700ff0477ac */ /* 0x000ee80008000800 */
[----:B------:R-:W-:Y:S02]  /*6c8e0*/  SHF.R.S32.HI R16, RZ, 0x1f, R19 ;  /* 0x0000001fff107819 */ /* 0x000fe40000011413 */
[----:B------:R-:W-:Y:S01]  /*6c8f0*/  IADD3 R14, P5, PT, R19, R0, RZ ;  /* 0x00000000130e7210 */ /* 0x000fe20007fbe0ff */
[----:B------:R2:W-:Y:S01]  /*6c900*/  @P4 STG.E.U8 desc[UR42][R12.64], R18 ;  /* 0x000000120c004986 */ /* 0x0005e2000c10112a */
[----:B0-----:R-:W-:Y:S01]  /*6c910*/  ISETP.LT.AND P4, PT, R27, UR8, !P3 ;  /* 0x000000081b007c0c */ /* 0x001fe2000df81270 */
[----:B------:R-:W0:Y:S02]  /*6c920*/  LDCU UR8, c[0x0][0x39c] ;  /* 0x00007380ff0877ac */ /* 0x000e240008000800 */
[----:B------:R-:W-:Y:S01]  /*6c930*/  IMAD.X R15, R16, 0x1, R3, P5 ;  /* 0x00000001100f7824 */ /* 0x000fe200028e0603 */
[----:B-1----:R-:W-:Y:S01]  /*6c940*/  ISETP.LT.AND P5, PT, R26, UR10, !P3 ;  /* 0x0000000a1a007c0c */ /* 0x002fe2000dfa1270 */
[----:B------:R-:W1:Y:S01]  /*6c950*/  LDCU UR10, c[0x0][0x398] ;  /* 0x00007300ff0a77ac */ /* 0x000e620008000800 */
[----:B--2---:R-:W-:-:S02]  /*6c960*/  PRMT R13, R8, 0x7770, RZ ;  /* 0x00007770080d7816 */ /* 0x004fc400000000ff */
[----:B------:R-:W-:-:S03]  /*6c970*/  IADD3 R12, P6, PT, R19, R24, RZ ;  /* 0x00000018130c7210 */ /* 0x000fc60007fde0ff */
[----:B------:R2:W-:Y:S01]  /*6c980*/  @P1 STG.E.U8 desc[UR42][R14.64], R13 ;  /* 0x0000000d0e001986 */ /* 0x0005e2000c10112a */
[C---:B------:R-:W-:Y:S02]  /*6c990*/  PRMT R17, R8.reuse, 0x7771, RZ ;  /* 0x0000777108117816 */ /* 0x040fe400000000ff */
[----:B------:R-:W-:Y:S02]  /*6c9a0*/  PRMT R18, R8, 0x7772, RZ ;  /* 0x0000777208127816 */ /* 0x000fe400000000ff */
[----:B--2---:R-:W-:Y:S01]  /*6c9b0*/  IADD3 R14, P1, PT, R19, R21, RZ ;  /* 0x00000015130e7210 */ /* 0x004fe20007f3e0ff */
[----:B------:R-:W-:-:S04]  /*6c9c0*/  IMAD.X R13, R16, 0x1, R2, P6 ;  /* 0x00000001100d7824 */ /* 0x000fc800030e0602 */
[----:B------:R-:W-:Y:S01]  /*6c9d0*/  IMAD.X R15, R16, 0x1, R23, P1 ;  /* 0x00000001100f7824 */ /* 0x000fe200008e0617 */
[----:B------:R3:W-:Y:S01]  /*6c9e0*/  @P4 STG.E.U8 desc[UR42][R12.64], R17 ;  /* 0x000000110c004986 */ /* 0x0007e2000c10112a */
[----:B------:R-:W-:Y:S01]  /*6c9f0*/  ISETP.LT.AND P1, PT, R28, UR12, !P3 ;  /* 0x0000000c1c007c0c */ /* 0x000fe2000df21270 */
[----:B------:R-:W2:Y:S01]  /*6ca00*/  LDCU UR12, c[0x0][0x398] ;  /* 0x00007300ff0c77ac */ /* 0x000ea20008000800 */
[----:B------:R-:W-:Y:S01]  /*6ca10*/  ISETP.LT.AND P4, PT, R11, UR14, !P2 ;  /* 0x0000000e0b007c0c */ /* 0x000fe2000d781270 */
[----:B------:R0:W-:Y:S01]  /*6ca20*/  @P5 STG.E.U8 desc[UR42][R14.64], R18 ;  /* 0x000000120e005986 */ /* 0x0001e2000c10112a */
[----:B------:R-:W-:Y:S01]  /*6ca30*/  PRMT R8, R8, 0x7773, RZ ;  /* 0x0000777308087816 */ /* 0x000fe200000000ff */
[----:B------:R-:W1:Y:S01]  /*6ca40*/  LDCU UR14, c[0x0][0x398] ;  /* 0x00007300ff0e77ac */ /* 0x000e620008000800 */
[C---:B---3--:R-:W-:Y:S01]  /*6ca50*/  VIADD R17, R19.reuse, UR4 ;  /* 0x0000000413117c36 */ /* 0x048fe20008000000 */
[----:B------:R-:W-:Y:S01]  /*6ca60*/  IADD3 R12, P3, PT, R19, R22, RZ ;  /* 0x00000016130c7210 */ /* 0x000fe20007f7e0ff */
[----:B------:R-:W3:Y:S01]  /*6ca70*/  LDCU UR4, c[0x0][0x3b8] ;  /* 0x00007700ff0477ac */ /* 0x000ee20008000800 */
[----:B0-----:R-:W-:-:S02]  /*6ca80*/  VIADD R15, R29, 0x22 ;  /* 0x000000221d0f7836 */ /* 0x001fc40000000000 */
[----:B------:R-:W-:Y:S02]  /*6ca90*/  SHF.R.S32.HI R18, RZ, 0x1f, R17 ;  /* 0x0000001fff127819 */ /* 0x000fe40000011411 */
[----:B------:R-:W-:Y:S01]  /*6caa0*/  IADD3 R14, P5, PT, R17, R0, RZ ;  /* 0x00000000110e7210 */ /* 0x000fe20007fbe0ff */
[----:B------:R-:W-:Y:S01]  /*6cab0*/  IMAD.X R13, R16, 0x1, R20, P3 ;  /* 0x00000001100d7824 */ /* 0x000fe200018e0614 */
[----:B------:R-:W-:Y:S01]  /*6cac0*/  ISETP.GE.AND P3, PT, R15, UR6, PT ;  /* 0x000000060f007c0c */ /* 0x000fe2000bf66270 */
[----:B------:R-:W0:Y:S02]  /*6cad0*/  LDCU UR6, c[0x0][0x398] ;  /* 0x00007300ff0677ac */ /* 0x000e240008000800 */
[----:B------:R-:W-:Y:S01]  /*6cae0*/  IMAD.X R15, R18, 0x1, R3, P5 ;  /* 0x00000001120f7824 */ /* 0x000fe200028e0603 */
[----:B------:R2:W-:Y:S01]  /*6caf0*/  @P1 STG.E.U8 desc[UR42][R12.64], R8 ;  /* 0x000000080c001986 */ /* 0x0005e2000c10112a */
[----:B-1----:R-:W-:Y:S01]  /*6cb00*/  ISETP.LT.AND P5, PT, R27, UR10, !P2 ;  /* 0x0000000a1b007c0c */ /* 0x002fe2000d7a1270 */
[----:B------:R-:W1:Y:S01]  /*6cb10*/  LDCU UR10, c[0x0][0x398] ;  /* 0x00007300ff0a77ac */ /* 0x000e620008000800 */
[----:B--2---:R-:W-:Y:S01]  /*6cb20*/  IADD3 R12, P1, PT, R17, R24, RZ ;  /* 0x00000018110c7210 */ /* 0x004fe20007f3e0ff */
[----:B------:R-:W-:-:S04]  /*6cb30*/  VIADD R8, R29, 0x23 ;  /* 0x000000231d087836 */ /* 0x000fc80000000000 */
[----:B------:R-:W-:Y:S01]  /*6cb40*/  IMAD.X R13, R18, 0x1, R2, P1 ;  /* 0x00000001120d7824 */ /* 0x000fe200008e0602 */
[----:B------:R-:W-:Y:S01]  /*6cb50*/  ISETP.GE.AND P1, PT, R8, UR8, PT ;  /* 0x0000000808007c0c */ /* 0x000fe2000bf26270 */
[----:B------:R-:W2:Y:S01]  /*6cb60*/  LDCU UR8, c[0x0][0x39c] ;  /* 0x00007380ff0877ac */ /* 0x000ea20008000800 */
[----:B----4-:R-:W-:-:S05]  /*6cb70*/  PRMT R16, R25, 0x7770, RZ ;  /* 0x0000777019107816 */ /* 0x010fca00000000ff */
[----:B------:R4:W-:Y:S01]  /*6cb80*/  @P4 STG.E.U8 desc[UR42][R14.64], R16 ;  /* 0x000000100e004986 */ /* 0x0009e2000c10112a */
[----:B------:R-:W-:Y:S01]  /*6cb90*/  ISETP.LT.AND P4, PT, R26, UR16, !P2 ;  /* 0x000000101a007c0c */ /* 0x000fe2000d781270 */
[----:B------:R-:W1:Y:S01]  /*6cba0*/  LDCU UR16, c[0x0][0x398] ;  /* 0x00007300ff1077ac */ /* 0x000e620008000800 */
[----:B------:R-:W-:Y:S02]  /*6cbb0*/  PRMT R8, R25, 0x7771, RZ ;  /* 0x0000777119087816 */ /* 0x000fe400000000ff */
[----:B----4-:R-:W-:Y:S02]  /*6cbc0*/  IADD3 R14, P6, PT, R17, R21, RZ ;  /* 0x00000015110e7210 */ /* 0x010fe40007fde0ff */
[----:B------:R-:W-:-:S03]  /*6cbd0*/  PRMT R16, R25, 0x7772, RZ ;  /* 0x0000777219107816 */ /* 0x000fc600000000ff */
[----:B------:R-:W-:Y:S01]  /*6cbe0*/  IMAD.X R15, R18, 0x1, R23, P6 ;  /* 0x00000001120f7824 */ /* 0x000fe200030e0617 */
[----:B0-----:R-:W-:Y:S01]  /*6cbf0*/  ISETP.LT.AND P2, PT, R28, UR6, !P2 ;  /* 0x000000061c007c0c */ /* 0x001fe2000d741270 */
[----:B------:R3:W-:Y:S01]  /*6cc00*/  @P5 STG.E.U8 desc[UR42][R12.64], R8 ;  /* 0x000000080c005986 */ /* 0x0007e2000c10112a */
[----:B-1----:R-:W-:Y:S01]  /*6cc10*/  ISETP.LT.AND P6, PT, R11, UR10, !P3 ;  /* 0x0000000a0b007c0c */ /* 0x002fe2000dfc1270 */
[----:B------:R-:W0:Y:S02]  /*6cc20*/  LDCU UR6, c[0x0][0x3b8] ;  /* 0x00007700ff0677ac */ /* 0x000e240008000800 */
[----:B------:R1:W-:Y:S01]  /*6cc30*/  @P4 STG.E.U8 desc[UR42][R14.64], R16 ;  /* 0x000000100e004986 */ /* 0x0003e2000c10112a */
[C---:B---3--:R-:W-:Y:S01]  /*6cc40*/  VIADD R8, R17.reuse, UR4 ;  /* 0x0000000411087c36 */ /* 0x048fe20008000000 */
[----:B------:R-:W-:Y:S02]  /*6cc50*/  IADD3 R12, P4, PT, R17, R22, RZ ;  /* 0x00000016110c7210 */ /* 0x000fe40007f9e0ff */
[----:B------:R-:W3:Y:S01]  /*6cc60*/  LDL.LU R11, [R1+0x22bc] ;  /* 0x0022bc00010b7983 */ /* 0x000ee20000300800 */
[----:B------:R-:W-:Y:S01]  /*6cc70*/  ISETP.LT.AND P5, PT, R27, UR12, !P3 ;  /* 0x0000000c1b007c0c */ /* 0x000fe2000dfa1270 */
[----:B------:R-:W4:Y:S01]  /*6cc80*/  LDCU UR4, c[0x0][0x398] ;  /* 0x00007300ff0477ac */ /* 0x000f220008000800 */
[----:B-1----:R-:W-:Y:S01]  /*6cc90*/  PRMT R15, R25, 0x7773, RZ ;  /* 0x00007773190f7816 */ /* 0x002fe200000000ff */
[----:B------:R-:W-:Y:S01]  /*6cca0*/  IMAD.X R13, R18, 0x1, R20, P4 ;  /* 0x00000001120d7824 */ /* 0x000fe200020e0614 */
[----:B------:R-:W-:Y:S01]  /*6ccb0*/  SHF.R.S32.HI R16, RZ, 0x1f, R8 ;  /* 0x0000001fff107819 */ /* 0x000fe20000011408 */
[----:B------:R-:W-:Y:S01]  /*6ccc0*/  VIADD R17, R29, 0x24 ;  /* 0x000000241d117836 */ /* 0x000fe20000000000 */
[----:B------:R-:W-:Y:S01]  /*6ccd0*/  IADD3 R14, P4, PT, R8, R0, RZ ;  /* 0x00000000080e7210 */ /* 0x000fe20007f9e0ff */
[----:B------:R-:W3:Y:S01]  /*6cce0*/  LDL.LU R19, [R1+0x90] ;  /* 0x0000900001137983 */ /* 0x000ee20000300800 */
[----:B------:R-:W1:Y:S03]  /*6ccf0*/  LDCU UR10, c[0x0][0x398] ;  /* 0x00007300ff0a77ac */ /* 0x000e660008000800 */
[----:B------:R0:W-:Y:S01]  /*6cd00*/  @P2 STG.E.U8 desc[UR42][R12.64], R15 ;  /* 0x0000000f0c002986 */ /* 0x0001e2000c10112a */
[C---:B------:R-:W-:Y:S01]  /*6cd10*/  PRMT R18, R9.reuse, 0x7772, RZ ;  /* 0x0000777209127816 */ /* 0x040fe200000000ff */
[----:B------:R-:W1:Y:S02]  /*6cd20*/  LDCU UR12, c[0x0][0x398] ;  /* 0x00007300ff0c77ac */ /* 0x000e640008000800 */
[----:B------:R-:W3:Y:S01]  /*6cd30*/  LDL.LU R25, [R1+0x84] ;  /* 0x0000840001197983 */ /* 0x000ee20000300800 */
[----:B0-----:R-:W-:Y:S01]  /*6cd40*/  IMAD.X R15, R16, 0x1, R3, P4 ;  /* 0x00000001100f7824 */ /* 0x001fe200020e0603 */
[----:B------:R-:W-:-:S02]  /*6cd50*/  PRMT R13, R9, 0x7770, RZ ;  /* 0x00007770090d7816 */ /* 0x000fc400000000ff */
[----:B------:R-:W-:Y:S01]  /*6cd60*/  ISETP.LT.AND P4, PT, R26, UR14, !P3 ;  /* 0x0000000e1a007c0c */ /* 0x000fe2000df81270 */
[----:B------:R-:W0:Y:S01]  /*6cd70*/  LDCU UR14, c[0x0][0x398] ;  /* 0x00007300ff0e77ac */ /* 0x000e220008000800 */
[C---:B------:R-:W-:Y:S01]  /*6cd80*/  IADD3 R12, P2, PT, R8.reuse, R24, RZ ;  /* 0x00000018080c7210 */ /* 0x040fe20007f5e0ff */
[----:B------:R1:W-:Y:S02]  /*6cd90*/  @P6 STG.E.U8 desc[UR42][R14.64], R13 ;  /* 0x0000000d0e006986 */ /* 0x0003e4000c10112a */
[----:B-1----:R-:W-:Y:S02]  /*6cda0*/  IADD3 R14, P6, PT, R8, R21, RZ ;  /* 0x00000015080e7210 */ /* 0x002fe40007fde0ff */
[C---:B------:R-:W-:Y:S01]  /*6cdb0*/  IMAD.X R13, R16.reuse, 0x1, R2, P2 ;  /* 0x00000001100d7824 */ /* 0x040fe200010e0602 */
[----:B--2---:R-:W-:Y:S01]  /*6cdc0*/  ISETP.GE.AND P2, PT, R17, UR8, PT ;  /* 0x0000000811007c0c */ /* 0x004fe2000bf46270 */
[----:B------:R-:W1:Y:S01]  /*6cdd0*/  LDCU UR8, c[0x0][0x398] ;  /* 0x00007300ff0877ac */ /* 0x000e620008000800 */
[----:B------:R-:W-:Y:S01]  /*6cde0*/  PRMT R17, R9, 0x7771, RZ ;  /* 0x0000777109117816 */ /* 0x000fe200000000ff */
[----:B------:R-:W-:-:S04]  /*6cdf0*/  IMAD.X R15, R16, 0x1, R23, P6 ;  /* 0x00000001100f7824 */ /* 0x000fc800030e0617 */
[----:B------:R-:W-:Y:S04]  /*6ce00*/  @P5 STG.E.U8 desc[UR42][R12.64], R17 ;  /* 0x000000110c005986 */ /* 0x000fe8000c10112a */
[----:B------:R2:W-:Y:S04]  /*6ce10*/  @P4 STG.E.U8 desc[UR42][R14.64], R18 ;  /* 0x000000120e004986 */ /* 0x0005e8000c10112a */
[----:B--2---:R-:W2:Y:S01]  /*6ce20*/  LDL.LU R18, [R1+0xc84] ;  /* 0x000c840001127983 */ /* 0x004ea20000300800 */
[----:B----4-:R-:W-:Y:S01]  /*6ce30*/  ISETP.LT.AND P3, PT, R28, UR4, !P3 ;  /* 0x000000041c007c0c */ /* 0x010fe2000df61270 */
[C---:B------:R-:W-:Y:S01]  /*6ce40*/  VIADD R17, R8.reuse, UR6 ;  /* 0x0000000608117c36 */ /* 0x040fe20008000000 */
[----:B------:R-:W-:Y:S01]  /*6ce50*/  IADD3 R12, P5, PT, R8, R22, RZ ;  /* 0x00000016080c7210 */ /* 0x000fe20007fbe0ff */
[----:B------:R-:W4:Y:S01]  /*6ce60*/  LDCU UR4, c[0x0][0x3b8] ;  /* 0x00007700ff0477ac */ /* 0x000f220008000800 */
[----:B------:R-:W-:-:S02]  /*6ce70*/  PRMT R9, R9, 0x7773, RZ ;  /* 0x0000777309097816 */ /* 0x000fc400000000ff */
[----:B------:R-:W-:Y:S01]  /*6ce80*/  SHF.R.S32.HI R14, RZ, 0x1f, R17 ;  /* 0x0000001fff0e7819 */ /* 0x000fe20000011411 */
[----:B------:R-:W-:Y:S01]  /*6ce90*/  IMAD.X R13, R16, 0x1, R20, P5 ;  /* 0x00000001100d7824 */ /* 0x000fe200028e0614 */
[----:B------:R-:W-:Y:S01]  /*6cea0*/  IADD3 R8, P5, PT, R17, R0, RZ ;  /* 0x0000000011087210 */ /* 0x000fe20007fbe0ff */
[----:B------:R-:W0:Y:S04]  /*6ceb0*/  LDCU UR6, c[0x0][0x3b8] ;  /* 0x00007700ff0677ac */ /* 0x000e280008000800 */
[----:B------:R4:W-:Y:S01]  /*6cec0*/  @P3 STG.E.U8 desc[UR42][R12.64], R9 ;  /* 0x000000090c003986 */ /* 0x0009e2000c10112a */
[----:B-1----:R-:W-:Y:S01]  /*6ced0*/  ISETP.LT.AND P3, PT, R27, UR8, !P1 ;  /* 0x000000081b007c0c */ /* 0x002fe2000cf61270 */
[----:B------:R-:W1:Y:S01]  /*6cee0*/  LDCU UR8, c[0x0][0x39c] ;  /* 0x00007380ff0877ac */ /* 0x000e620008000800 */
[----:B----4-:R-:W-:Y:S01]  /*6cef0*/  IMAD.X R9, R14, 0x1, R3, P5 ;  /* 0x000000010e097824 */ /* 0x010fe200028e0603 */
[----:B------:R-:W-:Y:S01]  /*6cf00*/  ISETP.LT.AND P5, PT, R26, UR12, !P1 ;  /* 0x0000000c1a007c0c */ /* 0x000fe2000cfa1270 */
[----:B------:R-:W4:Y:S01]  /*6cf10*/  LDCU UR12, c[0x0][0x398] ;  /* 0x00007300ff0c77ac */ /* 0x000f220008000800 */
[----:B------:R-:W-:-:S02]  /*6cf20*/  IADD3 R12, P6, PT, R17, R24, RZ ;  /* 0x00000018110c7210 */ /* 0x000fc40007fde0ff */
[C---:B---3--:R-:W-:Y:S02]  /*6cf30*/  PRMT R13, R25.reuse, 0x7770, RZ ;  /* 0x00007770190d7816 */ /* 0x048fe400000000ff */
[C---:B------:R-:W-:Y:S02]  /*6cf40*/  PRMT R15, R25.reuse, 0x7771, RZ ;  /* 0x00007771190f7816 */ /* 0x040fe400000000ff */
[----:B------:R-:W-:Y:S02]  /*6cf50*/  PRMT R16, R25, 0x7772, RZ ;  /* 0x0000777219107816 */ /* 0x000fe400000000ff */
[----:B--2---:R-:W-:Y:S01]  /*6cf60*/  ISETP.LT.AND P4, PT, R18, UR10, !P1 ;  /* 0x0000000a12007c0c */ /* 0x004fe2000cf81270 */
[----:B------:R-:W2:-:S12]  /*6cf70*/  LDCU UR10, c[0x0][0x398] ;  /* 0x00007300ff0a77ac */ /* 0x000e980008000800 */
[----:B------:R3:W-:Y:S02]  /*6cf80*/  @P4 STG.E.U8 desc[UR42][R8.64], R13 ;  /* 0x0000000d08004986 */ /* 0x0007e4000c10112a */
[----:B---3--:R-:W-:Y:S01]  /*6cf90*/  IADD3 R8, P4, PT, R17, R21, RZ ;  /* 0x0000001511087210 */ /* 0x008fe20007f9e0ff */
[----:B------:R-:W-:-:S04]  /*6cfa0*/  IMAD.X R13, R14, 0x1, R2, P6 ;  /* 0x000000010e0d7824 */ /* 0x000fc800030e0602 */
[----:B------:R-:W-:Y:S01]  /*6cfb0*/  IMAD.X R9, R14, 0x1, R23, P4 ;  /* 0x000000010e097824 */ /* 0x000fe200020e0617 */
[----:B------:R-:W-:Y:S04]  /*6cfc0*/  @P3 STG.E.U8 desc[UR42][R12.64], R15 ;  /* 0x0000000f0c003986 */ /* 0x000fe8000c10112a */
[----:B------:R3:W-:Y:S02]  /*6cfd0*/  @P5 STG.E.U8 desc[UR42][R8.64], R16 ;  /* 0x0000001008005986 */ /* 0x0007e4000c10112a */
[----:B---3--:R-:W-:-:S05]  /*6cfe0*/  IADD3 R8, P3, PT, R17, R22, RZ ;  /* 0x0000001611087210 */ /* 0x008fca0007f7e0ff */
[----:B------:R-:W-:Y:S01]  /*6cff0*/  IMAD.X R9, R14, 0x1, R20, P3 ;  /* 0x000000010e097824 */ /* 0x000fe200018e0614 */
[----:B------:R-:W-:Y:S02]  /*6d000*/  PRMT R14, R25, 0x7773, RZ ;  /* 0x00007773190e7816 */ /* 0x000fe400000000ff */
[----:B------:R-:W3:Y:S01]  /*6d010*/  LDL.LU R25, [R1+0x88] ;  /* 0x0000880001197983 */ /* 0x000ee20000300800 */
[----:B------:R-:W-:Y:S01]  /*6d020*/  VIADD R15, R17, UR4 ;  /* 0x00000004110f7c36 */ /* 0x000fe20008000000 */
[----:B--2---:R-:W-:Y:S01]  /*6d030*/  ISETP.LT.AND P1, PT, R28, UR10, !P1 ;  /* 0x0000000a1c007c0c */ /* 0x004fe2000cf21270 */
[----:B------:R-:W2:Y:S01]  /*6d040*/  LDCU UR10, c[0x0][0x39c] ;  /* 0x00007380ff0a77ac */ /* 0x000ea20008000800 */
[----:B0-----:R-:W-:Y:S01]  /*6d050*/  ISETP.LT.AND P4, PT, R18, UR14, !P2 ;  /* 0x0000000e12007c0c */ /* 0x001fe2000d781270 */
[----:B------:R-:W-:Y:S01]  /*6d060*/  VIADD R13, R29, 0x25 ;  /* 0x000000251d0d7836 */ /* 0x000fe20000000000 */
[----:B------:R-:W-:Y:S01]  /*6d070*/  SHF.R.S32.HI R16, RZ, 0x1f, R15 ;  /* 0x0000001fff107819 */ /* 0x000fe2000001140f */
[----:B------:R-:W0:Y:S01]  /*6d080*/  LDCU UR4, c[0x0][0x398] ;  /* 0x00007300ff0477ac */ /* 0x000e220008000800 */
[----:B------:R-:W-:-:S02]  /*6d090*/  IADD3 R12, P5, PT, R15, R0, RZ ;  /* 0x000000000f0c7210 */ /* 0x000fc40007fbe0ff */
[----:B-1----:R-:W-:Y:S01]  /*6d0a0*/  ISETP.GE.AND P3, PT, R13, UR8, PT ;  /* 0x000000080d007c0c */ /* 0x002fe2000bf66270 */
[----:B------:R-:W1:Y:S01]  /*6d0b0*/  LDCU UR14, c[0x0][0x398] ;  /* 0x00007300ff0e77ac */ /* 0x000e620008000800 */
[----:B------:R-:W-:Y:S01]  /*6d0c0*/  PRMT R17, R10, 0x7770, RZ ;  /* 0x000077700a117816 */ /* 0x000fe200000000ff */
[----:B------:R-:W-:Y:S01]  /*6d0d0*/  IMAD.X R13, R16, 0x1, R3, P5 ;  /* 0x00000001100d7824 */ /* 0x000fe200028e0603 */
[----:B------:R-:W-:Y:S01]  /*6d0e0*/  ISETP.LT.AND P5, PT, R27, UR16, !P2 ;  /* 0x000000101b007c0c */ /* 0x000fe2000d7a1270 */
[----:B------:R0:W-:Y:S01]  /*6d0f0*/  @P1 STG.E.U8 desc[UR42][R8.64], R14 ;  /* 0x0000000e08001986 */ /* 0x0001e2000c10112a */
[----:B------:R-:W1:Y:S03]  /*6d100*/  LDCU UR16, c[0x0][0x398] ;  /* 0x00007300ff1077ac */ /* 0x000e660008000800 */
[----:B------:R2:W-:Y:S01]  /*6d110*/  @P4 STG.E.U8 desc[UR42][R12.64], R17 ;  /* 0x000000110c004986 */ /* 0x0005e2000c10112a */
[----:B----4-:R-:W-:Y:S01]  /*6d120*/  ISETP.LT.AND P4, PT, R26, UR12, !P2 ;  /* 0x0000000c1a007c0c */ /* 0x010fe2000d781270 */
[----:B------:R-:W4:Y:S01]  /*6d130*/  LDCU UR8, c[0x0][0x39c] ;  /* 0x00007380ff0877ac */ /* 0x000f220008000800 */
[----:B0-----:R-:W-:Y:S01]  /*6d140*/  VIADD R8, R29, 0x26 ;  /* 0x000000261d087836 */ /* 0x001fe20000000000 */
[----:B--2---:R-:W-:Y:S01]  /*6d150*/  IADD3 R12, P6, PT, R15, R24, RZ ;  /* 0x000000180f0c7210 */ /* 0x004fe20007fde0ff */
[----:B------:R-:W0:Y:S03]  /*6d160*/  LDCU UR12, c[0x0][0x398] ;  /* 0x00007300ff0c77ac */ /* 0x000e260008000800 */
[----:B------:R-:W-:-:S02]  /*6d170*/  ISETP.GE.AND P1, PT, R8, UR10, PT ;  /* 0x0000000a08007c0c */ /* 0x000fc4000bf26270 */
[----:B------:R-:W-:Y:S01]  /*6d180*/  PRMT R17, R10, 0x7771, RZ ;  /* 0x000077710a117816 */ /* 0x000fe200000000ff */
[----:B------:R-:W-:Y:S01]  /*6d190*/  IMAD.X R13, R16, 0x1, R2, P6 ;  /* 0x00000001100d7824 */ /* 0x000fe200030e0602 */
[C---:B------:R-:W-:Y:S01]  /*6d1a0*/  IADD3 R8, P6, PT, R15.reuse, R21, RZ ;  /* 0x000000150f087210 */ /* 0x040fe20007fde0ff */
[----:B------:R-:W2:Y:S01]  /*6d1b0*/  LDCU UR10, c[0x0][0x398] ;  /* 0x00007300ff0a77ac */ /* 0x000ea20008000800 */
[----:B------:R-:W-:Y:S02]  /*6d1c0*/  ISETP.LT.AND P2, PT, R28, UR4, !P2 ;  /* 0x000000041c007c0c */ /* 0x000fe4000d741270 */
[----:B------:R-:W-:Y:S01]  /*6d1d0*/  PRMT R14, R10, 0x7772, RZ ;  /* 0x000077720a0e7816 */ /* 0x000fe200000000ff */
[----:B------:R-:W-:Y:S01]  /*6d1e0*/  IMAD.X R9, R16, 0x1, R23, P6 ;  /* 0x0000000110097824 */ /* 0x000fe200030e0617 */
[----:B------:R0:W-:Y:S01]  /*6d1f0*/  @P5 STG.E.U8 desc[UR42][R12.64], R17 ;  /* 0x000000110c005986 */ /* 0x0001e2000c10112a */
[----:B------:R-:W1:Y:S03]  /*6d200*/  LDCU UR4, c[0x0][0x3b8] ;  /* 0x00007700ff0477ac */ /* 0x000e660008000800 */
[----:B------:R2:W-:Y:S01]  /*6d210*/  @P4 STG.E.U8 desc[UR42][R8.64], R14 ;  /* 0x0000000e08004986 */ /* 0x0005e2000c10112a */
[----:B0-----:R-:W-:-:S02]  /*6d220*/  IADD3 R12, P5, PT, R15, R22, RZ ;  /* 0x000000160f0c7210 */ /* 0x001fc40007fbe0ff */
[----:B--2---:R-:W-:-:S03]  /*6d230*/  PRMT R8, R10, 0x7773, RZ ;  /* 0x000077730a087816 */ /* 0x004fc600000000ff */
[----:B------:R-:W-:Y:S02]  /*6d240*/  IMAD.X R13, R16, 0x1, R20, P5 ;  /* 0x00000001100d7824 */ /* 0x000fe400028e0614 */
[----:B------:R-:W-:Y:S01]  /*6d250*/  VIADD R10, R15, UR6 ;  /* 0x000000060f0a7c36 */ /* 0x000fe20008000000 */
[----:B-1----:R-:W-:Y:S01]  /*6d260*/  ISETP.LT.AND P5, PT, R18, UR14, !P3 ;  /* 0x0000000e12007c0c */ /* 0x002fe2000dfa1270 */
[----:B------:R-:W0:Y:S01]  /*6d270*/  LDCU UR14, c[0x0][0x398] ;  /* 0x00007300ff0e77ac */ /* 0x000e220008000800 */
[----:B------:R1:W-:Y:S02]  /*6d280*/  @P2 STG.E.U8 desc[UR42][R12.64], R8 ;  /* 0x000000080c002986 */ /* 0x0003e4000c10112a */
[----:B------:R-:W-:Y:S01]  /*6d290*/  SHF.R.S32.HI R14, RZ, 0x1f, R10 ;  /* 0x0000001fff0e7819 */ /* 0x000fe2000001140a */
[----:B------:R-:W2:Y:S01]  /*6d2a0*/  LDCU UR6, c[0x0][0x3b8] ;  /* 0x00007700ff0677ac */ /* 0x000ea20008000800 */
[----:B------:R-:W-:Y:S01]  /*6d2b0*/  ISETP.LT.AND P2, PT, R27, UR16, !P3 ;  /* 0x000000101b007c0c */ /* 0x000fe2000df41270 */
[----:B------:R-:W0:Y:S01]  /*6d2c0*/  LDCU UR16, c[0x0][0x398] ;  /* 0x00007300ff1077ac */ /* 0x000e220008000800 */
[----:B-1----:R-:W-:Y:S01]  /*6d2d0*/  IADD3 R12, P4, PT, R10, R0, RZ ;  /* 0x000000000a0c7210 */ /* 0x002fe20007f9e0ff */
[----:B------:R-:W-:-:S04]  /*6d2e0*/  VIADD R8, R29, 0x27 ;  /* 0x000000271d087836 */ /* 0x000fc80000000000 */
[----:B------:R-:W-:Y:S01]  /*6d2f0*/  IMAD.X R13, R14, 0x1, R3, P4 ;  /* 0x000000010e0d7824 */ /* 0x000fe200020e0603 */
[----:B----4-:R-:W-:Y:S01]  /*6d300*/  ISETP.GE.AND P4, PT, R8, UR8, PT ;  /* 0x0000000808007c0c */ /* 0x010fe2000bf86270 */
[----:B------:R-:W1:Y:S01]  /*6d310*/  LDCU UR8, c[0x0][0x39c] ;  /* 0x00007380ff0877ac */ /* 0x000e620008000800 */
[----:B------:R-:W-:Y:S02]  /*6d320*/  IADD3 R8, P6, PT, R10, R24, RZ ;  /* 0x000000180a087210 */ /* 0x000fe40007fde0ff */
[----:B---3--:R-:W-:-:S05]  /*6d330*/  PRMT R9, R25, 0x7770, RZ ;  /* 0x0000777019097816 */ /* 0x008fca00000000ff */
[----:B------:R3:W-:Y:S02]  /*6d340*/  @P5 STG.E.U8 desc[UR42][R12.64], R9 ;  /* 0x000000090c005986 */ /* 0x0007e4000c10112a */
[----:B---3--:R-:W-:Y:S01]  /*6d350*/  IMAD.X R9, R14, 0x1, R2, P6 ;  /* 0x000000010e097824 */ /* 0x008fe200030e0602 */
[----:B------:R-:W-:Y:S02]  /*6d360*/  PRMT R13, R25, 0x7771, RZ ;  /* 0x00007771190d7816 */ /* 0x000fe400000000ff */
[----:B------:R-:W-:-:S03]  /*6d370*/  IADD3 R12, P6, PT, R10, R21, RZ ;  /* 0x000000150a0c7210 */ /* 0x000fc60007fde0ff */
[----:B------:R3:W-:Y:S01]  /*6d380*/  @P2 STG.E.U8 desc[UR42][R8.64], R13 ;  /* 0x0000000d08002986 */ /* 0x0007e2000c10112a */
[----:B------:R-:W-:Y:S02]  /*6d390*/  PRMT R15, R25, 0x7772, RZ ;  /* 0x00007772190f7816 */ /* 0x000fe400000000ff */
[----:B---3--:R-:W-:Y:S01]  /*6d3a0*/  IADD3 R8, P2, PT, R10, R22, RZ ;  /* 0x000000160a087210 */ /* 0x008fe20007f5e0ff */
[----:B------:R-:W-:-:S04]  /*6d3b0*/  IMAD.X R13, R14, 0x1, R23, P6 ;  /* 0x000000010e0d7824 */ /* 0x000fc800030e0617 */
[----:B------:R-:W-:Y:S01]  /*6d3c0*/  IMAD.X R9, R14, 0x1, R20, P2 ;  /* 0x000000010e097824 */ /* 0x000fe200010e0614 */
[----:B------:R-:W-:Y:S02]  /*6d3d0*/  PRMT R14, R25, 0x7773, RZ ;  /* 0x00007773190e7816 */ /* 0x000fe400000000ff */
[----:B------:R-:W3:Y:S01]  /*6d3e0*/  LDL.LU R25, [R1+0x8c] ;  /* 0x00008c0001197983 */ /* 0x000ee20000300800 */
[----:B------:R-:W-:Y:S01]  /*6d3f0*/  ISETP.LT.AND P5, PT, R26, UR10, !P3 ;  /* 0x0000000a1a007c0c */ /* 0x000fe2000dfa1270 */
[----:B------:R-:W4:Y:S01]  /*6d400*/  LDCU UR10, c[0x0][0x398] ;  /* 0x00007300ff0a77ac */ /* 0x000f220008000800 */
[----:B------:R-:W-:Y:S02]  /*6d410*/  ISETP.LT.AND P3, PT, R28, UR12, !P3 ;  /* 0x0000000c1c007c0c */ /* 0x000fe4000df61270 */
[----:B0-----:R-:W-:Y:S01]  /*6d420*/  ISETP.LT.AND P2, PT, R27, UR16, !P1 ;  /* 0x000000101b007c0c */ /* 0x001fe2000cf41270 */
[----:B------:R-:W0:Y:S01]  /*6d430*/  LDCU UR12, c[0x0][0x398] ;  /* 0x00007300ff0c77ac */ /* 0x000e220008000800 */
[----:B------:R-:W-:Y:S01]  /*6d440*/  PRMT R17, R11, 0x7770, RZ ;  /* 0x000077700b117816 */ /* 0x000fe200000000ff */
[----:B------:R-:W-:Y:S01]  /*6d450*/  VIADD R16, R29, 0x28 ;  /* 0x000000281d107836 */ /* 0x000fe20000000000 */
[----:B------:R-:W0:Y:S05]  /*6d460*/  LDCU UR16, c[0x0][0x398] ;  /* 0x00007300ff1077ac */ /* 0x000e2a0008000800 */
[----:B------:R-:W-:Y:S04]  /*6d470*/  @P5 STG.E.U8 desc[UR42][R12.64], R15 ;  /* 0x0000000f0c005986 */ /* 0x000fe8000c10112a */
[----:B------:R0:W-:Y:S01]  /*6d480*/  @P3 STG.E.U8 desc[UR42][R8.64], R14 ;  /* 0x0000000e08003986 */ /* 0x0001e2000c10112a */
[----:B------:R-:W-:Y:S01]  /*6d490*/  ISETP.LT.AND P3, PT, R18, UR14, !P1 ;  /* 0x0000000e12007c0c */ /* 0x000fe2000cf61270 */
[----:B------:R-:W1:Y:S01]  /*6d4a0*/  LDCU UR14, c[0x0][0x398] ;  /* 0x00007300ff0e77ac */ /* 0x000e620008000800 */
[----:B0-----:R-:W-:Y:S01]  /*6d4b0*/  VIADD R14, R10, UR4 ;  /* 0x000000040a0e7c36 */ /* 0x001fe20008000000 */
[----:B------:R-:W0:Y:S04]  /*6d4c0*/  LDCU UR4, c[0x0][0x39c] ;  /* 0x00007380ff0477ac */ /* 0x000e280008000800 */
[----:B------:R-:W-:-:S02]  /*6d4d0*/  SHF.R.S32.HI R10, RZ, 0x1f, R14 ;  /* 0x0000001fff0a7819 */ /* 0x000fc4000001140e */
[C---:B------:R-:W-:Y:S02]  /*6d4e0*/  IADD3 R12, P6, PT, R14.reuse, R0, RZ ;  /* 0x000000000e0c7210 */ /* 0x040fe40007fde0ff */
[----:B------:R-:W-:-:S03]  /*6d4f0*/  IADD3 R8, P5, PT, R14, R24, RZ ;  /* 0x000000180e087210 */ /* 0x000fc60007fbe0ff */
[----:B------:R-:W-:Y:S01]  /*6d500*/  IMAD.X R13, R10, 0x1, R3, P6 ;  /* 0x000000010a0d7824 */ /* 0x000fe200030e0603 */
[----:B----4-:R-:W-:Y:S01]  /*6d510*/  ISETP.LT.AND P6, PT, R26, UR10, !P1 ;  /* 0x0000000a1a007c0c */ /* 0x010fe2000cfc1270 */
[----:B------:R-:W-:Y:S01]  /*6d520*/  IMAD.X R9, R10, 0x1, R2, P5 ;  /* 0x000000010a097824 */ /* 0x000fe200028e0602 */
[----:B------:R-:W-:Y:S01]  /*6d530*/  PRMT R15, R11, 0x7771, RZ ;  /* 0x000077710b0f7816 */ /* 0x000fe200000000ff */
[----:B------:R-:W4:Y:S01]  /*6d540*/  LDCU UR10, c[0x0][0x398] ;  /* 0x00007300ff0a77ac */ /* 0x000f220008000800 */
[----:B------:R0:W-:Y:S04]  /*6d550*/  @P3 STG.E.U8 desc[UR42][R12.64], R17 ;  /* 0x000000110c003986 */ /* 0x0001e8000c10112a */
[----:B------:R1:W-:Y:S01]  /*6d560*/  @P2 STG.E.U8 desc[UR42][R8.64], R15 ;  /* 0x0000000f08002986 */ /* 0x0003e2000c10112a */
[----:B0-----:R-:W-:Y:S01]  /*6d570*/  IADD3 R12, P5, PT, R14, R21, RZ ;  /* 0x000000150e0c7210 */ /* 0x001fe20007fbe0ff */
[----:B-1----:R-:W-:Y:S01]  /*6d580*/  VIADD R8, R29, 0x29 ;  /* 0x000000291d087836 */ /* 0x002fe20000000000 */
[----:B------:R-:W-:-:S03]  /*6d590*/  PRMT R9, R11, 0x7772, RZ ;  /* 0x000077720b097816 */ /* 0x000fc600000000ff */
[----:B------:R-:W-:Y:S01]  /*6d5a0*/  IMAD.X R13, R10, 0x1, R23, P5 ;  /* 0x000000010a0d7824 */ /* 0x000fe200028e0617 */
[----:B------:R-:W-:Y:S01]  /*6d5b0*/  ISETP.LT.AND P5, PT, R28, UR12, !P1 ;  /* 0x0000000c1c007c0c */ /* 0x000fe2000cfa1270 */
[----:B------:R-:W0:Y:S01]  /*6d5c0*/  LDCU UR12, c[0x0][0x398] ;  /* 0x00007300ff0c77ac */ /* 0x000e220008000800 */
[----:B------:R-:W-:Y:S02]  /*6d5d0*/  ISETP.GE.AND P2, PT, R8, UR4, PT ;  /* 0x0000000408007c0c */ /* 0x000fe4000bf46270 */
[----:B------:R1:W-:Y:S01]  /*6d5e0*/  @P6 STG.E.U8 desc[UR42][R12.64], R9 ;  /* 0x000000090c006986 */ /* 0x0003e2000c10112a */
[----:B------:R-:W-:Y:S01]  /*6d5f0*/  IADD3 R8, P6, PT, R14, R22, RZ ;  /* 0x000000160e087210 */ /* 0x000fe20007fde0ff */
[----:B------:R-:W0:Y:S01]  /*6d600*/  LDCU UR4, c[0x0][0x3b8] ;  /* 0x00007700ff0477ac */ /* 0x000e220008000800 */
[----:B------:R-:W-:Y:S02]  /*6d610*/  PRMT R11, R11, 0x7773, RZ ;  /* 0x000077730b0b7816 */ /* 0x000fe400000000ff */
[----:B------:R-:W-:Y:S01]  /*6d620*/  ISETP.GE.AND P3, PT, R16, UR8, PT ;  /* 0x0000000810007c0c */ /* 0x000fe2000bf66270 */
[----:B------:R-:W0:Y:S01]  /*6d630*/  LDCU UR8, c[0x0][0x398] ;  /* 0x00007300ff0877ac */ /* 0x000e220008000800 */
[----:B-1----:R-:W-:-:S02]  /*6d640*/  IMAD.X R9, R10, 0x1, R20, P6 ;  /* 0x000000010a097824 */ /* 0x002fc400030e0614 */
[----:B--2---:R-:W-:Y:S01]  /*6d650*/  VIADD R12, R14, UR6 ;  /* 0x000000060e0c7c36 */ /* 0x004fe20008000000 */
[C---:B---3--:R-:W-:Y:S02]  /*6d660*/  PRMT R15, R25.reuse, 0x7772, RZ ;  /* 0x00007772190f7816 */ /* 0x048fe400000000ff */
[----:B------:R1:W-:Y:S01]  /*6d670*/  @P5 STG.E.U8 desc[UR42][R8.64], R11 ;  /* 0x0000000b08005986 */ /* 0x0003e2000c10112a */
[C---:B------:R-:W-:Y:S01]  /*6d680*/  PRMT R14, R25.reuse, 0x7773, RZ ;  /* 0x00007773190e7816 */ /* 0x040fe200000000ff */
[----:B------:R-:W2:Y:S01]  /*6d690*/  LDCU UR6, c[0x0][0x398] ;  /* 0x00007300ff0677ac */ /* 0x000ea20008000800 */
[C---:B------:R-:W-:Y:S02]  /*6d6a0*/  PRMT R16, R25.reuse, 0x7771, RZ ;  /* 0x0000777119107816 */ /* 0x040fe400000000ff */
[----:B-1----:R-:W-:Y:S02]  /*6d6b0*/  PRMT R9, R25, 0x7770, RZ ;  /* 0x0000777019097816 */ /* 0x002fe400000000ff */
[----:B------:R-:W3:Y:S01]  /*6d6c0*/  LDL.LU R25, [R1+0xa0] ;  /* 0x0000a00001197983 */ /* 0x000ee20000300800 */
[----:B------:R-:W-:Y:S01]  /*6d6d0*/  ISETP.LT.AND P1, PT, R18, UR14, !P4 ;  /* 0x0000000e12007c0c */ /* 0x000fe2000e721270 */
[----:B------:R-:W1:Y:S01]  /*6d6e0*/  LDCU UR14, c[0x0][0x398] ;  /* 0x00007300ff0e77ac */ /* 0x000e620008000800 */
[----:B------:R-:W-:-:S02]  /*6d6f0*/  SHF.R.S32.HI R13, RZ, 0x1f, R12 ;  /* 0x0000001fff0d7819 */ /* 0x000fc4000001140c */
[C---:B------:R-:W-:Y:S02]  /*6d700*/  IADD3 R10, P6, PT, R12.reuse, R0, RZ ;  /* 0x000000000c0a7210 */ /* 0x040fe40007fde0ff */
[----:B0-----:R-:W-:Y:S01]  /*6d710*/  ISETP.LT.AND P5, PT, R27, UR8, !P4 ;  /* 0x000000081b007c0c */ /* 0x001fe2000e7a1270 */
[----:B------:R-:W0:Y:S02]  /*6d720*/  LDCU UR8, c[0x0][0x398] ;  /* 0x00007300ff0877ac */ /* 0x000e240008000800 */
[----:B------:R-:W-:Y:S01]  /*6d730*/  IMAD.X R11, R13, 0x1, R3, P6 ;  /* 0x000000010d0b7824 */ /* 0x000fe200030e0603 */
[----:B------:R-:W-:-:S04]  /*6d740*/  IADD3 R8, P6, PT, R12, R24, RZ ;  /* 0x000000180c087210 */ /* 0x000fc80007fde0ff */
[----:B------:R0:W-:Y:S01]  /*6d750*/  @P1 STG.E.U8 desc[UR42][R10.64], R9 ;  /* 0x000000090a001986 */ /* 0x0001e2000c10112a */
[----:B----4-:R-:W-:Y:S01]  /*6d760*/  ISETP.LT.AND P1, PT, R26, UR10, !P4 ;  /* 0x0000000a1a007c0c */ /* 0x010fe2000e721270 */
[----:B------:R-:W4:Y:S01]  /*6d770*/  LDCU UR10, c[0x0][0x398] ;  /* 0x00007300ff0a77ac */ /* 0x000f220008000800 */
[----:B------:R-:W-:Y:S01]  /*6d780*/  ISETP.LT.AND P4, PT, R28, UR12, !P4 ;  /* 0x0000000c1c007c0c */ /* 0x000fe2000e781270 */
[----:B------:R-:W1:Y:S01]  /*6d790*/  LDCU UR12, c[0x0][0x398] ;  /* 0x00007300ff0c77ac */ /* 0x000e620008000800 */
[----:B0-----:R-:W-:Y:S01]  /*6d7a0*/  IMAD.X R9, R13, 0x1, R2, P6 ;  /* 0x000000010d097824 */ /* 0x001fe200030e0602 */
[----:B------:R-:W-:-:S05]  /*6d7b0*/  IADD3 R10, P6, PT, R12, R21, RZ ;  /* 0x000000150c0a7210 */ /* 0x000fca0007fde0ff */
[C---:B------:R-:W-:Y:S01]  /*6d7c0*/  IMAD.X R11, R13.reuse, 0x1, R23, P6 ;  /* 0x000000010d0b7824 */ /* 0x040fe200030e0617 */
[----:B------:R0:W-:Y:S04]  /*6d7d0*/  @P5 STG.E.U8 desc[UR42][R8.64], R16 ;  /* 0x0000001008005986 */ /* 0x0001e8000c10112a */
[----:B------:R1:W-:Y:S01]  /*6d7e0*/  @P1 STG.E.U8 desc[UR42][R10.64], R15 ;  /* 0x0000000f0a001986 */ /* 0x0003e2000c10112a */
[----:B--2---:R-:W-:Y:S01]  /*6d7f0*/  ISETP.LT.AND P1, PT, R18, UR6, !P3 ;  /* 0x0000000612007c0c */ /* 0x004fe2000df21270 */
[----:B------:R-:W2:Y:S01]  /*6d800*/  LDCU UR6, c[0x0][0x39c] ;  /* 0x00007380ff0677ac */ /* 0x000ea20008000800 */
[C---:B0-----:R-:W-:Y:S01]  /*6d810*/  IADD3 R8, P5, PT, R12.reuse, R22, RZ ;  /* 0x000000160c087210 */ /* 0x041fe20007fbe0ff */
[----:B-1----:R-:W-:Y:S01]  /*6d820*/  VIADD R15, R12, UR4 ;  /* 0x000000040c0f7c36 */ /* 0x002fe20008000000 */
[----:B------:R-:W0:Y:S03]  /*6d830*/  LDCU UR4, c[0x0][0x3b8] ;  /* 0x00007700ff0477ac */ /* 0x000e260008000800 */
[----:B------:R-:W-:Y:S01]  /*6d840*/  IMAD.X R9, R13, 0x1, R20, P5 ;  /* 0x000000010d097824 */ /* 0x000fe200028e0614 */
[----:B------:R-:W-:-:S02]  /*6d850*/  SHF.R.S32.HI R12, RZ, 0x1f, R15 ;  /* 0x0000001fff0c7819 */ /* 0x000fc4000001140f */
[----:B------:R-:W-:Y:S02]  /*6d860*/  IADD3 R10, P5, PT, R15, R0, RZ ;  /* 0x000000000f0a7210 */ /* 0x000fe40007fbe0ff */
[----:B------:R1:W-:Y:S01]  /*6d870*/  @P4 STG.E.U8 desc[UR42][R8.64], R14 ;  /* 0x0000000e08004986 */ /* 0x0003e2000c10112a */
[----:B------:R-:W-:Y:S01]  /*6d880*/  ISETP.LT.AND P4, PT, R27, UR8, !P3 ;  /* 0x000000081b007c0c */ /* 0x000fe2000df81270 */
[----:B------:R-:W0:Y:S01]  /*6d890*/  LDCU UR8, c[0x0][0x39c] ;  /* 0x00007380ff0877ac */ /* 0x000e220008000800 */
[----:B------:R-:W-:Y:S01]  /*6d8a0*/  IMAD.X R11, R12, 0x1, R3, P5 ;  /* 0x000000010c0b7824 */ /* 0x000fe200028e0603 */
[C---:B------:R-:W-:Y:S02]  /*6d8b0*/  PRMT R13, R19.reuse, 0x7771, RZ ;  /* 0x00007771130d7816 */ /* 0x040fe400000000ff */
[----:B-1----:R-:W-:Y:S02]  /*6d8c0*/  PRMT R9, R19, 0x7770, RZ ;  /* 0x0000777013097816 */ /* 0x002fe400000000ff */
[----:B------:R-:W-:-:S03]  /*6d8d0*/  IADD3 R8, P6, PT, R15, R24, RZ ;  /* 0x000000180f087210 */ /* 0x000fc60007fde0ff */
[----:B------:R1:W-:Y:S01]  /*6d8e0*/  @P1 STG.E.U8 desc[UR42][R10.64], R9 ;  /* 0x000000090a001986 */ /* 0x0003e2000c10112a */
[----:B----4-:R-:W-:Y:S01]  /*6d8f0*/  ISETP.LT.AND P5, PT, R26, UR10, !P3 ;  /* 0x0000000a1a007c0c */ /* 0x010fe2000dfa1270 */
[----:B------:R-:W4:Y:S01]  /*6d900*/  LDCU UR10, c[0x0][0x398] ;  /* 0x00007300ff0a77ac */ /* 0x000f220008000800 */
[----:B-1----:R-:W-:Y:S01]  /*6d910*/  IMAD.X R9, R12, 0x1, R2, P6 ;  /* 0x000000010c097824 */ /* 0x002fe200030e0602 */
[----:B------:R-:W-:-:S04]  /*6d920*/  IADD3 R10, P1, PT, R15, R21, RZ ;  /* 0x000000150f0a7210 */ /* 0x000fc80007f3e0ff */
[----:B------:R1:W-:Y:S01]  /*6d930*/  @P4 STG.E.U8 desc[UR42][R8.64], R13 ;  /* 0x0000000d08004986 */ /* 0x0003e2000c10112a */
[----:B------:R-:W-:Y:S01]  /*6d940*/  IMAD.X R11, R12, 0x1, R23, P1 ;  /* 0x000000010c0b7824 */ /* 0x000fe200008e0617 */
[----:B------:R-:W-:Y:S02]  /*6d950*/  PRMT R14, R19, 0x7772, RZ ;  /* 0x00007772130e7816 */ /* 0x000fe400000000ff */
[C---:B-1----:R-:W-:Y:S01]  /*6d960*/  IADD3 R8, P4, PT, R15.reuse, R22, RZ ;  /* 0x000000160f087210 */ /* 0x042fe20007f9e0ff */
[----:B0-----:R-:W-:Y:S01]  /*6d970*/  VIADD R13, R15, UR4 ;  /* 0x000000040f0d7c36 */ /* 0x001fe20008000000 */
[----:B------:R-:W-:Y:S01]  /*6d980*/  ISETP.LT.AND P3, PT, R28, UR12, !P3 ;  /* 0x0000000c1c007c0c */ /* 0x000fe2000df61270 */
[----:B------:R0:W-:Y:S01]  /*6d990*/  @P5 STG.E.U8 desc[UR42][R10.64], R14 ;  /* 0x0000000e0a005986 */ /* 0x0001e2000c10112a */
[----:B------:R-:W-:Y:S01]  /*6d9a0*/  ISETP.LT.AND P1, PT, R18, UR14, !P2 ;  /* 0x0000000e12007c0c */ /* 0x000fe2000d721270 */
[----:B------:R-:W-:Y:S01]  /*6d9b0*/  IMAD.X R9, R12, 0x1, R20, P4 ;  /* 0x000000010c097824 */ /* 0x000fe200020e0614 */
[----:B------:R-:W-:Y:S01]  /*6d9c0*/  PRMT R12, R19, 0x7773, RZ ;  /* 0x00007773130c7816 */ /* 0x000fe200000000ff */
[----:B------:R-:W1:Y:S01]  /*6d9d0*/  LDCU UR4, c[0x0][0x3b8] ;  /* 0x00007700ff0477ac */ /* 0x000e620008000800 */
[----:B------:R-:W3:Y:S01]  /*6d9e0*/  LDL.LU R19, [R1+0x94] ;  /* 0x0000940001137983 */ /* 0x000ee20000300800 */
[----:B------:R-:W1:Y:S01]  /*6d9f0*/  LDCU UR12, c[0x0][0x398] ;  /* 0x00007300ff0c77ac */ /* 0x000e620008000800 */
[----:B0-----:R-:W-:Y:S01]  /*6da00*/  VIADD R11, R29, 0x2a ;  /* 0x0000002a1d0b7836 */ /* 0x001fe20000000000 */
[----:B------:R-:W-:Y:S01]  /*6da10*/  SHF.R.S32.HI R14, RZ, 0x1f, R13 ;  /* 0x0000001fff0e7819 */ /* 0x000fe2000001140d */
[----:B------:R-:W0:Y:S01]  /*6da20*/  LDCU UR14, c[0x0][0x398] ;  /* 0x00007300ff0e77ac */ /* 0x000e220008000800 */
[----:B------:R-:W-:-:S02]  /*6da30*/  IADD3 R10, P5, PT, R13, R0, RZ ;  /* 0x000000000d0a7210 */ /* 0x000fc40007fbe0ff */
[----:B--2---:R-:W-:Y:S01]  /*6da40*/  ISETP.GE.AND P4, PT, R11, UR6, PT ;  /* 0x000000060b007c0c */ /* 0x004fe2000bf86270 */
[----:B------:R2:W-:Y:S01]  /*6da50*/  @P3 STG.E.U8 desc[UR42][R8.64], R12 ;  /* 0x0000000c08003986 */ /* 0x0005e2000c10112a */
[----:B------:R-:W0:Y:S01]  /*6da60*/  LDCU UR6, c[0x0][0x398] ;  /* 0x00007300ff0677ac */ /* 0x000e220008000800 */
[----:B------:R-:W-:Y:S01]  /*6da70*/  IMAD.X R11, R14, 0x1, R3, P5 ;  /* 0x000000010e0b7824 */ /* 0x000fe200028e0603 */
[----:B----4-:R-:W-:Y:S01]  /*6da80*/  ISETP.LT.AND P5, PT, R27, UR10, !P2 ;  /* 0x0000000a1b007c0c */ /* 0x010fe2000d7a1270 */
[----:B------:R-:W4:Y:S01]  /*6da90*/  LDCU UR10, c[0x0][0x398] ;  /* 0x00007300ff0a77ac */ /* 0x000f220008000800 */
[----:B--2---:R-:W-:-:S05]  /*6daa0*/  IADD3 R8, P3, PT, R13, R24, RZ ;  /* 0x000000180d087210 */ /* 0x004fca0007f7e0ff */
[----:B------:R-:W-:Y:S01]  /*6dab0*/  IMAD.X R9, R14, 0x1, R2, P3 ;  /* 0x000000010e097824 */ /* 0x000fe200018e0602 */
[----:B---3--:R-:W-:-:S05]  /*6dac0*/  PRMT R15, R25, 0x7770, RZ ;  /* 0x00007770190f7816 */ /* 0x008fca00000000ff */
[----:B------:R2:W-:Y:S01]  /*6dad0*/  @P1 STG.E.U8 desc[UR42][R10.64], R15 ;  /* 0x0000000f0a001986 */ /* 0x0005e2000c10112a */
[----:B------:R-:W-:Y:S01]  /*6dae0*/  ISETP.LT.AND P1, PT, R26, UR16, !P2 ;  /* 0x000000101a007c0c */ /* 0x000fe2000d721270 */
[----:B------:R-:W3:Y:S01]  /*6daf0*/  LDCU UR16, c[0x0][0x398] ;  /* 0x00007300ff1077ac */ /* 0x000ee20008000800 */
[----:B------:R-:W-:Y:S01]  /*6db00*/  PRMT R12, R25, 0x7771, RZ ;  /* 0x00007771190c7816 */ /* 0x000fe200000000ff */
[----:B--2---:R-:W-:Y:S01]  /*6db10*/  VIADD R11, R29, 0x2b ;  /* 0x0000002b1d0b7836 */ /* 0x004fe20000000000 */
[----:B------:R-:W-:Y:S02]  /*6db20*/  IADD3 R10, P6, PT, R13, R21, RZ ;  /* 0x000000150d0a7210 */ /* 0x000fe40007fde0ff */
[----:B------:R-:W-:Y:S02]  /*6db30*/  PRMT R15, R25, 0x7772, RZ ;  /* 0x00007772190f7816 */ /* 0x000fe400000000ff */
[----:B------:R-:W-:Y:S01]  /*6db40*/  ISETP.GE.AND P3, PT, R11, UR8, PT ;  /* 0x000000080b007c0c */ /* 0x000fe2000bf66270 */
[----:B------:R-:W-:Y:S01]  /*6db50*/  IMAD.X R11, R14, 0x1, R23, P6 ;  /* 0x000000010e0b7824 */ /* 0x000fe200030e0617 */
[----:B------:R-:W-:Y:S01]  /*6db60*/  @P5 STG.E.U8 desc[UR42][R8.64], R12 ;  /* 0x0000000c08005986 */ /* 0x000fe2000c10112a */
[----:B0-----:R-:W-:Y:S01]  /*6db70*/  ISETP.LT.AND P2, PT, R28, UR6, !P2 ;  /* 0x000000061c007c0c */ /* 0x001fe2000d741270 */
[----:B------:R-:W0:Y:S02]  /*6db80*/  LDCU UR8, c[0x0][0x39c] ;  /* 0x00007380ff0877ac */ /* 0x000e240008000800 */
[----:B------:R2:W-:Y:S01]  /*6db90*/  @P1 STG.E.U8 desc[UR42][R10.64], R15 ;  /* 0x0000000f0a001986 */ /* 0x0005e2000c10112a */
[----:B------:R-:W0:Y:S01]  /*6dba0*/  LDCU UR6, c[0x0][0x3b8] ;  /* 0x00007700ff0677ac */ /* 0x000e220008000800 */
[----:B--2---:R-:W-:-:S02]  /*6dbb0*/  PRMT R11, R25, 0x7773, RZ ;  /* 0x00007773190b7816 */ /* 0x004fc400000000ff */
[----:B------:R-:W2:Y:S01]  /*6dbc0*/  LDL.LU R25, [R1+0xa4] ;  /* 0x0000a40001197983 */ /* 0x000ea20000300800 */
[C---:B------:R-:W-:Y:S01]  /*6dbd0*/  IADD3 R8, P5, PT, R13.reuse, R22, RZ ;  /* 0x000000160d087210 */ /* 0x040fe20007fbe0ff */
[----:B-1----:R-:W-:Y:S01]  /*6dbe0*/  VIADD R13, R13, UR4 ;  /* 0x000000040d0d7c36 */ /* 0x002fe20008000000 */
[----:B----4-:R-:W-:Y:S01]  /*6dbf0*/  ISETP.LT.AND P1, PT, R18, UR10, !P4 ;  /* 0x0000000a12007c0c */ /* 0x010fe2000e721270 */
[----:B------:R-:W1:Y:S02]  /*6dc00*/  LDCU UR4, c[0x0][0x398] ;  /* 0x00007300ff0477ac */ /* 0x000e640008000800 */
[----:B------:R-:W-:Y:S01]  /*6dc10*/  IMAD.X R9, R14, 0x1, R20, P5 ;  /* 0x000000010e097824 */ /* 0x000fe200028e0614 */
[----:B------:R-:W-:Y:S01]  /*6dc20*/  SHF.R.S32.HI R12, RZ, 0x1f, R13 ;  /* 0x0000001fff0c7819 */ /* 0x000fe2000001140d */
[----:B------:R-:W4:Y:S01]  /*6dc30*/  LDCU UR10, c[0x0][0x398] ;  /* 0x00007300ff0a77ac */ /* 0x000f220008000800 */
[----:B------:R-:W-:Y:S02]  /*6dc40*/  IADD3 R10, P5, PT, R13, R0, RZ ;  /* 0x000000000d0a7210 */ /* 0x000fe40007fbe0ff */
[----:B------:R0:W-:Y:S01]  /*6dc50*/  @P2 STG.E.U8 desc[UR42][R8.64], R11 ;  /* 0x0000000b08002986 */ /* 0x0001e2000c10112a */
[----:B------:R-:W-:Y:S01]  /*6dc60*/  ISETP.LT.AND P2, PT, R26, UR14, !P4 ;  /* 0x0000000e1a007c0c */ /* 0x000fe2000e741270 */
[----:B------:R-:W-:Y:S01]  /*6dc70*/  VIADD R14, R29, 0x2c ;  /* 0x0000002c1d0e7836 */ /* 0x000fe20000000000 */
[----:B------:R-:W2:Y:S01]  /*6dc80*/  LDCU UR14, c[0x0][0x398] ;  /* 0x00007300ff0e77ac */ /* 0x000ea20008000800 */
[----:B0-----:R-:W-:Y:S01]  /*6dc90*/  IMAD.X R11, R12, 0x1, R3, P5 ;  /* 0x000000010c0b7824 */ /* 0x001fe200028e0603 */
[----:B------:R-:W-:-:S02]  /*6dca0*/  IADD3 R8, P6, PT, R13, R24, RZ ;  /* 0x000000180d087210 */ /* 0x000fc40007fde0ff */
[----:B------:R-:W-:Y:S01]  /*6dcb0*/  ISETP.LT.AND P5, PT, R27, UR12, !P4 ;  /* 0x0000000c1b007c0c */ /* 0x000fe2000e7a1270 */
[----:B------:R-:W0:Y:S01]  /*6dcc0*/  LDCU UR12, c[0x0][0x398] ;  /* 0x00007300ff0c77ac */ /* 0x000e220008000800 */
[----:B-1----:R-:W-:Y:S01]  /*6dcd0*/  ISETP.LT.AND P4, PT, R28, UR4, !P4 ;  /* 0x000000041c007c0c */ /* 0x002fe2000e781270 */
[----:B------:R-:W1:Y:S01]  /*6dce0*/  LDCU UR4, c[0x0][0x3b8] ;  /* 0x00007700ff0477ac */ /* 0x000e620008000800 */
[----:B------:R-:W-:-:S05]  /*6dcf0*/  PRMT R9, R19, 0x7770, RZ ;  /* 0x0000777013097816 */ /* 0x000fca00000000ff */
[----:B------:R0:W-:Y:S01]  /*6dd00*/  @P1 STG.E.U8 desc[UR42][R10.64], R9 ;  /* 0x000000090a001986 */ /* 0x0001e2000c10112a */
[----:B------:R-:W-:Y:S01]  /*6dd10*/  ISETP.GE.AND P1, PT, R14, UR8, PT ;  /* 0x000000080e007c0c */ /* 0x000fe2000bf26270 */
[----:B------:R-:W1:Y:S01]  /*6dd20*/  LDCU UR8, c[0x0][0x398] ;  /* 0x00007300ff0877ac */ /* 0x000e620008000800 */
[C---:B------:R-:W-:Y:S02]  /*6dd30*/  PRMT R15, R19.reuse, 0x7771, RZ ;  /* 0x00007771130f7816 */ /* 0x040fe400000000ff */
[----:B------:R-:W-:Y:S01]  /*6dd40*/  PRMT R14, R19, 0x7772, RZ ;  /* 0x00007772130e7816 */ /* 0x000fe200000000ff */
[----:B0-----:R-:W-:Y:S01]  /*6dd50*/  IMAD.X R9, R12, 0x1, R2, P6 ;  /* 0x000000010c097824 */ /* 0x001fe200030e0602 */
[----:B------:R-:W-:-:S05]  /*6dd60*/  IADD3 R10, P6, PT, R13, R21, RZ ;  /* 0x000000150d0a7210 */ /* 0x000fca0007fde0ff */
[----:B------:R-:W-:Y:S01]  /*6dd70*/  IMAD.X R11, R12, 0x1, R23, P6 ;  /* 0x000000010c0b7824 */ /* 0x000fe200030e0617 */
[----:B------:R0:W-:Y:S04]  /*6dd80*/  @P5 STG.E.U8 desc[UR42][R8.64], R15 ;  /* 0x0000000f08005986 */ /* 0x0001e8000c10112a */
[----:B------:R1:W-:Y:S01]  /*6dd90*/  @P2 STG.E.U8 desc[UR42][R10.64], R14 ;  /* 0x0000000e0a002986 */ /* 0x0003e2000c10112a */
[----:B----4-:R-:W-:Y:S01]  /*6dda0*/  ISETP.LT.AND P2, PT, R18, UR10, !P3 ;  /* 0x0000000a12007c0c */ /* 0x010fe2000df41270 */
[----:B------:R-:W4:Y:S01]  /*6ddb0*/  LDCU UR10, c[0x0][0x398] ;  /* 0x00007300ff0a77ac */ /* 0x000f220008000800 */
[----:B0-----:R-:W-:Y:S02]  /*6ddc0*/  IADD3 R8, P5, PT, R13, R22, RZ ;  /* 0x000000160d087210 */ /* 0x001fe40007fbe0ff */
[----:B-1----:R-:W-:-:S02]  /*6ddd0*/  PRMT R11, R19, 0x7773, RZ ;  /* 0x00007773130b7816 */ /* 0x002fc400000000ff */
[----:B------:R-:W3:Y:S01]  /*6dde0*/  LDL.LU R19, [R1+0x98] ;  /* 0x0000980001137983 */ /* 0x000ee20000300800 */
[----:B------:R-:W-:Y:S01]  /*6ddf0*/  VIADD R14, R13, UR6 ;  /* 0x000000060d0e7c36 */ /* 0x000fe20008000000 */
[----:B------:R-:W0:Y:S01]  /*6de00*/  LDCU UR6, c[0x0][0x39c] ;  /* 0x00007380ff0677ac */ /* 0x000e220008000800 */
[----:B------:R-:W-:-:S03]  /*6de10*/  IMAD.X R9, R12, 0x1, R20, P5 ;  /* 0x000000010c097824 */ /* 0x000fc600028e0614 */
[----:B------:R-:W-:Y:S02]  /*6de20*/  SHF.R.S32.HI R12, RZ, 0x1f, R14 ;  /* 0x0000001fff0c7819 */ /* 0x000fe4000001140e */
[----:B------:R-:W-:Y:S01]  /*6de30*/  IADD3 R10, P5, PT, R14, R0, RZ ;  /* 0x000000000e0a7210 */ /* 0x000fe20007fbe0ff */
[----:B------:R1:W-:Y:S01]  /*6de40*/  @P4 STG.E.U8 desc[UR42][R8.64], R11 ;  /* 0x0000000b08004986 */ /* 0x0003e2000c10112a */
[----:B------:R-:W-:Y:S01]  /*6de50*/  ISETP.LT.AND P4, PT, R27, UR8, !P3 ;  /* 0x000000081b007c0c */ /* 0x000fe2000df81270 */
[----:B------:R-:W0:Y:S02]  /*6de60*/  LDCU UR8, c[0x0][0x39c] ;  /* 0x00007380ff0877ac */ /* 0x000e240008000800 */
[----:B-1----:R-:W-:Y:S01]  /*6de70*/  IMAD.X R11, R12, 0x1, R3, P5 ;  /* 0x000000010c0b7824 */ /* 0x002fe200028e0603 */
[----:B------:R-:W-:Y:S02]  /*6de80*/  IADD3 R8, P6, PT, R14, R24, RZ ;  /* 0x000000180e087210 */ /* 0x000fe40007fde0ff */
[----:B--2---:R-:W-:-:S02]  /*6de90*/  PRMT R9, R25, 0x7770, RZ ;  /* 0x0000777019097816 */ /* 0x004fc400000000ff */
[----:B------:R-:W-:-:S03]  /*6dea0*/  PRMT R13, R25, 0x7771, RZ ;  /* 0x00007771190d7816 */ /* 0x000fc600000000ff */
[----:B------:R1:W-:Y:S02]  /*6deb0*/  @P2 STG.E.U8 desc[UR42][R10.64], R9 ;  /* 0x000000090a002986 */ /* 0x0003e4000c10112a */
[----:B-1----:R-:W-:Y:S01]  /*6dec0*/  IADD3 R10, P2, PT, R14, R21, RZ ;  /* 0x000000150e0a7210 */ /* 0x002fe20007f5e0ff */
[----:B------:R-:W-:-:S04]  /*6ded0*/  IMAD.X R9, R12, 0x1, R2, P6 ;  /* 0x000000010c097824 */ /* 0x000fc800030e0602 */
[----:B------:R-:W-:Y:S01]  /*6dee0*/  IMAD.X R11, R12, 0x1, R23, P2 ;  /* 0x000000010c0b7824 */ /* 0x000fe200010e0617 */
[----:B------:R1:W-:Y:S01]  /*6def0*/  @P4 STG.E.U8 desc[UR42][R8.64], R13 ;  /* 0x0000000d08004986 */ /* 0x0003e2000c10112a */
[----:B------:R-:W-:Y:S02]  /*6df00*/  PRMT R15, R25, 0x7772, RZ ;  /* 0x00007772190f7816 */ /* 0x000fe400000000ff */
[----:B-1----:R-:W-:-:S05]  /*6df10*/  IADD3 R8, P2, PT, R14, R22, RZ ;  /* 0x000000160e087210 */ /* 0x002fca0007f5e0ff */
[----:B------:R-:W-:Y:S01]  /*6df20*/  IMAD.X R9, R12, 0x1, R20, P2 ;  /* 0x000000010c097824 */ /* 0x000fe200010e0614 */
[----:B------:R-:W-:Y:S02]  /*6df30*/  PRMT R12, R25, 0x7773, RZ ;  /* 0x00007773190c7816 */ /* 0x000fe400000000ff */
[----:B------:R-:W2:Y:S01]  /*6df40*/  LDL.LU R25, [R1+0xa8] ;  /* 0x0000a80001197983 */ /* 0x000ea20000300800 */
[----:B------:R-:W-:Y:S01]  /*6df50*/  ISETP.LT.AND P5, PT, R26, UR12, !P3 ;  /* 0x0000000c1a007c0c */ /* 0x000fe2000dfa1270 */
[----:B------:R-:W1:Y:S01]  /*6df60*/  LDCU UR12, c[0x0][0x398] ;  /* 0x00007300ff0c77ac */ /* 0x000e620008000800 */
[----:B------:R-:W-:Y:S01]  /*6df70*/  VIADD R13, R14, UR4 ;  /* 0x000000040e0d7c36 */ /* 0x000fe20008000000 */
[----:B----4-:R-:W-:Y:S02]  /*6df80*/  ISETP.LT.AND P3, PT, R28, UR10, !P3 ;  /* 0x0000000a1c007c0c */ /* 0x010fe4000df61270 */
[----:B------:R-:W-:Y:S01]  /*6df90*/  ISETP.LT.AND P4, PT, R18, UR14, !P1 ;  /* 0x0000000e12007c0c */ /* 0x000fe2000cf81270 */
[----:B------:R-:W4:Y:S01]  /*6dfa0*/  LDCU UR4, c[0x0][0x3b8] ;  /* 0x00007700ff0477ac */ /* 0x000f220008000800 */
[----:B------:R-:W-:Y:S01]  /*6dfb0*/  SHF.R.S32.HI R14, RZ, 0x1f, R13 ;  /* 0x0000001fff0e7819 */ /* 0x000fe2000001140d */
[----:B------:R-:W0:Y:S05]  /*6dfc0*/  LDCU UR10, c[0x0][0x398] ;  /* 0x00007300ff0a77ac */ /* 0x000e2a0008000800 */
[----:B------:R1:W-:Y:S01]  /*6dfd0*/  @P5 STG.E.U8 desc[UR42][R10.64], R15 ;  /* 0x0000000f0a005986 */ /* 0x0003e2000c10112a */
[----:B------:R-:W2:Y:S01]  /*6dfe0*/  LDCU UR14, c[0x0][0x398] ;  /* 0x00007300ff0e77ac */ /* 0x000ea20008000800 */
[----:B-1----:R-:W-:Y:S01]  /*6dff0*/  VIADD R11, R29, 0x2d ;  /* 0x0000002d1d0b7836 */ /* 0x002fe20000000000 */
[----:B------:R-:W-:-:S04]  /*6e000*/  IADD3 R10, P5, PT, R13, R0, RZ ;  /* 0x000000000d0a7210 */ /* 0x000fc80007fbe0ff */
[----:B0-----:R-:W-:Y:S01]  /*6e010*/  ISETP.GE.AND P2, PT, R11, UR6, PT ;  /* 0x000000060b007c0c */ /* 0x001fe2000bf46270 */
[----:B------:R-:W-:Y:S01]  /*6e020*/  IMAD.X R11, R14, 0x1, R3, P5 ;  /* 0x000000010e0b7824 */ /* 0x000fe200028e0603 */
[----:B------:R-:W0:Y:S01]  /*6e030*/  LDCU UR6, c[0x0][0x398] ;  /* 0x00007300ff0677ac */ /* 0x000e220008000800 */
[----:B------:R1:W-:Y:S01]  /*6e040*/  @P3 STG.E.U8 desc[UR42][R8.64], R12 ;  /* 0x0000000c08003986 */ /* 0x0003e2000c10112a */
[----:B------:R-:W-:Y:S02]  /*6e050*/  ISETP.LT.AND P5, PT, R27, UR12, !P1 ;  /* 0x0000000c1b007c0c */ /* 0x000fe4000cfa1270 */
[----:B---3--:R-:W-:Y:S01]  /*6e060*/  ISETP.LT.AND P3, PT, R26, UR16, !P1 ;  /* 0x000000101a007c0c */ /* 0x008fe2000cf61270 */
[----:B------:R-:W3:Y:S01]  /*6e070*/  LDCU UR12, c[0x0][0x398] ;  /* 0x00007300ff0c77ac */ /* 0x000ee20008000800 */
[----:B------:R-:W0:Y:S01]  /*6e080*/  LDCU UR16, c[0x0][0x398] ;  /* 0x00007300ff1077ac */ /* 0x000e220008000800 */
[----:B------:R-:W-:-:S05]  /*6e090*/  PRMT R15, R19, 0x7770, RZ ;  /* 0x00007770130f7816 */ /* 0x000fca00000000ff */
[----:B------:R0:W-:Y:S01]  /*6e0a0*/  @P4 STG.E.U8 desc[UR42][R10.64], R15 ;  /* 0x0000000f0a004986 */ /* 0x0001e2000c10112a */
[----:B-1----:R-:W-:Y:S02]  /*6e0b0*/  IADD3 R8, P4, PT, R13, R24, RZ ;  /* 0x000000180d087210 */ /* 0x002fe40007f9e0ff */
[----:B------:R-:W-:-:S03]  /*6e0c0*/  PRMT R12, R19, 0x7771, RZ ;  /* 0x00007771130c7816 */ /* 0x000fc600000000ff */
[C---:B------:R-:W-:Y:S02]  /*6e0d0*/  IMAD.X R9, R14.reuse, 0x1, R2, P4 ;  /* 0x000000010e097824 */ /* 0x040fe400020e0602 */
[----:B0-----:R-:W-:Y:S01]  /*6e0e0*/  VIADD R11, R29, 0x2e ;  /* 0x0000002e1d0b7836 */ /* 0x001fe20000000000 */
[----:B------:R-:W-:Y:S02]  /*6e0f0*/  IADD3 R10, P6, PT, R13, R21, RZ ;  /* 0x000000150d0a7210 */ /* 0x000fe40007fde0ff */
[----:B------:R-:W-:Y:S02]  /*6e100*/  PRMT R15, R19, 0x7772, RZ ;  /* 0x00007772130f7816 */ /* 0x000fe400000000ff */
[----:B------:R-:W-:Y:S01]  /*6e110*/  ISETP.GE.AND P4, PT, R11, UR8, PT ;  /* 0x000000080b007c0c */ /* 0x000fe2000bf86270 */
[----:B------:R-:W-:Y:S01]  /*6e120*/  IMAD.X R11, R14, 0x1, R23, P6 ;  /* 0x000000010e0b7824 */ /* 0x000fe200030e0617 */
[----:B------:R0:W-:Y:S01]  /*6e130*/  @P5 STG.E.U8 desc[UR42][R8.64], R12 ;  /* 0x0000000c08005986 */ /* 0x0001e2000c10112a */
[----:B------:R-:W-:Y:S01]  /*6e140*/  ISETP.LT.AND P1, PT, R28, UR6, !P1 ;  /* 0x000000061c007c0c */ /* 0x000fe2000cf21270 */
[----:B------:R-:W1:Y:S02]  /*6e150*/  LDCU UR8, c[0x0][0x39c] ;  /* 0x00007380ff0877ac */ /* 0x000e640008000800 */
[----:B------:R4:W-:Y:S01]  /*6e160*/  @P3 STG.E.U8 desc[UR42][R10.64], R15 ;  /* 0x0000000f0a003986 */ /* 0x0009e2000c10112a */
[----:B------:R-:W-:Y:S01]  /*6e170*/  ISETP.LT.AND P6, PT, R18, UR10, !P2 ;  /* 0x0000000a12007c0c */ /* 0x000fe2000d7c1270 */
[----:B------:R-:W1:Y:S01]  /*6e180*/  LDCU UR6, c[0x0][0x3b8] ;  /* 0x00007700ff0677ac */ /* 0x000e620008000800 */
[----:B---3--:R-:W-:Y:S01]  /*6e190*/  ISETP.LT.AND P5, PT, R27, UR12, !P2 ;  /* 0x0000000c1b007c0c */ /* 0x008fe2000d7a1270 */
[----:B------:R-:W3:Y:S01]  /*6e1a0*/  LDCU UR10, c[0x0][0x398] ;  /* 0x00007300ff0a77ac */ /* 0x000ee20008000800 */
[----:B0-----:R-:W-:Y:S01]  /*6e1b0*/  IADD3 R8, P3, PT, R13, R22, RZ ;  /* 0x000000160d087210 */ /* 0x001fe20007f7e0ff */
[----:B------:R-:W0:Y:S01]  /*6e1c0*/  LDCU UR12, c[0x0][0x398] ;  /* 0x00007300ff0c77ac */ /* 0x000e220008000800 */
[----:B----4-:R-:W-:-:S02]  /*6e1d0*/  PRMT R11, R19, 0x7773, RZ ;  /* 0x00007773130b7816 */ /* 0x010fc400000000ff */
[----:B------:R-:W4:Y:S01]  /*6e1e0*/  LDL.LU R19, [R1+0x9c] ;  /* 0x00009c0001137983 */ /* 0x000f220000300800 */
[----:B------:R-:W-:Y:S01]  /*6e1f0*/  VIADD R15, R13, UR4 ;  /* 0x000000040d0f7c36 */ /* 0x000fe20008000000 */
[----:B------:R-:W0:Y:S01]  /*6e200*/  LDCU UR4, c[0x0][0x398] ;  /* 0x00007300ff0477ac */ /* 0x000e220008000800 */
[----:B------:R-:W-:-:S03]  /*6e210*/  IMAD.X R9, R14, 0x1, R20, P3 ;  /* 0x000000010e097824 */ /* 0x000fc600018e0614 */
[----:B------:R-:W-:Y:S02]  /*6e220*/  SHF.R.S32.HI R12, RZ, 0x1f, R15 ;  /* 0x0000001fff0c7819 */ /* 0x000fe4000001140f */
[----:B------:R-:W-:Y:S01]  /*6e230*/  IADD3 R10, P3, PT, R15, R0, RZ ;  /* 0x000000000f0a7210 */ /* 0x000fe20007f7e0ff */
[----:B------:R0:W-:Y:S01]  /*6e240*/  @P1 STG.E.U8 desc[UR42][R8.64], R11 ;  /* 0x0000000b08001986 */ /* 0x0001e2000c10112a */
[----:B------:R-:W-:-:S03]  /*6e250*/  VIADD R13, R29, 0x2f ;  /* 0x0000002f1d0d7836 */ /* 0x000fc60000000000 */
[----:B0-----:R-:W-:Y:S01]  /*6e260*/  IMAD.X R11, R12, 0x1, R3, P3 ;  /* 0x000000010c0b7824 */ /* 0x001fe200018e0603 */
[----:B------:R-:W-:Y:S02]  /*6e270*/  IADD3 R8, P3, PT, R15, R24, RZ ;  /* 0x000000180f087210 */ /* 0x000fe40007f7e0ff */
[----:B--2---:R-:W-:-:S05]  /*6e280*/  PRMT R9, R25, 0x7770, RZ ;  /* 0x0000777019097816 */ /* 0x004fca00000000ff */
[----:B------:R0:W-:Y:S02]  /*6e290*/  @P6 STG.E.U8 desc[UR42][R10.64], R9 ;  /* 0x000000090a006986 */ /* 0x0001e4000c10112a */
[----:B0-----:R-:W-:Y:S01]  /*6e2a0*/  IMAD.X R9, R12, 0x1, R2, P3 ;  /* 0x000000010c097824 */ /* 0x001fe200018e0602 */
[----:B-1----:R-:W-:Y:S01]  /*6e2b0*/  ISETP.GE.AND P3, PT, R13, UR8, PT ;  /* 0x000000080d007c0c */ /* 0x002fe2000bf66270 */
[----:B------:R-:W0:Y:S01]  /*6e2c0*/  LDCU UR8, c[0x0][0x398] ;  /* 0x00007300ff0877ac */ /* 0x000e220008000800 */
[----:B------:R-:W-:Y:S02]  /*6e2d0*/  PRMT R13, R25, 0x7771, RZ ;  /* 0x00007771190d7816 */ /* 0x000fe400000000ff */
[----:B------:R-:W-:-:S03]  /*6e2e0*/  IADD3 R10, P6, PT, R15, R21, RZ ;  /* 0x000000150f0a7210 */ /* 0x000fc60007fde0ff */
[----:B------:R1:W-:Y:S01]  /*6e2f0*/  @P5 STG.E.U8 desc[UR42][R8.64], R13 ;  /* 0x0000000d08005986 */ /* 0x0003e2000c10112a */
[----:B------:R-:W-:Y:S01]  /*6e300*/  PRMT R14, R25, 0x7772, RZ ;  /* 0x00007772190e7816 */ /* 0x000fe200000000ff */
[----:B------:R-:W-:Y:S01]  /*6e310*/  IMAD.X R11, R12, 0x1, R23, P6 ;  /* 0x000000010c0b7824 */ /* 0x000fe200030e0617 */
[----:B-1----:R-:W-:-:S05]  /*6e320*/  IADD3 R8, P5, PT, R15, R22, RZ ;  /* 0x000000160f087210 */ /* 0x002fca0007fbe0ff */
[----:B------:R-:W-:Y:S01]  /*6e330*/  IMAD.X R9, R12, 0x1, R20, P5 ;  /* 0x000000010c097824 */ /* 0x000fe200028e0614 */
[----:B------:R-:W-:Y:S02]  /*6e340*/  PRMT R12, R25, 0x7773, RZ ;  /* 0x00007773190c7816 */ /* 0x000fe400000000ff */
[----:B------:R-:W2:Y:S01]  /*6e350*/  LDL.LU R25, [R1+0xac] ;  /* 0x0000ac0001197983 */ /* 0x000ea20000300800 */
[----:B------:R-:W-:Y:S01]  /*6e360*/  ISETP.LT.AND P1, PT, R26, UR14, !P2 ;  /* 0x0000000e1a007c0c */ /* 0x000fe2000d721270 */
[----:B------:R-:W-:Y:S01]  /*6e370*/  VIADD R13, R15, UR6 ;  /* 0x000000060f0d7c36 */ /* 0x000fe20008000000 */
[----:B------:R-:W-:Y:S01]  /*6e380*/  ISETP.LT.AND P2, PT, R28, UR4, !P2 ;  /* 0x000000041c007c0c */ /* 0x000fe2000d741270 */
[----:B------:R-:W1:Y:S01]  /*6e390*/  LDCU UR6, c[0x0][0x39c] ;  /* 0x00007380ff0677ac */ /* 0x000e620008000800 */
[----:B0-----:R-:W-:Y:S01]  /*6e3a0*/  ISETP.LT.AND P5, PT, R27, UR8, !P4 ;  /* 0x000000081b007c0c */ /* 0x001fe2000e7a1270 */
[----:B------:R-:W2:Y:S01]  /*6e3b0*/  LDL.LU R16, [R1+0x70] ;  /* 0x0000700001107983 */ /* 0x000ea20000300800 */
[----:B------:R-:W0:Y:S01]  /*6e3c0*/  LDCU UR8, c[0x0][0x39c] ;  /* 0x00007380ff0877ac */ /* 0x000e220008000800 */
[----:B------:R-:W0:Y:S06]  /*6e3d0*/  LDCU UR4, c[0x0][0x3b8] ;  /* 0x00007700ff0477ac */ /* 0x000e2c0008000800 */
[----:B------:R0:W-:Y:S01]  /*6e3e0*/  @P1 STG.E.U8 desc[UR42][R10.64], R14 ;  /* 0x0000000e0a001986 */ /* 0x0001e2000c10112a */
[----:B---3--:R-:W-:Y:S01]  /*6e3f0*/  ISETP.LT.AND P1, PT, R18, UR10, !P4 ;  /* 0x0000000a12007c0c */ /* 0x008fe2000e721270 */
[----:B------:R-:W3:Y:S01]  /*6e400*/  LDCU UR10, c[0x0][0x398] ;  /* 0x00007300ff0a77ac */ /* 0x000ee20008000800 */
[----:B------:R-:W1:Y:S01]  /*6e410*/  LDCU UR14, c[0x0][0x398] ;  /* 0x00007300ff0e77ac */ /* 0x000e620008000800 */
[----:B0-----:R-:W-:-:S02]  /*6e420*/  SHF.R.S32.HI R14, RZ, 0x1f, R13 ;  /* 0x0000001fff0e7819 */ /* 0x001fc4000001140d */
[----:B------:R-:W-:Y:S01]  /*6e430*/  IADD3 R10, P6, PT, R13, R0, RZ ;  /* 0x000000000d0a7210 */ /* 0x000fe20007fde0ff */
[----:B------:R0:W-:Y:S04]  /*6e440*/  @P2 STG.E.U8 desc[UR42][R8.64], R12 ;  /* 0x0000000c08002986 */ /* 0x0001e8000c10112a */
[----:B------:R-:W-:Y:S01]  /*6e450*/  IMAD.X R11, R14, 0x1, R3, P6 ;  /* 0x000000010e0b7824 */ /* 0x000fe200030e0603 */
[----:B------:R-:W-:Y:S01]  /*6e460*/  ISETP.LT.AND P6, PT, R26, UR12, !P4 ;  /* 0x0000000c1a007c0c */ /* 0x000fe2000e7c1270 */
[----:B------:R-:W0:Y:S01]  /*6e470*/  LDCU UR12, c[0x0][0x398] ;  /* 0x00007300ff0c77ac */ /* 0x000e220008000800 */
[----:B----4-:R-:W-:-:S05]  /*6e480*/  PRMT R15, R19, 0x7770, RZ ;  /* 0x00007770130f7816 */ /* 0x010fca00000000ff */
[----:B------:R4:W-:Y:S01]  /*6e490*/  @P1 STG.E.U8 desc[UR42][R10.64], R15 ;  /* 0x0000000f0a001986 */ /* 0x0009e2000c10112a */
[----:B0-----:R-:W-:-:S05]  /*6e4a0*/  IADD3 R8, P1, PT, R13, R24, RZ ;  /* 0x000000180d087210 */ /* 0x001fca0007f3e0ff */
[----:B------:R-:W-:Y:S02]  /*6e4b0*/  IMAD.X R9, R14, 0x1, R2, P1 ;  /* 0x000000010e097824 */ /* 0x000fe400008e0602 */
[----:B----4-:R-:W-:Y:S01]  /*6e4c0*/  VIADD R10, R29, 0x30 ;  /* 0x000000301d0a7836 */ /* 0x010fe20000000000 */
[----:B------:R-:W-:-:S04]  /*6e4d0*/  PRMT R11, R19, 0x7771, RZ ;  /* 0x00007771130b7816 */ /* 0x000fc800000000ff */
[----:B-1----:R-:W-:Y:S01]  /*6e4e0*/  ISETP.GE.AND P2, PT, R10, UR6, PT ;  /* 0x000000060a007c0c */ /* 0x002fe2000bf46270 */
[----:B------:R0:W-:Y:S01]  /*6e4f0*/  @P5 STG.E.U8 desc[UR42][R8.64], R11 ;  /* 0x0000000b08005986 */ /* 0x0001e2000c10112a */
[----:B------:R-:W-:Y:S01]  /*6e500*/  IADD3 R10, P1, PT, R13, R21, RZ ;  /* 0x000000150d0a7210 */ /* 0x000fe20007f3e0ff */
[----:B------:R-:W1:Y:S01]  /*6e510*/  LDCU UR6, c[0x0][0x3b8] ;  /* 0x00007700ff0677ac */ /* 0x000e620008000800 */
[----:B---3--:R-:W-:Y:S01]  /*6e520*/  ISETP.LT.AND P5, PT, R28, UR10, !P4 ;  /* 0x0000000a1c007c0c */ /* 0x008fe2000e7a1270 */
[----:B0-----:R-:W-:Y:S01]  /*6e530*/  VIADD R8, R29, 0x31 ;  /* 0x000000311d087836 */ /* 0x001fe20000000000 */
[----:B------:R-:W-:Y:S01]  /*6e540*/  PRMT R9, R19, 0x7772, RZ ;  /* 0x0000777213097816 */ /* 0x000fe200000000ff */
[----:B------:R-:W-:Y:S01]  /*6e550*/  IMAD.X R11, R14, 0x1, R23, P1 ;  /* 0x000000010e0b7824 */ /* 0x000fe200008e0617 */
[----:B------:R-:W0:Y:S02]  /*6e560*/  LDCU UR10, c[0x0][0x398] ;  /* 0x00007300ff0a77ac */ /* 0x000e240008000800 */
[----:B------:R-:W-:-:S02]  /*6e570*/  ISETP.GE.AND P1, PT, R8, UR8, PT ;  /* 0x0000000808007c0c */ /* 0x000fc4000bf26270 */
[----:B------:R3:W-:Y:S01]  /*6e580*/  @P6 STG.E.U8 desc[UR42][R10.64], R9 ;  /* 0x000000090a006986 */ /* 0x0007e2000c10112a */
[C---:B------:R-:W-:Y:S01]  /*6e590*/  IADD3 R8, P6, PT, R13.reuse, R22, RZ ;  /* 0x000000160d087210 */ /* 0x040fe20007fde0ff */
[----:B------:R-:W-:Y:S01]  /*6e5a0*/  VIADD R13, R13, UR4 ;  /* 0x000000040d0d7c36 */ /* 0x000fe20008000000 */
[----:B------:R-:W-:Y:S01]  /*6e5b0*/  ISETP.LT.AND P4, PT, R18, UR14, !P3 ;  /* 0x0000000e12007c0c */ /* 0x000fe2000df81270 */
[----:B------:R-:W4:Y:S03]  /*6e5c0*/  LDCU UR8, c[0x0][0x398] ;  /* 0x00007300ff0877ac */ /* 0x000f260008000800 */
[----:B------:R-:W-:Y:S01]  /*6e5d0*/  SHF.R.S32.HI R12, RZ, 0x1f, R13 ;  /* 0x0000001fff0c7819 */ /* 0x000fe2000001140d */
[----:B------:R-:W0:Y:S01]  /*6e5e0*/  LDCU UR14, c[0x0][0x398] ;  /* 0x00007300ff0e77ac */ /* 0x000e220008000800 */
[----:B---3--:R-:W-:Y:S01]  /*6e5f0*/  IMAD.X R9, R14, 0x1, R20, P6 ;  /* 0x000000010e097824 */ /* 0x008fe200030e0614 */
[----:B------:R-:W-:Y:S01]  /*6e600*/  PRMT R11, R19, 0x7773, RZ ;  /* 0x00007773130b7816 */ /* 0x000fe200000000ff */
[----:B------:R-:W3:Y:S01]  /*6e610*/  LDCU UR4, c[0x0][0x3b8] ;  /* 0x00007700ff0477ac */ /* 0x000ee20008000800 */
[----:B------:R-:W-:-:S03]  /*6e620*/  IADD3 R10, P6, PT, R13, R0, RZ ;  /* 0x000000000d0a7210 */ /* 0x000fc60007fde0ff */
[----:B------:R0:W-:Y:S01]  /*6e630*/  @P5 STG.E.U8 desc[UR42][R8.64], R11 ;  /* 0x0000000b08005986 */ /* 0x0001e2000c10112a */
[----:B------:R-:W-:Y:S01]  /*6e640*/  ISETP.LT.AND P5, PT, R27, UR12, !P3 ;  /* 0x0000000c1b007c0c */ /* 0x000fe2000dfa1270 */
[----:B------:R-:W1:Y:S01]  /*6e650*/  LDCU UR12, c[0x0][0x398] ;  /* 0x00007300ff0c77ac */ /* 0x000e620008000800 */
[----:B0-----:R-:W-:Y:S01]  /*6e660*/  IMAD.X R11, R12, 0x1, R3, P6 ;  /* 0x000000010c0b7824 */ /* 0x001fe200030e0603 */
[----:B------:R-:W-:Y:S02]  /*6e670*/  IADD3 R8, P6, PT, R13, R24, RZ ;  /* 0x000000180d087210 */ /* 0x000fe40007fde0ff */
[----:B--2---:R-:W-:-:S05]  /*6e680*/  PRMT R9, R25, 0x7770, RZ ;  /* 0x0000777019097816 */ /* 0x004fca00000000ff */
[----:B------:R0:W-:Y:S01]  /*6e690*/  @P4 STG.E.U8 desc[UR42][R10.64], R9 ;  /* 0x000000090a004986 */ /* 0x0001e2000c10112a */
[----:B------:R-:W-:Y:S01]  /*6e6a0*/  ISETP.LT.AND P4, PT, R26, UR16, !P3 ;  /* 0x000000101a007c0c */ /* 0x000fe2000df81270 */
[----:B------:R-:W2:Y:S01]  /*6e6b0*/  LDCU UR16, c[0x0][0x398] ;  /* 0x00007300ff1077ac */ /* 0x000ea20008000800 */
[----:B----4-:R-:W-:Y:S02]  /*6e6c0*/  ISETP.LT.AND P3, PT, R28, UR8, !P3 ;  /* 0x000000081c007c0c */ /* 0x010fe4000df61270 */
[C---:B------:R-:W-:Y:S01]  /*6e6d0*/  PRMT R15, R25.reuse, 0x7772, RZ ;  /* 0x00007772190f7816 */ /* 0x040fe200000000ff */
[----:B------:R-:W4:Y:S01]  /*6e6e0*/  LDCU UR8, c[0x0][0x39c] ;  /* 0x00007380ff0877ac */ /* 0x000f220008000800 */
[----:B0-----:R-:W-:Y:S01]  /*6e6f0*/  IMAD.X R9, R12, 0x1, R2, P6 ;  /* 0x000000010c097824 */ /* 0x001fe200030e0602 */
[----:B------:R-:W-:Y:S02]  /*6e700*/  PRMT R11, R25, 0x7771, RZ ;  /* 0x00007771190b7816 */ /* 0x000fe400000000ff */
[----:B------:R-:W-:-:S03]  /*6e710*/  IADD3 R10, P6, PT, R13, R21, RZ ;  /* 0x000000150d0a7210 */ /* 0x000fc60007fde0ff */
[----:B------:R0:W-:Y:S01]  /*6e720*/  @P5 STG.E.U8 desc[UR42][R8.64], R11 ;  /* 0x0000000b08005986 */ /* 0x0001e2000c10112a */
[----:B------:R-:W-:-:S03]  /*6e730*/  PRMT R14, R25, 0x7773, RZ ;  /* 0x00007773190e7816 */ /* 0x000fc600000000ff */
[----:B------:R-:W2:Y:S01]  /*6e740*/  LDL.LU R25, [R1+0xc0] ;  /* 0x0000c00001197983 */ /* 0x000ea20000300800 */
[C---:B0-----:R-:W-:Y:S01]  /*6e750*/  IADD3 R8, P5, PT, R13.reuse, R22, RZ ;  /* 0x000000160d087210 */ /* 0x041fe20007fbe0ff */
[----:B------:R-:W-:Y:S02]  /*6e760*/  IMAD.X R11, R12, 0x1, R23, P6 ;  /* 0x000000010c0b7824 */ /* 0x000fe400030e0617 */
[----:B-1----:R-:W-:Y:S01]  /*6e770*/  VIADD R13, R13, UR6 ;  /* 0x000000060d0d7c36 */ /* 0x002fe20008000000 */
[----:B------:R-:W-:Y:S01]  /*6e780*/  ISETP.LT.AND P6, PT, R18, UR10, !P2 ;  /* 0x0000000a12007c0c */ /* 0x000fe2000d7c1270 */
[----:B------:R-:W-:Y:S01]  /*6e790*/  IMAD.X R9, R12, 0x1, R20, P5 ;  /* 0x000000010c097824 */ /* 0x000fe200028e0614 */
[----:B------:R0:W-:Y:S01]  /*6e7a0*/  @P4 STG.E.U8 desc[UR42][R10.64], R15 ;  /* 0x0000000f0a004986 */ /* 0x0001e2000c10112a */
[----:B------:R-:W1:Y:S01]  /*6e7b0*/  LDCU UR6, c[0x0][0x398] ;  /* 0x00007300ff0677ac */ /* 0x000e620008000800 */
[----:B------:R-:W-:Y:S02]  /*6e7c0*/  SHF.R.S32.HI R12, RZ, 0x1f, R13 ;  /* 0x0000001fff0c7819 */ /* 0x000fe4000001140d */
[----:B------:R3:W-:Y:S01]  /*6e7d0*/  @P3 STG.E.U8 desc[UR42][R8.64], R14 ;  /* 0x0000000e08003986 */ /* 0x0007e2000c10112a */
[----:B------:R-:W-:Y:S01]  /*6e7e0*/  ISETP.LT.AND P5, PT, R27, UR14, !P2 ;  /* 0x0000000e1b007c0c */ /* 0x000fe2000d7a1270 */
[----:B------:R-:W1:Y:S01]  /*6e7f0*/  LDCU UR10, c[0x0][0x398] ;  /* 0x00007300ff0a77ac */ /* 0x000e620008000800 */
[----:B------:R-:W1:Y:S01]  /*6e800*/  LDCU UR14, c[0x0][0x398] ;  /* 0x00007300ff0e77ac */ /* 0x000e620008000800 */
[----:B0-----:R-:W-:-:S02]  /*6e810*/  IADD3 R10, P4, PT, R13, R0, RZ ;  /* 0x000000000d0a7210 */ /* 0x001fc40007f9e0ff */
[----:B---3--:R-:W-:-:S03]  /*6e820*/  PRMT R9, R4, 0x7770, RZ ;  /* 0x0000777004097816 */ /* 0x008fc600000000ff */
[----:B------:R-:W-:Y:S01]  /*6e830*/  IMAD.X R11, R12, 0x1, R3, P4 ;  /* 0x000000010c0b7824 */ /* 0x000fe200020e0603 */
[----:B------:R-:W-:Y:S01]  /*6e840*/  IADD3 R8, P4, PT, R13, R24, RZ ;  /* 0x000000180d087210 */ /* 0x000fe20007f9e0ff */
[----:B------:R-:W-:-:S03]  /*6e850*/  VIADD R14, R29, 0x32 ;  /* 0x000000321d0e7836 */ /* 0x000fc60000000000 */
[----:B------:R0:W-:Y:S01]  /*6e860*/  @P6 STG.E.U8 desc[UR42][R10.64], R9 ;  /* 0x000000090a006986 */ /* 0x0001e2000c10112a */
[----:B------:R-:W-:Y:S01]  /*6e870*/  ISETP.LT.AND P6, PT, R26, UR12, !P2 ;  /* 0x0000000c1a007c0c */ /* 0x000fe2000d7c1270 */
[----:B------:R-:W3:Y:S01]  /*6e880*/  LDCU UR12, c[0x0][0x398] ;  /* 0x00007300ff0c77ac */ /* 0x000ee20008000800 */
[----:B----4-:R-:W-:Y:S02]  /*6e890*/  ISETP.GE.AND P3, PT, R14, UR8, PT ;  /* 0x000000080e007c0c */ /* 0x010fe4000bf66270 */
[----:B------:R-:W-:Y:S01]  /*6e8a0*/  PRMT R15, R4, 0x7771, RZ ;  /* 0x00007771040f7816 */ /* 0x000fe200000000ff */
[----:B------:R-:W4:Y:S01]  /*6e8b0*/  LDCU UR8, c[0x0][0x398] ;  /* 0x00007300ff0877ac */ /* 0x000f220008000800 */
[----:B-1----:R-:W-:Y:S01]  /*6e8c0*/  ISETP.LT.AND P2, PT, R28, UR6, !P2 ;  /* 0x000000061c007c0c */ /* 0x002fe2000d741270 */
[----:B0-----:R-:W-:Y:S01]  /*6e8d0*/  IMAD.X R9, R12, 0x1, R2, P4 ;  /* 0x000000010c097824 */ /* 0x001fe200020e0602 */
[----:B------:R-:W-:Y:S01]  /*6e8e0*/  IADD3 R10, P4, PT, R13, R21, RZ ;  /* 0x000000150d0a7210 */ /* 0x000fe20007f9e0ff */
[----:B------:R-:W0:Y:S01]  /*6e8f0*/  LDCU UR6, c[0x0][0x398] ;  /* 0x00007300ff0677ac */ /* 0x000e220008000800 */
[----:B------:R-:W-:-:S02]  /*6e900*/  PRMT R14, R4, 0x7772, RZ ;  /* 0x00007772040e7816 */ /* 0x000fc400000000ff */
[----:B------:R1:W-:Y:S01]  /*6e910*/  @P5 STG.E.U8 desc[UR42][R8.64], R15 ;  /* 0x0000000f08005986 */ /* 0x0003e2000c10112a */
[----:B------:R-:W-:Y:S01]  /*6e920*/  IMAD.X R11, R12, 0x1, R23, P4 ;  /* 0x000000010c0b7824 */ /* 0x000fe200020e0617 */
[----:B------:R-:W-:Y:S01]  /*6e930*/  ISETP.LT.AND P4, PT, R18, UR10, !P1 ;  /* 0x0000000a12007c0c */ /* 0x000fe2000cf81270 */
[----:B------:R-:W0:Y:S03]  /*6e940*/  LDCU UR10, c[0x0][0x398] ;  /* 0x00007300ff0a77ac */ /* 0x000e260008000800 */
[----:B------:R3:W-:Y:S01]  /*6e950*/  @P6 STG.E.U8 desc[UR42][R10.64], R14 ;  /* 0x0000000e0a006986 */ /* 0x0007e2000c10112a */
[C---:B-1----:R-:W-:Y:S01]  /*6e960*/  IADD3 R8, P5, PT, R13.reuse, R22, RZ ;  /* 0x000000160d087210 */ /* 0x042fe20007fbe0ff */
[----:B------:R-:W-:Y:S01]  /*6e970*/  VIADD R13, R13, UR4 ;  /* 0x000000040d0d7c36 */ /* 0x000fe20008000000 */
[----:B------:R-:W1:Y:S03]  /*6e980*/  LDCU UR4, c[0x0][0x3b8] ;  /* 0x00007700ff0477ac */ /* 0x000e660008000800 */
[----:B------:R-:W-:Y:S01]  /*6e990*/  IMAD.X R9, R12, 0x1, R20, P5 ;  /* 0x000000010c097824 */ /* 0x000fe200028e0614 */
[----:B---3--:R-:W-:-:S02]  /*6e9a0*/  PRMT R11, R4, 0x7773, RZ ;  /* 0x00007773040b7816 */ /* 0x008fc400000000ff */
[----:B------:R-:W-:Y:S02]  /*6e9b0*/  SHF.R.S32.HI R4, RZ, 0x1f, R13 ;  /* 0x0000001fff047819 */ /* 0x000fe4000001140d */
[----:B------:R-:W-:Y:S01]  /*6e9c0*/  IADD3 R10, P5, PT, R13, R0, RZ ;  /* 0x000000000d0a7210 */ /* 0x000fe20007fbe0ff */
[----:B------:R3:W-:Y:S01]  /*6e9d0*/  @P2 STG.E.U8 desc[UR42][R8.64], R11 ;  /* 0x0000000b08002986 */ /* 0x0007e2000c10112a */
[----:B----4-:R-:W-:Y:S01]  /*6e9e0*/  ISETP.LT.AND P2, PT, R27, UR8, !P1 ;  /* 0x000000081b007c0c */ /* 0x010fe2000cf41270 */
[----:B------:R-:W4:Y:S01]  /*6e9f0*/  LDCU UR8, c[0x0][0x39c] ;  /* 0x00007380ff0877ac */ /* 0x000f220008000800 */
[----:B------:R-:W-:Y:S01]  /*6ea00*/  PRMT R12, R6, 0x7771, RZ ;  /* 0x00007771060c7816 */ /* 0x000fe200000000ff */
[----:B---3--:R-:W-:Y:S01]  /*6ea10*/  IMAD.X R11, R4, 0x1, R3, P5 ;  /* 0x00000001040b7824 */ /* 0x008fe200028e0603 */
[----:B------:R-:W-:Y:S02]  /*6ea20*/  PRMT R9, R6, 0x7770, RZ ;  /* 0x0000777006097816 */ /* 0x000fe400000000ff */
[----:B------:R-:W-:-:S03]  /*6ea30*/  IADD3 R8, P6, PT, R13, R24, RZ ;  /* 0x000000180d087210 */ /* 0x000fc60007fde0ff */
[----:B------:R3:W-:Y:S02]  /*6ea40*/  @P4 STG.E.U8 desc[UR42][R10.64], R9 ;  /* 0x000000090a004986 */ /* 0x0007e4000c10112a */
[----:B---3--:R-:W-:Y:S01]  /*6ea50*/  IADD3 R10, P4, PT, R13, R21, RZ ;  /* 0x000000150d0a7210 */ /* 0x008fe20007f9e0ff */
[----:B------:R-:W-:-:S04]  /*6ea60*/  IMAD.X R9, R4, 0x1, R2, P6 ;  /* 0x0000000104097824 */ /* 0x000fc800030e0602 */
[----:B------:R-:W-:Y:S01]  /*6ea70*/  IMAD.X R11, R4, 0x1, R23, P4 ;  /* 0x00000001040b7824 */ /* 0x000fe200020e0617 */
[----:B------:R3:W-:Y:S01]  /*6ea80*/  @P2 STG.E.U8 desc[UR42][R8.64], R12 ;  /* 0x0000000c08002986 */ /* 0x0007e2000c10112a */
[----:B------:R-:W-:Y:S02]  /*6ea90*/  PRMT R14, R6, 0x7772, RZ ;  /* 0x00007772060e7816 */ /* 0x000fe400000000ff */
[----:B---3--:R-:W-:-:S05]  /*6eaa0*/  IADD3 R8, P4, PT, R13, R22, RZ ;  /* 0x000000160d087210 */ /* 0x008fca0007f9e0ff */
[----:B------:R-:W-:Y:S01]  /*6eab0*/  IMAD.X R9, R4, 0x1, R20, P4 ;  /* 0x0000000104097824 */ /* 0x000fe200020e0614 */
[----:B------:R-:W-:Y:S02]  /*6eac0*/  PRMT R4, R6, 0x7773, RZ ;  /* 0x0000777306047816 */ /* 0x000fe400000000ff */
[----:B------:R-:W3:Y:S04]  /*6ead0*/  LDL.LU R6, [R1+0x22b8] ;  /* 0x0022b80001067983 */ /* 0x000ee80000300800 */
[----:B------:R-:W3:Y:S01]  /*6eae0*/  LDL.LU R19, [R1+0xb4] ;  /* 0x0000b40001137983 */ /* 0x000ee20000300800 */
[----:B0-----:R-:W-:Y:S01]  /*6eaf0*/  ISETP.LT.AND P5, PT, R26, UR6, !P1 ;  /* 0x000000061a007c0c */ /* 0x001fe2000cfa1270 */
[----:B------:R-:W0:Y:S01]  /*6eb00*/  LDCU UR6, c[0x0][0x39c] ;  /* 0x00007380ff0677ac */ /* 0x000e220008000800 */
[----:B-1----:R-:W-:Y:S01]  /*6eb10*/  VIADD R12, R13, UR4 ;  /* 0x000000040d0c7c36 */ /* 0x002fe20008000000 */
[----:B------:R-:W-:-:S02]  /*6eb20*/  ISETP.LT.AND P1, PT, R28, UR10, !P1 ;  /* 0x0000000a1c007c0c */ /* 0x000fc4000cf21270 */
[----:B------:R-:W-:Y:S01]  /*6eb30*/  ISETP.LT.AND P2, PT, R18, UR12, !P3 ;  /* 0x0000000c12007c0c */ /* 0x000fe2000df41270 */
[----:B------:R-:W1:Y:S01]  /*6eb40*/  LDCU UR4, c[0x0][0x3b8] ;  /* 0x00007700ff0477ac */ /* 0x000e620008000800 */
[----:B------:R-:W-:Y:S01]  /*6eb50*/  SHF.R.S32.HI R13, RZ, 0x1f, R12 ;  /* 0x0000001fff0d7819 */ /* 0x000fe2000001140c */
[----:B------:R-:W0:Y:S05]  /*6eb60*/  LDCU UR10, c[0x0][0x398] ;  /* 0x00007300ff0a77ac */ /* 0x000e2a0008000800 */
[----:B------:R1:W-:Y:S01]  /*6eb70*/  @P5 STG.E.U8 desc[UR42][R10.64], R14 ;  /* 0x0000000e0a005986 */ /* 0x0003e2000c10112a */
[----:B------:R-:W2:Y:S01]  /*6eb80*/  LDCU UR12, c[0x0][0x398] ;  /* 0x00007300ff0c77ac */ /* 0x000ea20008000800 */
[----:B-1----:R-:W-:Y:S01]  /*6eb90*/  VIADD R11, R29, 0x33 ;  /* 0x000000331d0b7836 */ /* 0x002fe20000000000 */
[----:B------:R-:W-:-:S02]  /*6eba0*/  IADD3 R10, P5, PT, R12, R0, RZ ;  /* 0x000000000c0a7210 */ /* 0x000fc40007fbe0ff */
[----:B------:R-:W-:Y:S02]  /*6ebb0*/  PRMT R14, R5, 0x7770, RZ ;  /* 0x00007770050e7816 */ /* 0x000fe400000000ff */
[----:B0-----:R-:W-:Y:S01]  /*6ebc0*/  ISETP.GE.AND P4, PT, R11, UR6, PT ;  /* 0x000000060b007c0c */ /* 0x001fe2000bf86270 */
[----:B------:R-:W0:Y:S01]  /*6ebd0*/  LDCU UR6, c[0x0][0x398] ;  /* 0x00007300ff0677ac */ /* 0x000e220008000800 */
[----:B------:R-:W-:Y:S01]  /*6ebe0*/  IMAD.X R11, R13, 0x1, R3, P5 ;  /* 0x000000010d0b7824 */ /* 0x000fe200028e0603 */
[----:B------:R1:W-:Y:S01]  /*6ebf0*/  @P1 STG.E.U8 desc[UR42][R8.64], R4 ;  /* 0x0000000408001986 */ /* 0x0003e2000c10112a */
[----:B------:R-:W-:Y:S01]  /*6ec00*/  ISETP.LT.AND P5, PT, R27, UR14, !P3 ;  /* 0x0000000e1b007c0c */ /* 0x000fe2000dfa1270 */
[----:B------:R-:W0:Y:S02]  /*6ec10*/  LDCU UR14, c[0x0][0x398] ;  /* 0x00007300ff0e77ac */ /* 0x000e240008000800 */
[----:B------:R2:W-:Y:S02]  /*6ec20*/  @P2 STG.E.U8 desc[UR42][R10.64], R14 ;  /* 0x0000000e0a002986 */ /* 0x0005e4000c10112a */
[----:B--2---:R-:W-:-:S02]  /*6ec30*/  ISETP.LT.AND P2, PT, R26, UR16, !P3 ;  /* 0x000000101a007c0c */ /* 0x004fc4000df41270 */
[C---:B-1----:R-:W-:Y:S01]  /*6ec40*/  IADD3 R8, P1, PT, R12.reuse, R24, RZ ;  /* 0x000000180c087210 */ /* 0x042fe20007f3e0ff */
[----:B------:R-:W-:Y:S01]  /*6ec50*/  VIADD R4, R29, 0x34 ;  /* 0x000000341d047836 */ /* 0x000fe20000000000 */
[----:B------:R-:W-:-:S03]  /*6ec60*/  IADD3 R10, P6, PT, R12, R21, RZ ;  /* 0x000000150c0a7210 */ /* 0x000fc60007fde0ff */
[----:B------:R-:W-:Y:S01]  /*6ec70*/  IMAD.X R9, R13, 0x1, R2, P1 ;  /* 0x000000010d097824 */ /* 0x000fe200008e0602 */
[----:B----4-:R-:W-:Y:S01]  /*6ec80*/  ISETP.GE.AND P1, PT, R4, UR8, PT ;  /* 0x0000000804007c0c */ /* 0x010fe2000bf26270 */
[----:B------:R-:W1:Y:S01]  /*6ec90*/  LDCU UR8, c[0x0][0x39c] ;  /* 0x00007380ff0877ac */ /* 0x000e620008000800 */
[----:B------:R-:W-:Y:S01]  /*6eca0*/  PRMT R4, R5, 0x7771, RZ ;  /* 0x0000777105047816 */ /* 0x000fe200000000ff */
[----:B------:R-:W-:Y:S01]  /*6ecb0*/  IMAD.X R11, R13, 0x1, R23, P6 ;  /* 0x000000010d0b7824 */ /* 0x000fe200030e0617 */
[C---:B------:R-:W-:Y:S02]  /*6ecc0*/  PRMT R14, R5.reuse, 0x7772, RZ ;  /* 0x00007772050e7816 */ /* 0x040fe400000000ff */
[----:B0-----:R-:W-:Y:S01]  /*6ecd0*/  ISETP.LT.AND P3, PT, R28, UR6, !P3 ;  /* 0x000000061c007c0c */ /* 0x001fe2000df61270 */
[----:B------:R0:W-:Y:S01]  /*6ece0*/  @P5 STG.E.U8 desc[UR42][R8.64], R4 ;  /* 0x0000000408005986 */ /* 0x0001e2000c10112a */
[----:B------:R-:W-:Y:S01]  /*6ecf0*/  ISETP.LT.AND P6, PT, R18, UR10, !P4 ;  /* 0x0000000a12007c0c */ /* 0x000fe2000e7c1270 */
[----:B------:R-:W2:Y:S02]  /*6ed00*/  LDCU UR6, c[0x0][0x3b8] ;  /* 0x00007700ff0677ac */ /* 0x000ea40008000800 */
[----:B------:R4:W-:Y:S01]  /*6ed10*/  @P2 STG.E.U8 desc[UR42][R10.64], R14 ;  /* 0x0000000e0a002986 */ /* 0x0009e2000c10112a */
[----:B------:R-:W-:Y:S01]  /*6ed20*/  PRMT R5, R5, 0x7773, RZ ;  /* 0x0000777305057816 */ /* 0x000fe200000000ff */
[----:B------:R-:W1:Y:S01]  /*6ed30*/  LDCU UR10, c[0x0][0x398] ;  /* 0x00007300ff0a77ac */ /* 0x000e620008000800 */
[C---:B0-----:R-:W-:Y:S01]  /*6ed40*/  IADD3 R8, P2, PT, R12.reuse, R22, RZ ;  /* 0x000000160c087210 */ /* 0x041fe20007f5e0ff */
[----:B----4-:R-:W-:Y:S01]  /*6ed50*/  VIADD R10, R12, UR4 ;  /* 0x000000040c0a7c36 */ /* 0x010fe20008000000 */
[----:B------:R-:W0:Y:S03]  /*6ed60*/  LDCU UR4, c[0x0][0x398] ;  /* 0x00007300ff0477ac */ /* 0x000e260008000800 */
[----:B------:R-:W-:Y:S01]  /*6ed70*/  IMAD.X R9, R13, 0x1, R20, P2 ;  /* 0x000000010d097824 */ /* 0x000fe200010e0614 */
[----:B------:R-:W-:-:S02]  /*6ed80*/  SHF.R.S32.HI R11, RZ, 0x1f, R10 ;  /* 0x0000001fff0b7819 */ /* 0x000fc4000001140a */
[----:B------:R-:W-:Y:S02]  /*6ed90*/  IADD3 R4, P2, PT, R10, R0, RZ ;  /* 0x000000000a047210 */ /* 0x000fe40007f5e0ff */
[----:B------:R4:W-:Y:S01]  /*6eda0*/  @P3 STG.E.U8 desc[UR42][R8.64], R5 ;  /* 0x0000000508003986 */ /* 0x0009e2000c10112a */
[----:B------:R-:W-:Y:S01]  /*6edb0*/  ISETP.LT.AND P5, PT, R27, UR12, !P4 ;  /* 0x0000000c1b007c0c */ /* 0x000fe2000e7a1270 */
[----:B------:R-:W-:Y:S01]  /*6edc0*/  VIADD R12, R29, 0x35 ;  /* 0x000000351d0c7836 */ /* 0x000fe20000000000 */
[----:B------:R-:W-:Y:S01]  /*6edd0*/  ISETP.LT.AND P3, PT, R26, UR14, !P4 ;  /* 0x0000000e1a007c0c */ /* 0x000fe2000e761270 */
[----:B------:R-:W1:Y:S01]  /*6ede0*/  LDCU UR12, c[0x0][0x398] ;  /* 0x00007300ff0c77ac */ /* 0x000e620008000800 */
[----:B----4-:R-:W-:Y:S01]  /*6edf0*/  IMAD.X R5, R11, 0x1, R3, P2 ;  /* 0x000000010b057824 */ /* 0x010fe200010e0603 */
[----:B------:R-:W-:Y:S02]  /*6ee00*/  IADD3 R8, P2, PT, R10, R24, RZ ;  /* 0x000000180a087210 */ /* 0x000fe40007f5e0ff */
[----:B0-----:R-:W-:Y:S01]  /*6ee10*/  ISETP.LT.AND P4, PT, R28, UR4, !P4 ;  /* 0x000000041c007c0c */ /* 0x001fe2000e781270 */
[----:B------:R-:W0:Y:S01]  /*6ee20*/  LDCU UR4, c[0x0][0x3b8] ;  /* 0x00007700ff0477ac */ /* 0x000e220008000800 */
[----:B---3--:R-:W-:-:S05]  /*6ee30*/  PRMT R9, R19, 0x7770, RZ ;  /* 0x0000777013097816 */ /* 0x008fca00000000ff */
[----:B------:R3:W-:Y:S01]  /*6ee40*/  @P6 STG.E.U8 desc[UR42][R4.64], R9 ;  /* 0x0000000904006986 */ /* 0x0007e2000c10112a */
[----:B------:R-:W-:Y:S02]  /*6ee50*/  PRMT R13, R19, 0x7772, RZ ;  /* 0x00007772130d7816 */ /* 0x000fe400000000ff */
[----:B---3--:R-:W-:Y:S01]  /*6ee60*/  IADD3 R4, P6, PT, R10, R21, RZ ;  /* 0x000000150a047210 */ /* 0x008fe20007fde0ff */
[----:B------:R-:W-:Y:S01]  /*6ee70*/  IMAD.X R9, R11, 0x1, R2, P2 ;  /* 0x000000010b097824 */ /* 0x000fe200010e0602 */
[----:B-1----:R-:W-:Y:S01]  /*6ee80*/  ISETP.GE.AND P2, PT, R12, UR8, PT ;  /* 0x000000080c007c0c */ /* 0x002fe2000bf46270 */
[----:B------:R-:W1:Y:S01]  /*6ee90*/  LDCU UR8, c[0x0][0x398] ;  /* 0x00007300ff0877ac */ /* 0x000e620008000800 */
[----:B------:R-:W-:Y:S01]  /*6eea0*/  PRMT R12, R19, 0x7771, RZ ;  /* 0x00007771130c7816 */ /* 0x000fe200000000ff */
[----:B------:R-:W-:-:S04]  /*6eeb0*/  IMAD.X R5, R11, 0x1, R23, P6 ;  /* 0x000000010b057824 */ /* 0x000fc800030e0617 */
[----:B------:R-:W-:Y:S04]  /*6eec0*/  @P5 STG.E.U8 desc[UR42][R8.64], R12 ;  /* 0x0000000c08005986 */ /* 0x000fe8000c10112a */
[----:B------:R3:W-:Y:S01]  /*6eed0*/  @P3 STG.E.U8 desc[UR42][R4.64], R13 ;  /* 0x0000000d04003986 */ /* 0x0007e2000c10112a */
[----:B------:R-:W-:Y:S01]  /*6eee0*/  ISETP.LT.AND P6, PT, R18, UR10, !P1 ;  /* 0x0000000a12007c0c */ /* 0x000fe2000cfc1270 */
[----:B------:R-:W4:Y:S01]  /*6eef0*/  LDCU UR10, c[0x0][0x398] ;  /* 0x00007300ff0a77ac */ /* 0x000f220008000800 */
[----:B------:R-:W-:Y:S02]  /*6ef00*/  PRMT R15, R19, 0x7773, RZ ;  /* 0x00007773130f7816 */ /* 0x000fe400000000ff */
[C---:B---3--:R-:W-:Y:S01]  /*6ef10*/  IADD3 R4, P3, PT, R10.reuse, R22, RZ ;  /* 0x000000160a047210 */ /* 0x048fe20007f7e0ff */
[----:B--2---:R-:W-:Y:S01]  /*6ef20*/  VIADD R10, R10, UR6 ;  /* 0x000000060a0a7c36 */ /* 0x004fe20008000000 */
[----:B------:R-:W2:Y:S03]  /*6ef30*/  LDCU UR6, c[0x0][0x398] ;  /* 0x00007300ff0677ac */ /* 0x000ea60008000800 */
[----:B------:R-:W-:Y:S01]  /*6ef40*/  IMAD.X R5, R11, 0x1, R20, P3 ;  /* 0x000000010b057824 */ /* 0x000fe200018e0614 */
[----:B------:R-:W-:-:S02]  /*6ef50*/  SHF.R.S32.HI R11, RZ, 0x1f, R10 ;  /* 0x0000001fff0b7819 */ /* 0x000fc4000001140a */
[----:B------:R-:W-:Y:S02]  /*6ef60*/  IADD3 R8, P3, PT, R10, R0, RZ ;  /* 0x000000000a087210 */ /* 0x000fe40007f7e0ff */
[----:B------:R3:W-:Y:S03]  /*6ef70*/  @P4 STG.E.U8 desc[UR42][R4.64], R15 ;  /* 0x0000000f04004986 */ /* 0x0007e6000c10112a */
[----:B------:R-:W-:Y:S01]  /*6ef80*/  IMAD.X R9, R11, 0x1, R3, P3 ;  /* 0x000000010b097824 */ /* 0x000fe200018e0603 */
[----:B-1----:R-:W-:Y:S01]  /*6ef90*/  ISETP.LT.AND P3, PT, R27, UR8, !P1 ;  /* 0x000000081b007c0c */ /* 0x002fe2000cf61270 */
[----:B------:R-:W-:Y:S01]  /*6efa0*/  VIADD R12, R29, 0x36 ;  /* 0x000000361d0c7836 */ /* 0x000fe20000000000 */
[----:B------:R-:W-:Y:S01]  /*6efb0*/  ISETP.LT.AND P5, PT, R26, UR12, !P1 ;  /* 0x0000000c1a007c0c */ /* 0x000fe2000cfa1270 */
[----:B------:R-:W1:Y:S01]  /*6efc0*/  LDCU UR8, c[0x0][0x398] ;  /* 0x00007300ff0877ac */ /* 0x000e620008000800 */
[----:B---3--:R-:W-:-:S02]  /*6efd0*/  PRMT R5, R6, 0x7770, RZ ;  /* 0x0000777006057816 */ /* 0x008fc400000000ff */
[----:B------:R-:W-:-:S03]  /*6efe0*/  IADD3 R4, P4, PT, R10, R24, RZ ;  /* 0x000000180a047210 */ /* 0x000fc60007f9e0ff */
[----:B------:R3:W-:Y:S01]  /*6eff0*/  @P6 STG.E.U8 desc[UR42][R8.64], R5 ;  /* 0x0000000508006986 */ /* 0x0007e2000c10112a */
[----:B------:R-:W-:Y:S01]  /*6f000*/  PRMT R13, R6, 0x7772, RZ ;  /* 0x00007772060d7816 */ /* 0x000fe200000000ff */
[C---:B---3--:R-:W-:Y:S01]  /*6f010*/  IMAD.X R5, R11.reuse, 0x1, R2, P4 ;  /* 0x000000010b057824 */ /* 0x048fe200020e0602 */
[----:B------:R-:W-:Y:S02]  /*6f020*/  IADD3 R8, P6, PT, R10, R21, RZ ;  /* 0x000000150a087210 */ /* 0x000fe40007fde0ff */
[----:B------:R-:W-:Y:S01]  /*6f030*/  ISETP.GE.AND P4, PT, R12, UR7, PT ;  /* 0x000000070c007c0c */ /* 0x000fe2000bf86270 */
[----:B------:R-:W3:Y:S01]  /*6f040*/  LDCU UR7, c[0x0][0x398] ;  /* 0x00007300ff0777ac */ /* 0x000ee20008000800 */
[----:B------:R-:W-:Y:S01]  /*6f050*/  PRMT R12, R6, 0x7771, RZ ;  /* 0x00007771060c7816 */ /* 0x000fe200000000ff */
[----:B------:R-:W-:-:S04]  /*6f060*/  IMAD.X R9, R11, 0x1, R23, P6 ;  /* 0x000000010b097824 */ /* 0x000fc800030e0617 */
[----:B------:R0:W-:Y:S01]  /*6f070*/  @P3 STG.E.U8 desc[UR42][R4.64], R12 ;  /* 0x0000000c04003986 */ /* 0x0001e2000c10112a */
[----:B--2---:R-:W-:Y:S01]  /*6f080*/  ISETP.LT.AND P1, PT, R28, UR6, !P1 ;  /* 0x000000061c007c0c */ /* 0x004fe2000cf21270 */
[----:B------:R-:W2:Y:S02]  /*6f090*/  LDCU UR6, c[0x0][0x398] ;  /* 0x00007300ff0677ac */ /* 0x000ea40008000800 */
[----:B------:R1:W-:Y:S01]  /*6f0a0*/  @P5 STG.E.U8 desc[UR42][R8.64], R13 ;  /* 0x0000000d08005986 */ /* 0x0003e2000c10112a */
[----:B----4-:R-:W-:Y:S02]  /*6f0b0*/  ISETP.LT.AND P5, PT, R18, UR10, !P2 ;  /* 0x0000000a12007c0c */ /* 0x010fe4000d7a1270 */
[C---:B0-----:R-:W-:Y:S01]  /*6f0c0*/  IADD3 R4, P3, PT, R10.reuse, R22, RZ ;  /* 0x000000160a047210 */ /* 0x041fe20007f7e0ff */
[----:B------:R-:W-:Y:S01]  /*6f0d0*/  VIADD R10, R10, UR4 ;  /* 0x000000040a0a7c36 */ /* 0x000fe20008000000 */
[----:B------:R-:W-:Y:S01]  /*6f0e0*/  PRMT R15, R7, 0x7771, RZ ;  /* 0x00007771070f7816 */ /* 0x000fe200000000ff */
[----:B------:R-:W0:Y:S02]  /*6f0f0*/  LDCU UR4, c[0x0][0x3b8] ;  /* 0x00007700ff0477ac */ /* 0x000e240008000800 */
[----:B------:R-:W-:Y:S01]  /*6f100*/  IMAD.X R5, R11, 0x1, R20, P3 ;  /* 0x000000010b057824 */ /* 0x000fe200018e0614 */
[----:B------:R-:W-:-:S02]  /*6f110*/  PRMT R11, R6, 0x7773, RZ ;  /* 0x00007773060b7816 */ /* 0x000fc400000000ff */
[----:B------:R-:W-:Y:S02]  /*6f120*/  SHF.R.S32.HI R6, RZ, 0x1f, R10 ;  /* 0x0000001fff067819 */ /* 0x000fe4000001140a */
[----:B-1----:R-:W-:Y:S02]  /*6f130*/  IADD3 R8, P3, PT, R10, R0, RZ ;  /* 0x000000000a087210 */ /* 0x002fe40007f7e0ff */
[----:B------:R-:W-:-:S03]  /*6f140*/  PRMT R13, R7, 0x7770, RZ ;  /* 0x00007770070d7816 */ /* 0x000fc600000000ff */
[----:B------:R-:W-:Y:S01]  /*6f150*/  IMAD.X R9, R6, 0x1, R3, P3 ;  /* 0x0000000106097824 */ /* 0x000fe200018e0603 */
[----:B------:R1:W-:Y:S04]  /*6f160*/  @P1 STG.E.U8 desc[UR42][R4.64], R11 ;  /* 0x0000000b04001986 */ /* 0x0003e8000c10112a */
[----:B------:R4:W-:Y:S01]  /*6f170*/  @P5 STG.E.U8 desc[UR42][R8.64], R13 ;  /* 0x0000000d08005986 */ /* 0x0009e2000c10112a */
[C---:B-1----:R-:W-:Y:S02]  /*6f180*/  PRMT R11, R7.reuse, 0x7773, RZ ;  /* 0x00007773070b7816 */ /* 0x042fe400000000ff */
[----:B----4-:R-:W-:Y:S02]  /*6f190*/  PRMT R13, R7, 0x7772, RZ ;  /* 0x00007772070d7816 */ /* 0x010fe400000000ff */
[----:B------:R-:W4:Y:S04]  /*6f1a0*/  LDL.LU R7, [R1+0x22b4] ;  /* 0x0022b40001077983 */ /* 0x000f280000300800 */
[----:B------:R-:W4:Y:S01]  /*6f1b0*/  LDL.LU R17, [R1+0xbc] ;  /* 0x0000bc0001117983 */ /* 0x000f220000300800 */
[----:B---3--:R-:W-:Y:S01]  /*6f1c0*/  ISETP.LT.AND P1, PT, R27, UR7, !P2 ;  /* 0x000000071b007c0c */ /* 0x008fe2000d721270 */
[----:B------:R-:W1:Y:S01]  /*6f1d0*/  LDCU UR7, c[0x0][0x398] ;  /* 0x00007300ff0777ac */ /* 0x000e620008000800 */
[----:B------:R-:W-:-:S02]  /*6f1e0*/  IADD3 R4, P6, PT, R10, R24, RZ ;  /* 0x000000180a047210 */ /* 0x000fc40007fde0ff */
[----:B--2---:R-:W-:Y:S01]  /*6f1f0*/  ISETP.LT.AND P5, PT, R26, UR6, !P2 ;  /* 0x000000061a007c0c */ /* 0x004fe2000d7a1270 */
[----:B------:R-:W2:Y:S02]  /*6f200*/  LDCU UR6, c[0x0][0x398] ;  /* 0x00007300ff0677ac */ /* 0x000ea40008000800 */
[----:B------:R-:W-:Y:S01]  /*6f210*/  IMAD.X R5, R6, 0x1, R2, P6 ;  /* 0x0000000106057824 */ /* 0x000fe200030e0602 */
[----:B------:R-:W-:Y:S01]  /*6f220*/  ISETP.LT.AND P2, PT, R28, UR8, !P2 ;  /* 0x000000081c007c0c */ /* 0x000fe2000d741270 */
[----:B------:R-:W3:Y:S01]  /*6f230*/  LDCU UR8, c[0x0][0x398] ;  /* 0x00007300ff0877ac */ /* 0x000ee20008000800 */
[----:B------:R-:W-:-:S03]  /*6f240*/  IADD3 R8, P6, PT, R10, R21, RZ ;  /* 0x000000150a087210 */ /* 0x000fc60007fde0ff */
[----:B------:R0:W-:Y:S02]  /*6f250*/  @P1 STG.E.U8 desc[UR42][R4.64], R15 ;  /* 0x0000000f04001986 */ /* 0x0001e4000c10112a */
[----:B------:R-:W-:Y:S02]  /*6f260*/  IMAD.X R9, R6, 0x1, R23, P6 ;  /* 0x0000000106097824 */ /* 0x000fe400030e0617 */
[----:B------:R-:W-:Y:S01]  /*6f270*/  VIADD R12, R29, 0x37 ;  /* 0x000000371d0c7836 */ /* 0x000fe20000000000 */
[C---:B0-----:R-:W-:Y:S01]  /*6f280*/  IADD3 R4, P1, PT, R10.reuse, R22, RZ ;  /* 0x000000160a047210 */ /* 0x041fe20007f3e0ff */
[----:B------:R-:W-:Y:S01]  /*6f290*/  VIADD R10, R10, UR4 ;  /* 0x000000040a0a7c36 */ /* 0x000fe20008000000 */
[----:B------:R0:W-:Y:S02]  /*6f2a0*/  @P5 STG.E.U8 desc[UR42][R8.64], R13 ;  /* 0x0000000d08005986 */ /* 0x0001e4000c10112a */
[----:B------:R-:W-:Y:S01]  /*6f2b0*/  ISETP.GE.AND P3, PT, R12, UR5, PT ;  /* 0x000000050c007c0c */ /* 0x000fe2000bf66270 */
[----:B------:R-:W3:Y:S01]  /*6f2c0*/  LDCU UR5, c[0x0][0x3b8] ;  /* 0x00007700ff0577ac */ /* 0x000ee20008000800 */
[----:B------:R-:W-:Y:S01]  /*6f2d0*/  IMAD.X R5, R6, 0x1, R20, P1 ;  /* 0x0000000106057824 */ /* 0x000fe200008e0614 */
[----:B-1----:R-:W-:-:S02]  /*6f2e0*/  ISETP.LT.AND P1, PT, R18, UR7, !P4 ;  /* 0x0000000712007c0c */ /* 0x002fc4000e721270 */
[----:B------:R-:W-:Y:S01]  /*6f2f0*/  SHF.R.S32.HI R6, RZ, 0x1f, R10 ;  /* 0x0000001fff067819 */ /* 0x000fe2000001140a */
[----:B------:R-:W1:Y:S01]  /*6f300*/  LDCU UR4, c[0x0][0x398] ;  /* 0x00007300ff0477ac */ /* 0x000e620008000800 */
[----:B------:R3:W-:Y:S01]  /*6f310*/  @P2 STG.E.U8 desc[UR42][R4.64], R11 ;  /* 0x0000000b04002986 */ /* 0x0007e2000c10112a */
[----:B--2---:R-:W-:Y:S01]  /*6f320*/  ISETP.LT.AND P2, PT, R27, UR6, !P4 ;  /* 0x000000061b007c0c */ /* 0x004fe2000e741270 */
[----:B------:R-:W2:Y:S01]  /*6f330*/  LDCU UR6, c[0x0][0x398] ;  /* 0x00007300ff0677ac */ /* 0x000ea20008000800 */
[----:B0-----:R-:W-:Y:S01]  /*6f340*/  IADD3 R8, P5, PT, R10, R0, RZ ;  /* 0x000000000a087210 */ /* 0x001fe20007fbe0ff */
[----:B------:R-:W-:Y:S01]  /*6f350*/  VIADD R12, R29, 0x38 ;  /* 0x000000381d0c7836 */ /* 0x000fe20000000000 */
[----:B------:R-:W0:Y:S03]  /*6f360*/  LDCU UR7, c[0x0][0x398] ;  /* 0x00007300ff0777ac */ /* 0x000e260008000800 */
[----:B------:R-:W-:Y:S01]  /*6f370*/  IMAD.X R9, R6, 0x1, R3, P5 ;  /* 0x0000000106097824 */ /* 0x000fe200028e0603 */
[----:B---3--:R-:W-:-:S02]  /*6f380*/  IADD3 R4, P6, PT, R10, R24, RZ ;  /* 0x000000180a047210 */ /* 0x008fc40007fde0ff */
[----:B------:R-:W-:Y:S01]  /*6f390*/  ISETP.LT.AND P5, PT, R26, UR8, !P4 ;  /* 0x000000081a007c0c */ /* 0x000fe2000e7a1270 */
[----:B------:R-:W3:Y:S02]  /*6f3a0*/  LDCU UR8, c[0x0][0x398] ;  /* 0x00007300ff0877ac */ /* 0x000ee40008000800 */
[----:B------:R-:W-:Y:S01]  /*6f3b0*/  IMAD.X R5, R6, 0x1, R2, P6 ;  /* 0x0000000106057824 */ /* 0x000fe200030e0602 */
[----:B-1----:R-:W-:Y:S01]  /*6f3c0*/  ISETP.LT.AND P4, PT, R28, UR4, !P4 ;  /* 0x000000041c007c0c */ /* 0x002fe2000e781270 */
[----:B------:R-:W1:Y:S01]  /*6f3d0*/  LDCU UR4, c[0x0][0x3b8] ;  /* 0x00007700ff0477ac */ /* 0x000e620008000800 */
[C---:B----4-:R-:W-:Y:S02]  /*6f3e0*/  PRMT R13, R7.reuse, 0x7770, RZ ;  /* 0x00007770070d7816 */ /* 0x050fe400000000ff */
[----:B------:R-:W-:-:S03]  /*6f3f0*/  PRMT R11, R7, 0x7771, RZ ;  /* 0x00007771070b7816 */ /* 0x000fc600000000ff */
[----:B------:R4:W-:Y:S01]  /*6f400*/  @P1 STG.E.U8 desc[UR42][R8.64], R13 ;  /* 0x0000000d08001986 */ /* 0x0009e2000c10112a */
[----:B------:R-:W-:Y:S02]  /*6f410*/  PRMT R15, R7, 0x7772, RZ ;  /* 0x00007772070f7816 */ /* 0x000fe400000000ff */
[----:B------:R-:W-:Y:S01]  /*6f420*/  ISETP.GE.AND P1, PT, R12, UR11, PT ;  /* 0x0000000b0c007c0c */ /* 0x000fe2000bf26270 */
[----:B------:R0:W-:Y:S01]  /*6f430*/  @P2 STG.E.U8 desc[UR42][R4.64], R11 ;  /* 0x0000000b04002986 */ /* 0x0001e2000c10112a */
[----:B----4-:R-:W-:Y:S01]  /*6f440*/  IADD3 R8, P6, PT, R10, R21, RZ ;  /* 0x000000150a087210 */ /* 0x010fe20007fde0ff */
[----:B------:R-:W-:-:S04]  /*6f450*/  VIADD R12, R29, 0x39 ;  /* 0x000000391d0c7836 */ /* 0x000fc80000000000 */
[----:B------:R-:W-:Y:S01]  /*6f460*/  IMAD.X R9, R6, 0x1, R23, P6 ;  /* 0x0000000106097824 */ /* 0x000fe200030e0617 */
[C---:B0-----:R-:W-:Y:S01]  /*6f470*/  IADD3 R4, P6, PT, R10.reuse, R22, RZ ;  /* 0x000000160a047210 */ /* 0x041fe20007fde0ff */
[----:B------:R-:W-:Y:S01]  /*6f480*/  VIADD R11, R10, UR5 ;  /* 0x000000050a0b7c36 */ /* 0x000fe20008000000 */
[----:B------:R-:W-:Y:S01]  /*6f490*/  ISETP.GE.AND P2, PT, R12, UR9, PT ;  /* 0x000000090c007c0c */ /* 0x000fe2000bf46270 */
[----:B------:R-:W0:Y:S01]  /*6f4a0*/  LDCU UR5, c[0x0][0x398] ;  /* 0x00007300ff0577ac */ /* 0x000e220008000800 */
[----:B------:R4:W-:Y:S01]  /*6f4b0*/  @P5 STG.E.U8 desc[UR42][R8.64], R15 ;  /* 0x0000000f08005986 */ /* 0x0009e2000c10112a */
[----:B--2---:R-:W-:Y:S01]  /*6f4c0*/  ISETP.LT.AND P5, PT, R18, UR6, !P3 ;  /* 0x0000000612007c0c */ /* 0x004fe2000dfa1270 */
[----:B------:R-:W-:Y:S01]  /*6f4d0*/  IMAD.X R5, R6, 0x1, R20, P6 ;  /* 0x0000000106057824 */ /* 0x000fe200030e0614 */
[----:B------:R-:W-:Y:S01]  /*6f4e0*/  SHF.R.S32.HI R12, RZ, 0x1f, R11 ;  /* 0x0000001fff0c7819 */ /* 0x000fe2000001140b */
[----:B------:R-:W2:Y:S01]  /*6f4f0*/  LDCU UR6, c[0x0][0x398] ;  /* 0x00007300ff0677ac */ /* 0x000ea20008000800 */
[----:B------:R-:W-:-:S02]  /*6f500*/  PRMT R13, R7, 0x7773, RZ ;  /* 0x00007773070d7816 */ /* 0x000fc400000000ff */
[----:B------:R-:W-:Y:S01]  /*6f510*/  PRMT R19, R17, 0x7770, RZ ;  /* 0x0000777011137816 */ /* 0x000fe200000000ff */
[----:B------:R-:W-:Y:S01]  /*6f520*/  VIADD R14, R29, 0x3a ;  /* 0x0000003a1d0e7836 */ /* 0x000fe20000000000 */
[----:B------:R-:W0:Y:S01]  /*6f530*/  LDCU UR9, c[0x0][0x398] ;  /* 0x00007300ff0977ac */ /* 0x000e220008000800 */
[C---:B----4-:R-:W-:Y:S01]  /*6f540*/  IADD3 R8, P6, PT, R11.reuse, R0, RZ ;  /* 0x000000000b087210 */ /* 0x050fe20007fde0ff */
[----:B------:R4:W-:Y:S04]  /*6f550*/  @P4 STG.E.U8 desc[UR42][R4.64], R13 ;  /* 0x0000000d04004986 */ /* 0x0009e8000c10112a */
[----:B------:R-:W-:Y:S01]  /*6f560*/  IMAD.X R9, R12, 0x1, R3, P6 ;  /* 0x000000010c097824 */ /* 0x000fe200030e0603 */
[----:B------:R-:W-:Y:S02]  /*6f570*/  IADD3 R6, P6, PT, R11, R24, RZ ;  /* 0x000000180b067210 */ /* 0x000fe40007fde0ff */
[----:B------:R-:W-:Y:S01]  /*6f580*/  ISETP.LT.AND P4, PT, R27, UR7, !P3 ;  /* 0x000000071b007c0c */ /* 0x000fe2000df81270 */
[----:B------:R-:W0:Y:S01]  /*6f590*/  LDCU UR7, c[0x0][0x398] ;  /* 0x00007300ff0777ac */ /* 0x000e220008000800 */
[----:B------:R-:W-:Y:S01]  /*6f5a0*/  @P5 STG.E.U8 desc[UR42][R8.64], R19 ;  /* 0x0000001308005986 */ /* 0x000fe2000c10112a */
[----:B---3--:R-:W-:Y:S01]  /*6f5b0*/  ISETP.LT.AND P5, PT, R26, UR8, !P3 ;  /* 0x000000081a007c0c */ /* 0x008fe2000dfa1270 */
[----:B------:R-:W-:Y:S01]  /*6f5c0*/  IMAD.X R7, R12, 0x1, R2, P6 ;  /* 0x000000010c077824 */ /* 0x000fe200030e0602 */
[----:B----4-:R-:W-:Y:S01]  /*6f5d0*/  IADD3 R4, P6, PT, R11, R21, RZ ;  /* 0x000000150b047210 */ /* 0x010fe20007fde0ff */
[----:B------:R-:W3:Y:S01]  /*6f5e0*/  LDCU UR8, c[0x0][0x398] ;  /* 0x00007300ff0877ac */ /* 0x000ee20008000800 */
[----:B------:R-:W-:-:S02]  /*6f5f0*/  PRMT R13, R17, 0x7773, RZ ;  /* 0x00007773110d7816 */ /* 0x000fc400000000ff */
[C---:B------:R-:W-:Y:S01]  /*6f600*/  PRMT R15, R17.reuse, 0x7772, RZ ;  /* 0x00007772110f7816 */ /* 0x040fe200000000ff */
[----:B------:R-:W-:Y:S01]  /*6f610*/  IMAD.X R5, R12, 0x1, R23, P6 ;  /* 0x000000010c057824 */ /* 0x000fe200030e0617 */
[----:B------:R-:W-:-:S05]  /*6f620*/  PRMT R17, R17, 0x7771, RZ ;  /* 0x0000777111117816 */ /* 0x000fca00000000ff */
[----:B------:R-:W-:Y:S04]  /*6f630*/  @P4 STG.E.U8 desc[UR42][R6.64], R17 ;  /* 0x0000001106004986 */ /* 0x000fe8000c10112a */
[----:B------:R-:W-:Y:S04]  /*6f640*/  @P5 STG.E.U8 desc[UR42][R4.64], R15 ;  /* 0x0000000f04005986 */ /* 0x000fe8000c10112a */
[----:B------:R4:W3:Y:S04]  /*6f650*/  LDS.128 R4, [R16] ;  /* 0x0000000010047984 */ /* 0x0008e80000000c00 */
[----:B----4-:R-:W4:Y:S01]  /*6f660*/  LDL.LU R16, [R1+0xc4] ;  /* 0x0000c40001107983 */ /* 0x010f220000300800 */
[----:B0-----:R-:W-:Y:S01]  /*6f670*/  ISETP.LT.AND P3, PT, R28, UR5, !P3 ;  /* 0x000000051c007c0c */ /* 0x001fe2000df61270 */
[C---:B-1----:R-:W-:Y:S01]  /*6f680*/  VIADD R8, R11.reuse, UR4 ;  /* 0x000000040b087c36 */ /* 0x042fe20008000000 */
[----:B------:R-:W-:Y:S01]  /*6f690*/  IADD3 R10, P4, PT, R11, R22, RZ ;  /* 0x000000160b0a7210 */ /* 0x000fe20007f9e0ff */
[----:B------:R-:W0:Y:S04]  /*6f6a0*/  LDCU UR5, c[0x0][0x3b8] ;  /* 0x00007700ff0577ac */ /* 0x000e280008000800 */
[----:B------:R-:W-:Y:S01]  /*6f6b0*/  IMAD.X R11, R12, 0x1, R20, P4 ;  /* 0x000000010c0b7824 */ /* 0x000fe200020e0614 */
[----:B--2---:R-:W-:Y:S01]  /*6f6c0*/  ISETP.LT.AND P4, PT, R18, UR6, !P1 ;  /* 0x0000000612007c0c */ /* 0x004fe2000cf81270 */
[----:B------:R-:W1:Y:S01]  /*6f6d0*/  LDCU UR4, c[0x0][0x398] ;  /* 0x00007300ff0477ac */ /* 0x000e620008000800 */
[----:B------:R-:W-:-:S02]  /*6f6e0*/  SHF.R.S32.HI R9, RZ, 0x1f, R8 ;  /* 0x0000001fff097819 */ /* 0x000fc40000011408 */
[----:B------:R-:W-:Y:S01]  /*6f6f0*/  IADD3 R12, P6, PT, R8, R0, RZ ;  /* 0x00000000080c7210 */ /* 0x000fe20007fde0ff */
[----:B------:R2:W-:Y:S01]  /*6f700*/  @P3 STG.E.U8 desc[UR42][R10.64], R13 ;  /* 0x0000000d0a003986 */ /* 0x0005e2000c10112a */
[----:B------:R-:W-:Y:S01]  /*6f710*/  PRMT R15, R25, 0x7770, RZ ;  /* 0x00007770190f7816 */ /* 0x000fe200000000ff */
[----:B------:R-:W0:Y:S01]  /*6f720*/  LDCU UR6, c[0x0][0x398] ;  /* 0x00007300ff0677ac */ /* 0x000e220008000800 */
[----:B------:R-:W-:Y:S02]  /*6f730*/  ISETP.LT.AND P5, PT, R27, UR7, !P1 ;  /* 0x000000071b007c0c */ /* 0x000fe4000cfa1270 */
[----:B---3--:R-:W-:Y:S01]  /*6f740*/  ISETP.LT.AND P3, PT, R26, UR8, !P1 ;  /* 0x000000081a007c0c */ /* 0x008fe2000cf61270 */
[----:B------:R-:W3:Y:S01]  /*6f750*/  LDCU UR7, c[0x0][0x398] ;  /* 0x00007300ff0777ac */ /* 0x000ee20008000800 */
[C---:B------:R-:W-:Y:S02]  /*6f760*/  PRMT R19, R25.reuse, 0x7771, RZ ;  /* 0x0000777119137816 */ /* 0x040fe400000000ff */
[----:B------:R-:W-:Y:S01]  /*6f770*/  PRMT R17, R25, 0x7772, RZ ;  /* 0x0000777219117816 */ /* 0x000fe200000000ff */
[----:B------:R-:W0:Y:S01]  /*6f780*/  LDCU UR8, c[0x0][0x398] ;  /* 0x00007300ff0877ac */ /* 0x000e220008000800 */
[----:B--2---:R-:W-:Y:S01]  /*6f790*/  IMAD.X R13, R9, 0x1, R3, P6 ;  /* 0x00000001090d7824 */ /* 0x004fe200030e0603 */
[----:B------:R-:W-:-:S04]  /*6f7a0*/  IADD3 R10, P6, PT, R8, R24, RZ ;  /* 0x00000018080a7210 */ /* 0x000fc80007fde0ff */
[----:B------:R2:W-:Y:S01]  /*6f7b0*/  @P4 STG.E.U8 desc[UR42][R12.64], R15 ;  /* 0x0000000f0c004986 */ /* 0x0005e2000c10112a */
[----:B------:R-:W-:Y:S01]  /*6f7c0*/  IMAD.X R11, R9, 0x1, R2, P6 ;  /* 0x00000001090b7824 */ /* 0x000fe200030e0602 */
[----:B--2---:R-:W-:-:S04]  /*6f7d0*/  IADD3 R12, P4, PT, R8, R21, RZ ;  /* 0x00000015080c7210 */ /* 0x004fc80007f9e0ff */
[----:B------:R2:W-:Y:S01]  /*6f7e0*/  @P5 STG.E.U8 desc[UR42][R10.64], R19 ;  /* 0x000000130a005986 */ /* 0x0005e2000c10112a */
[C---:B------:R-:W-:Y:S01]  /*6f7f0*/  IMAD.X R13, R9.reuse, 0x1, R23, P4 ;  /* 0x00000001090d7824 */ /* 0x040fe200020e0617 */
[----:B-1----:R-:W-:Y:S01]  /*6f800*/  ISETP.LT.AND P1, PT, R28, UR4, !P1 ;  /* 0x000000041c007c0c */ /* 0x002fe2000cf21270 */
[----:B------:R-:W1:Y:S03]  /*6f810*/  LDCU UR4, c[0x0][0x3b8] ;  /* 0x00007700ff0477ac */ /* 0x000e660008000800 */
[----:B------:R3:W-:Y:S01]  /*6f820*/  @P3 STG.E.U8 desc[UR42][R12.64], R17 ;  /* 0x000000110c003986 */ /* 0x0007e2000c10112a */
[----:B--2---:R-:W-:Y:S02]  /*6f830*/  IADD3 R10, P3, PT, R8, R22, RZ ;  /* 0x00000016080a7210 */ /* 0x004fe40007f7e0ff */
[----:B0-----:R-:W-:Y:S01]  /*6f840*/  ISETP.LT.AND P5, PT, R18, UR6, !P2 ;  /* 0x0000000612007c0c */ /* 0x001fe2000d7a1270 */
[----:B------:R-:W0:Y:S02]  /*6f850*/  LDCU UR6, c[0x0][0x398] ;  /* 0x00007300ff0677ac */ /* 0x000e240008000800 */
[----:B------:R-:W-:-:S02]  /*6f860*/  IMAD.X R11, R9, 0x1, R20, P3 ;  /* 0x00000001090b7824 */ /* 0x000fc400018e0614 */
[----:B---3--:R-:W-:Y:S01]  /*6f870*/  VIADD R12, R8, UR5 ;  /* 0x00000005080c7c36 */ /* 0x008fe20008000000 */
[----:B------:R-:W2:Y:S04]  /*6f880*/  LDCU UR5, c[0x0][0x398] ;  /* 0x00007300ff0577ac */ /* 0x000ea80008000800 */
[----:B------:R-:W-:Y:S02]  /*6f890*/  SHF.R.S32.HI R13, RZ, 0x1f, R12 ;  /* 0x0000001fff0d7819 */ /* 0x000fe4000001140c */
[----:B------:R-:W-:Y:S02]  /*6f8a0*/  IADD3 R8, P3, PT, R12, R0, RZ ;  /* 0x000000000c087210 */ /* 0x000fe40007f7e0ff */
[----:B------:R-:W-:Y:S02]  /*6f8b0*/  PRMT R15, R25, 0x7773, RZ ;  /* 0x00007773190f7816 */ /* 0x000fe400000000ff */
[----:B------:R-:W-:Y:S01]  /*6f8c0*/  PRMT R25, R4, 0x7770, RZ ;  /* 0x0000777004197816 */ /* 0x000fe200000000ff */
[----:B------:R-:W-:Y:S01]  /*6f8d0*/  IMAD.X R9, R13, 0x1, R3, P3 ;  /* 0x000000010d097824 */ /* 0x000fe200018e0603 */
[----:B------:R-:W-:Y:S01]  /*6f8e0*/  ISETP.LT.AND P4, PT, R27, UR7, !P2 ;  /* 0x000000071b007c0c */ /* 0x000fe2000d781270 */
[----:B------:R3:W-:Y:S01]  /*6f8f0*/  @P1 STG.E.U8 desc[UR42][R10.64], R15 ;  /* 0x0000000f0a001986 */ /* 0x0007e2000c10112a */
[----:B------:R-:W-:Y:S01]  /*6f900*/  ISETP.LT.AND P3, PT, R26, UR8, !P2 ;  /* 0x000000081a007c0c */ /* 0x000fe2000d761270 */
[----:B------:R-:W0:Y:S02]  /*6f910*/  LDCU UR7, c[0x0][0x398] ;  /* 0x00007300ff0777ac */ /* 0x000e240008000800 */
[----:B------:R1:W-:Y:S01]  /*6f920*/  @P5 STG.E.U8 desc[UR42][R8.64], R25 ;  /* 0x0000001908005986 */ /* 0x0003e2000c10112a */
[----:B------:R-:W-:Y:S01]  /*6f930*/  PRMT R19, R4, 0x7771, RZ ;  /* 0x0000777104137816 */ /* 0x000fe200000000ff */
[----:B------:R-:W0:Y:S01]  /*6f940*/  LDCU UR8, c[0x0][0x398] ;  /* 0x00007300ff0877ac */ /* 0x000e220008000800 */
[----:B---3--:R-:W-:-:S02]  /*6f950*/  IADD3 R10, P1, PT, R12, R24, RZ ;  /* 0x000000180c0a7210 */ /* 0x008fc40007f3e0ff */
[----:B-1----:R-:W-:-:S03]  /*6f960*/  IADD3 R8, P5, PT, R12, R21, RZ ;  /* 0x000000150c087210 */ /* 0x002fc60007fbe0ff */
[C---:B------:R-:W-:Y:S01]  /*6f970*/  IMAD.X R11, R13.reuse, 0x1, R2, P1 ;  /* 0x000000010d0b7824 */ /* 0x040fe200008e0602 */
[----:B------:R-:W-:Y:S01]  /*6f980*/  PRMT R17, R4, 0x7772, RZ ;  /* 0x0000777204117816 */ /* 0x000fe200000000ff */
[----:B------:R-:W-:-:S03]  /*6f990*/  IMAD.X R9, R13, 0x1, R23, P5 ;  /* 0x000000010d097824 */ /* 0x000fc600028e0617 */
[----:B------:R1:W-:Y:S01]  /*6f9a0*/  @P4 STG.E.U8 desc[UR42][R10.64], R19 ;  /* 0x000000130a004986 */ /* 0x0003e2000c10112a */
[----:B--2---:R-:W-:Y:S01]  /*6f9b0*/  ISETP.LT.AND P2, PT, R28, UR5, !P2 ;  /* 0x000000051c007c0c */ /* 0x004fe2000d741270 */
[----:B------:R-:W2:Y:S01]  /*6f9c0*/  LDCU UR5, c[0x0][0x3b8] ;  /* 0x00007700ff0577ac */ /* 0x000ea20008000800 */
[----:B------:R-:W-:Y:S01]  /*6f9d0*/  ISETP.GE.AND P6, PT, R14, UR13, PT ;  /* 0x0000000d0e007c0c */ /* 0x000fe2000bfc6270 */
[----:B------:R3:W-:Y:S01]  /*6f9e0*/  @P3 STG.E.U8 desc[UR42][R8.64], R17 ;  /* 0x0000001108003986 */ /* 0x0007e2000c10112a */
[----:B------:R-:W-:Y:S02]  /*6f9f0*/  PRMT R15, R4, 0x7773, RZ ;  /* 0x00007773040f7816 */ /* 0x000fe400000000ff */
[----:B0-----:R-:W-:Y:S01]  /*6fa00*/  ISETP.LT.AND P5, PT, R18, UR6, !P6 ;  /* 0x0000000612007c0c */ /* 0x001fe2000f7a1270 */
[----:B------:R-:W0:Y:S01]  /*6fa10*/  LDCU UR6, c[0x0][0x398] ;  /* 0x00007300ff0677ac */ /* 0x000e220008000800 */
[C---:B-1----:R-:W-:Y:S01]  /*6fa20*/  IADD3 R10, P3, PT, R12.reuse, R22, RZ ;  /* 0x000000160c0a7210 */ /* 0x042fe20007f7e0ff */
[----:B------:R-:W-:Y:S01]  /*6fa30*/  VIADD R12, R12, UR4 ;  /* 0x000000040c0c7c36 */ /* 0x000fe20008000000 */
[----:B------:R-:W1:Y:S03]  /*6fa40*/  LDCU UR4, c[0x0][0x398] ;  /* 0x00007300ff0477ac */ /* 0x000e660008000800 */
[----:B------:R-:W-:Y:S01]  /*6fa50*/  IMAD.X R11, R13, 0x1, R20, P3 ;  /* 0x000000010d0b7824 */ /* 0x000fe200018e0614 */
[----:B------:R-:W-:-:S02]  /*6fa60*/  SHF.R.S32.HI R4, RZ, 0x1f, R12 ;  /* 0x0000001fff047819 */ /* 0x000fc4000001140c */
[----:B---3--:R-:W-:Y:S02]  /*6fa70*/  IADD3 R8, P3, PT, R12, R0, RZ ;  /* 0x000000000c087210 */ /* 0x008fe40007f7e0ff */
[----:B------:R3:W-:Y:S01]  /*6fa80*/  @P2 STG.E.U8 desc[UR42][R10.64], R15 ;  /* 0x0000000f0a002986 */ /* 0x0007e2000c10112a */
[----:B------:R-:W-:Y:S01]  /*6fa90*/  ISETP.LT.AND P4, PT, R27, UR7, !P6 ;  /* 0x000000071b007c0c */ /* 0x000fe2000f781270 */
[----:B------:R-:W-:Y:S01]  /*6faa0*/  VIADD R14, R29, 0x3b ;  /* 0x0000003b1d0e7836 */ /* 0x000fe20000000000 */
[----:B------:R-:W0:Y:S01]  /*6fab0*/  LDCU UR7, c[0x0][0x398] ;  /* 0x00007300ff0777ac */ /* 0x000e220008000800 */
[----:B------:R-:W-:Y:S01]  /*6fac0*/  IMAD.X R9, R4, 0x1, R3, P3 ;  /* 0x0000000104097824 */ /* 0x000fe200018e0603 */
[----:B------:R-:W-:Y:S02]  /*6fad0*/  ISETP.LT.AND P3, PT, R26, UR8, !P6 ;  /* 0x000000081a007c0c */ /* 0x000fe4000f761270 */
[----:B---3--:R-:W-:Y:S01]  /*6fae0*/  IADD3 R10, P2, PT, R12, R24, RZ ;  /* 0x000000180c0a7210 */ /* 0x008fe20007f5e0ff */
[----:B------:R-:W3:Y:S04]  /*6faf0*/  LDCU UR8, c[0x0][0x398] ;  /* 0x00007300ff0877ac */ /* 0x000ee80008000800 */
[----:B------:R-:W-:Y:S01]  /*6fb00*/  IMAD.X R11, R4, 0x1, R2, P2 ;  /* 0x00000001040b7824 */ /* 0x000fe200010e0602 */
[----:B------:R-:W-:-:S02]  /*6fb10*/  ISETP.GE.AND P1, PT, R14, UR21, PT ;  /* 0x000000150e007c0c */ /* 0x000fc4000bf26270 */
[----:B-1----:R-:W-:Y:S01]  /*6fb20*/  ISETP.LT.AND P6, PT, R28, UR4, !P6 ;  /* 0x000000041c007c0c */ /* 0x002fe2000f7c1270 */
[----:B------:R-:W-:Y:S01]  /*6fb30*/  VIADD R14, R29, 0x3c ;  /* 0x0000003c1d0e7836 */ /* 0x000fe20000000000 */
[----:B------:R-:W1:Y:S01]  /*6fb40*/  LDCU UR4, c[0x0][0x3b8] ;  /* 0x00007700ff0477ac */ /* 0x000e620008000800 */
[C---:B----4-:R-:W-:Y:S02]  /*6fb50*/  PRMT R13, R16.reuse, 0x7770, RZ ;  /* 0x00007770100d7816 */ /* 0x050fe400000000ff */
[C---:B------:R-:W-:Y:S02]  /*6fb60*/  PRMT R19, R16.reuse, 0x7771, RZ ;  /* 0x0000777110137816 */ /* 0x040fe400000000ff */
[C---:B------:R-:W-:Y:S02]  /*6fb70*/  PRMT R17, R16.reuse, 0x7772, RZ ;  /* 0x0000777210117816 */ /* 0x040fe400000000ff */
[----:B------:R-:W-:Y:S02]  /*6fb80*/  PRMT R15, R16, 0x7773, RZ ;  /* 0x00007773100f7816 */ /* 0x000fe400000000ff */
[----:B------:R-:W4:Y:S04]  /*6fb90*/  LDL.LU R16, [R1+0xc8] ;  /* 0x0000c80001107983 */ /* 0x000f280000300800 */
[----:B------:R0:W-:Y:S02]  /*6fba0*/  @P5 STG.E.U8 desc[UR42][R8.64], R13 ;  /* 0x0000000d08005986 */ /* 0x0001e4000c10112a */
[----:B0-----:R-:W-:-:S02]  /*6fbb0*/  IADD3 R8, P5, PT, R12, R21, RZ ;  /* 0x000000150c087210 */ /* 0x001fc40007fbe0ff */
[----:B------:R-:W-:Y:S03]  /*6fbc0*/  @P4 STG.E.U8 desc[UR42][R10.64], R19 ;  /* 0x000000130a004986 */ /* 0x000fe6000c10112a */
[----:B------:R-:W-:Y:S02]  /*6fbd0*/  IMAD.X R9, R4, 0x1, R23, P5 ;  /* 0x0000000104097824 */ /* 0x000fe400028e0617 */
[----:B--2---:R-:W-:Y:S01]  /*6fbe0*/  VIADD R13, R12, UR5 ;  /* 0x000000050c0d7c36 */ /* 0x004fe20008000000 */
[----:B------:R-:W0:Y:S02]  /*6fbf0*/  LDCU UR5, c[0x0][0x398] ;  /* 0x00007300ff0577ac */ /* 0x000e240008000800 */
[----:B------:R2:W-:Y:S01]  /*6fc00*/  @P3 STG.E.U8 desc[UR42][R8.64], R17 ;  /* 0x0000001108003986 */ /* 0x0005e2000c10112a */
[----:B------:R-:W-:Y:S01]  /*6fc10*/  ISETP.LT.AND P3, PT, R18, UR6, !P1 ;  /* 0x0000000612007c0c */ /* 0x000fe2000cf61270 */
[----:B------:R-:W0:Y:S01]  /*6fc20*/  LDCU UR6, c[0x0][0x398] ;  /* 0x00007300ff0677ac */ /* 0x000e220008000800 */
[----:B--2---:R-:W-:-:S02]  /*6fc30*/  IADD3 R8, P4, PT, R12, R22, RZ ;  /* 0x000000160c087210 */ /* 0x004fc40007f9e0ff */
[----:B------:R-:W-:-:S03]  /*6fc40*/  SHF.R.S32.HI R12, RZ, 0x1f, R13 ;  /* 0x0000001fff0c7819 */ /* 0x000fc6000001140d */
[----:B------:R-:W-:Y:S01]  /*6fc50*/  IMAD.X R9, R4, 0x1, R20, P4 ;  /* 0x0000000104097824 */ /* 0x000fe200020e0614 */
[----:B------:R-:W-:Y:S02]  /*6fc60*/  IADD3 R10, P4, PT, R13, R0, RZ ;  /* 0x000000000d0a7210 */ /* 0x000fe40007f9e0ff */
[----:B------:R-:W-:-:S03]  /*6fc70*/  PRMT R19, R5, 0x7770, RZ ;  /* 0x0000777005137816 */ /* 0x000fc600000000ff */
[----:B------:R-:W-:Y:S01]  /*6fc80*/  IMAD.X R11, R12, 0x1, R3, P4 ;  /* 0x000000010c0b7824 */ /* 0x000fe200020e0603 */
[----:B------:R-:W-:Y:S01]  /*6fc90*/  ISETP.LT.AND P4, PT, R27, UR7, !P1 ;  /* 0x000000071b007c0c */ /* 0x000fe2000cf81270 */
[----:B------:R2:W-:Y:S01]  /*6fca0*/  @P6 STG.E.U8 desc[UR42][R8.64], R15 ;  /* 0x0000000f08006986 */ /* 0x0005e2000c10112a */
[----:B------:R-:W-:Y:S01]  /*6fcb0*/  VIADD R4, R29, 0x3d ;  /* 0x0000003d1d047836 */ /* 0x000fe20000000000 */
[----:B---3--:R-:W-:Y:S01]  /*6fcc0*/  ISETP.LT.AND P5, PT, R26, UR8, !P1 ;  /* 0x000000081a007c0c */ /* 0x008fe2000cfa1270 */
[----:B------:R-:W3:Y:S01]  /*6fcd0*/  LDCU UR7, c[0x0][0x398] ;  /* 0x00007300ff0777ac */ /* 0x000ee20008000800 */
[----:B------:R0:W-:Y:S01]  /*6fce0*/  @P3 STG.E.U8 desc[UR42][R10.64], R19 ;  /* 0x000000130a003986 */ /* 0x0001e2000c10112a */
[----:B------:R-:W-:Y:S02]  /*6fcf0*/  PRMT R17, R5, 0x7772, RZ ;  /* 0x0000777205117816 */ /* 0x000fe400000000ff */
[----:B------:R-:W-:Y:S01]  /*6fd00*/  ISETP.GE.AND P2, PT, R14, UR19, PT ;  /* 0x000000130e007c0c */ /* 0x000fe2000bf46270 */
[----:B------:R-:W1:Y:S01]  /*6fd10*/  LDCU UR8, c[0x0][0x398] ;  /* 0x00007300ff0877ac */ /* 0x000e620008000800 */
[----:B--2---:R-:W-:-:S02]  /*6fd20*/  IADD3 R8, P3, PT, R13, R24, RZ ;  /* 0x000000180d087210 */ /* 0x004fc40007f7e0ff */
[----:B------:R-:W-:-:S03]  /*6fd30*/  PRMT R15, R5, 0x7771, RZ ;  /* 0x00007771050f7816 */ /* 0x000fc600000000ff */
[----:B------:R-:W-:Y:S01]  /*6fd40*/  IMAD.X R9, R12, 0x1, R2, P3 ;  /* 0x000000010c097824 */ /* 0x000fe200018e0602 */
[----:B0-----:R-:W-:-:S04]  /*6fd50*/  IADD3 R10, P6, PT, R13, R21, RZ ;  /* 0x000000150d0a7210 */ /* 0x001fc80007fde0ff */
[----:B------:R0:W-:Y:S01]  /*6fd60*/  @P4 STG.E.U8 desc[UR42][R8.64], R15 ;  /* 0x0000000f08004986 */ /* 0x0001e2000c10112a */
[----:B------:R-:W-:Y:S01]  /*6fd70*/  IMAD.X R11, R12, 0x1, R23, P6 ;  /* 0x000000010c0b7824 */ /* 0x000fe200030e0617 */
[----:B0-----:R-:W-:-:S05]  /*6fd80*/  IADD3 R8, P4, PT, R13, R22, RZ ;  /* 0x000000160d087210 */ /* 0x001fca0007f9e0ff */
[----:B------:R-:W-:Y:S02]  /*6fd90*/  IMAD.X R9, R12, 0x1, R20, P4 ;  /* 0x000000010c097824 */ /* 0x000fe400020e0614 */
[----:B------:R-:W-:Y:S02]  /*6fda0*/  VIADD R12, R29, 0x3e ;  /* 0x0000003e1d0c7836 */ /* 0x000fe40000000000 */
[----:B------:R-:W2:Y:S01]  /*6fdb0*/  LDL.LU R29, [R1+0xcc] ;  /* 0x0000cc00011d7983 */ /* 0x000ea20000300800 */
[----:B------:R-:W-:Y:S01]  /*6fdc0*/  ISETP.LT.AND P1, PT, R28, UR5, !P1 ;  /* 0x000000051c007c0c */ /* 0x000fe2000cf21270 */
[----:B------:R-:W0:Y:S02]  /*6fdd0*/  LDCU UR5, c[0x0][0x398] ;  /* 0x00007300ff0577ac */ /* 0x000e240008000800 */
[----:B------:R1:W-:Y:S01]  /*6fde0*/  @P5 STG.E.U8 desc[UR42][R10.64], R17 ;  /* 0x000000110a005986 */ /* 0x0003e2000c10112a */
[----:B------:R-:W-:Y:S01]  /*6fdf0*/  ISETP.LT.AND P5, PT, R18, UR6, !P2 ;  /* 0x0000000612007c0c */ /* 0x000fe2000d7a1270 */
[----:B------:R-:W0:Y:S01]  /*6fe00*/  LDCU UR6, c[0x0][0x398] ;  /* 0x00007300ff0677ac */ /* 0x000e220008000800 */
[----:B------:R-:W-:-:S02]  /*6fe10*/  ISETP.GE.AND P3, PT, R4, UR17, PT ;  /* 0x0000001104007c0c */ /* 0x000fc4000bf66270 */
[----:B------:R-:W-:Y:S01]  /*6fe20*/  PRMT R15, R5, 0x7773, RZ ;  /* 0x00007773050f7816 */ /* 0x000fe200000000ff */
[----:B-1----:R-:W-:Y:S01]  /*6fe30*/  VIADD R10, R13, UR4 ;  /* 0x000000040d0a7c36 */ /* 0x002fe20008000000 */
[----:B---3--:R-:W-:-:S03]  /*6fe40*/  ISETP.LT.AND P4, PT, R27, UR7, !P2 ;  /* 0x000000071b007c0c */ /* 0x008fc6000d781270 */
[----:B------:R1:W-:Y:S01]  /*6fe50*/  @P1 STG.E.U8 desc[UR42][R8.64], R15 ;  /* 0x0000000f08001986 */ /* 0x0003e2000c10112a */
[----:B------:R-:W3:Y:S01]  /*6fe60*/  LDCU UR4, c[0x0][0x3b8] ;  /* 0x00007700ff0477ac */ /* 0x000ee20008000800 */
[----:B------:R-:W-:Y:S02]  /*6fe70*/  SHF.R.S32.HI R11, RZ, 0x1f, R10 ;  /* 0x0000001fff0b7819 */ /* 0x000fe4000001140a */
[----:B------:R-:W-:Y:S01]  /*6fe80*/  IADD3 R4, P6, PT, R10, R0, RZ ;  /* 0x000000000a047210 */ /* 0x000fe20007fde0ff */
[----:B------:R-:W3:Y:S01]  /*6fe90*/  LDCU UR7, c[0x0][0x398] ;  /* 0x00007300ff0777ac */ /* 0x000ee20008000800 */
[----:B0-----:R-:W-:-:S03]  /*6fea0*/  ISETP.LT.AND P1, PT, R26, UR5, !P2 ;  /* 0x000000051a007c0c */ /* 0x001fc6000d721270 */
[C---:B------:R-:W-:Y:S01]  /*6feb0*/  IMAD.X R5, R11.reuse, 0x1, R3, P6 ;  /* 0x000000010b057824 */ /* 0x040fe200030e0603 */
[----:B------:R-:W0:Y:S01]  /*6fec0*/  LDCU UR5, c[0x0][0x398] ;  /* 0x00007300ff0577ac */ /* 0x000e220008000800 */
[----:B-1----:R-:W-:Y:S02]  /*6fed0*/  IADD3 R8, P6, PT, R10, R24, RZ ;  /* 0x000000180a087210 */ /* 0x002fe40007fde0ff */
[----:B------:R-:W-:Y:S01]  /*6fee0*/  ISETP.LT.AND P2, PT, R28, UR6, !P2 ;  /* 0x000000061c007c0c */ /* 0x000fe2000d741270 */
[----:B------:R-:W1:Y:S02]  /*6fef0*/  LDCU UR6, c[0x0][0x398] ;  /* 0x00007300ff0677ac */ /* 0x000e640008000800 */
[----:B------:R-:W-:Y:S01]  /*6ff00*/  IMAD.X R9, R11, 0x1, R2, P6 ;  /* 0x000000010b097824 */ /* 0x000fe200030e0602 */
[C---:B----4-:R-:W-:Y:S02]  /*6ff10*/  PRMT R13, R16.reuse, 0x7770, RZ ;  /* 0x00007770100d7816 */ /* 0x050fe400000000ff */
[----:B------:R-:W-:-:S03]  /*6ff20*/  PRMT R17, R16, 0x7771, RZ ;  /* 0x0000777110117816 */ /* 0x000fc600000000ff */
[----:B------:R4:W-:Y:S04]  /*6ff30*/  @P5 STG.E.U8 desc[UR42][R4.64], R13 ;  /* 0x0000000d04005986 */ /* 0x0009e8000c10112a */
[----:B------:R0:W-:Y:S01]  /*6ff40*/  @P4 STG.E.U8 desc[UR42][R8.64], R17 ;  /* 0x0000001108004986 */ /* 0x0001e2000c10112a */
[----:B------:R-:W-:Y:S02]  /*6ff50*/  PRMT R15, R16, 0x7772, RZ ;  /* 0x00007772100f7816 */ /* 0x000fe400000000ff */
[C---:B----4-:R-:W-:Y:S02]  /*6ff60*/  IADD3 R4, P5, PT, R10.reuse, R21, RZ ;  /* 0x000000150a047210 */ /* 0x050fe40007fbe0ff */
[----:B0-----:R-:W-:-:S03]  /*6ff70*/  IADD3 R8, P4, PT, R10, R22, RZ ;  /* 0x000000160a087210 */ /* 0x001fc60007f9e0ff */
[C---:B------:R-:W-:Y:S01]  /*6ff80*/  IMAD.X R5, R11.reuse, 0x1, R23, P5 ;  /* 0x000000010b057824 */ /* 0x040fe200028e0617 */
[----:B------:R-:W-:Y:S01]  /*6ff90*/  PRMT R13, R16, 0x7773, RZ ;  /* 0x00007773100d7816 */ /* 0x000fe200000000ff */
[----:B------:R-:W-:Y:S02]  /*6ffa0*/  IMAD.X R9, R11, 0x1, R20, P4 ;  /* 0x000000010b097824 */ /* 0x000fe400020e0614 */
[----:B---3--:R-:W-:Y:S01]  /*6ffb0*/  VIADD R11, R10, UR4 ;  /* 0x000000040a0b7c36 */ /* 0x008fe20008000000 */
[----:B------:R0:W-:Y:S01]  /*6ffc0*/  @P1 STG.E.U8 desc[UR42][R4.64], R15 ;  /* 0x0000000f04001986 */ /* 0x0001e2000c10112a */
[----:B------:R-:W-:Y:S01]  /*6ffd0*/  ISETP.LT.AND P5, PT, R18, UR5, !P3 ;  /* 0x0000000512007c0c */ /* 0x000fe2000dfa1270 */
[----:B------:R-:W3:Y:S01]  /*6ffe0*/  LDCU UR5, c[0x0][0x398] ;  /* 0x00007300ff0577ac */ /* 0x000ee20008000800 */
[----:B-1----:R-:W-:Y:S01]  /*6fff0*/  ISETP.LT.AND P4, PT, R27, UR6, !P3 ;  /* 0x000000061b007c0c */ /* 0x002fe2000df81270 */
[----:B------:R1:W-:Y:S01]  /*70000*/  @P2 STG.E.U8 desc[UR42][R8.64], R13 ;  /* 0x0000000d08002986 */ /* 0x0003e2000c10112a */
[----:B------:R-:W-:Y:S01]  /*70010*/  SHF.R.S32.HI R10, RZ, 0x1f, R11 ;  /* 0x0000001fff0a7819 */ /* 0x000fe2000001140b */
[----:B------:R-:W4:Y:S01]  /*70020*/  LDCU UR4, c[0x0][0x3b8] ;  /* 0x00007700ff0477ac */ /* 0x000f220008000800 */
[----:B------:R-:W-:Y:S01]  /*70030*/  PRMT R17, R6, 0x7770, RZ ;  /* 0x0000777006117816 */ /* 0x000fe200000000ff */
[----:B------:R-:W3:Y:S01]  /*70040*/  LDCU UR6, c[0x0][0x398] ;  /* 0x00007300ff0677ac */ /* 0x000ee20008000800 */
[----:B0-----:R-:W-:-:S02]  /*70050*/  IADD3 R4, P1, PT, R11, R0, RZ ;  /* 0x000000000b047210 */ /* 0x001fc40007f3e0ff */
[----:B-1----:R-:W-:-:S03]  /*70060*/  IADD3 R8, P2, PT, R11, R24, RZ ;  /* 0x000000180b087210 */ /* 0x002fc60007f5e0ff */
[----:B------:R-:W-:Y:S01]  /*70070*/  IMAD.X R5, R10, 0x1, R3, P1 ;  /* 0x000000010a057824 */ /* 0x000fe200008e0603 */
[----:B------:R-:W-:Y:S01]  /*70080*/  PRMT R13, R6, 0x7771, RZ ;  /* 0x00007771060d7816 */ /* 0x000fe200000000ff */
[----:B------:R-:W-:Y:S01]  /*70090*/  IMAD.X R9, R10, 0x1, R2, P2 ;  /* 0x000000010a097824 */ /* 0x000fe200010e0602 */
[----:B------:R-:W-:Y:S01]  /*700a0*/  ISETP.LT.AND P2, PT, R26, UR7, !P3 ;  /* 0x000000071a007c0c */ /* 0x000fe2000df41270 */
[----:B------:R-:W0:Y:S01]  /*700b0*/  LDCU UR7, c[0x0][0x398] ;  /* 0x00007300ff0777ac */ /* 0x000e220008000800 */
[----:B------:R1:W-:Y:S04]  /*700c0*/  @P5 STG.E.U8 desc[UR42][R4.64], R17 ;  /* 0x0000001104005986 */ /* 0x0003e8000c10112a */
[----:B------:R4:W-:Y:S01]  /*700d0*/  @P4 STG.E.U8 desc[UR42][R8.64], R13 ;  /* 0x0000000d08004986 */ /* 0x0009e2000c10112a */
[----:B---3--:R-:W-:Y:S01]  /*700e0*/  ISETP.LT.AND P3, PT, R28, UR5, !P3 ;  /* 0x000000051c007c0c */ /* 0x008fe2000df61270 */
[----:B------:R-:W3:Y:S01]  /*700f0*/  LDCU UR5, c[0x0][0x3b8] ;  /* 0x00007700ff0577ac */ /* 0x000ee20008000800 */
[----:B------:R-:W-:-:S02]  /*70100*/  PRMT R15, R6, 0x7772, RZ ;  /* 0x00007772060f7816 */ /* 0x000fc400000000ff */
[C---:B-1----:R-:W-:Y:S02]  /*70110*/  IADD3 R4, P4, PT, R11.reuse, R21, RZ ;  /* 0x000000150b047210 */ /* 0x042fe40007f9e0ff */
[C---:B----4-:R-:W-:Y:S01]  /*70120*/  IADD3 R8, P6, PT, R11.reuse, R22, RZ ;  /* 0x000000160b087210 */ /* 0x050fe20007fde0ff */
[----:B------:R-:W-:Y:S01]  /*70130*/  VIADD R11, R11, UR4 ;  /* 0x000000040b0b7c36 */ /* 0x000fe20008000000 */
[----:B------:R-:W-:Y:S01]  /*70140*/  ISETP.GE.AND P1, PT, R12, UR15, PT ;  /* 0x0000000f0c007c0c */ /* 0x000fe2000bf26270 */
[----:B------:R-:W-:Y:S01]  /*70150*/  IMAD.X R5, R10, 0x1, R23, P4 ;  /* 0x000000010a057824 */ /* 0x000fe200020e0617 */
[----:B------:R-:W-:Y:S01]  /*70160*/  PRMT R17, R6, 0x7773, RZ ;  /* 0x0000777306117816 */ /* 0x000fe200000000ff */
[----:B------:R-:W-:Y:S01]  /*70170*/  IMAD.X R9, R10, 0x1, R20, P6 ;  /* 0x000000010a097824 */ /* 0x000fe200030e0614 */
[----:B------:R-:W-:Y:S01]  /*70180*/  SHF.R.S32.HI R6, RZ, 0x1f, R11 ;  /* 0x0000001fff067819 */ /* 0x000fe2000001140b */
[----:B------:R-:W1:Y:S01]  /*70190*/  LDCU UR4, c[0x0][0x398] ;  /* 0x00007300ff0477ac */ /* 0x000e620008000800 */
[----:B------:R-:W-:Y:S01]  /*701a0*/  IADD3 R12, P6, PT, R11, R0, RZ ;  /* 0x000000000b0c7210 */ /* 0x000fe20007fde0ff */
[----:B------:R4:W-:Y:S01]  /*701b0*/  @P2 STG.E.U8 desc[UR42][R4.64], R15 ;  /* 0x0000000f04002986 */ /* 0x0009e2000c10112a */
[----:B------:R-:W-:Y:S01]  /*701c0*/  ISETP.LT.AND P5, PT, R18, UR6, !P1 ;  /* 0x0000000612007c0c */ /* 0x000fe2000cfa1270 */
[----:B------:R-:W1:Y:S01]  /*701d0*/  LDCU UR6, c[0x0][0x398] ;  /* 0x00007300ff0677ac */ /* 0x000e620008000800 */
[----:B0-----:R-:W-:Y:S01]  /*701e0*/  ISETP.LT.AND P2, PT, R27, UR7, !P1 ;  /* 0x000000071b007c0c */ /* 0x001fe2000cf41270 */
[----:B------:R-:W-:Y:S01]  /*701f0*/  IMAD.X R13, R6, 0x1, R3, P6 ;  /* 0x00000001060d7824 */ /* 0x000fe200030e0603 */
[----:B------:R-:W-:Y:S01]  /*70200*/  IADD3 R14, P6, PT, R11, R24, RZ ;  /* 0x000000180b0e7210 */ /* 0x000fe20007fde0ff */
[----:B------:R3:W-:Y:S01]  /*70210*/  @P3 STG.E.U8 desc[UR42][R8.64], R17 ;  /* 0x0000001108003986 */ /* 0x0007e2000c10112a */
[----:B------:R-:W-:Y:S01]  /*70220*/  ISETP.LT.AND P3, PT, R27, UR9, !P0 ;  /* 0x000000091b007c0c */ /* 0x000fe2000c761270 */
[----:B------:R-:W0:Y:S01]  /*70230*/  LDCU UR7, c[0x0][0x398] ;  /* 0x00007300ff0777ac */ /* 0x000e220008000800 */
[----:B------:R-:W-:Y:S01]  /*70240*/  ISETP.LT.AND P4, PT, R18, UR8, !P0 ;  /* 0x0000000812007c0c */ /* 0x000fe2000c781270 */
[----:B------:R-:W0:Y:S01]  /*70250*/  LDCU UR8, c[0x0][0x398] ;  /* 0x00007300ff0877ac */ /* 0x000e220008000800 */
[----:B----4-:R-:W-:Y:S01]  /*70260*/  IMAD.X R15, R6, 0x1, R2, P6 ;  /* 0x00000001060f7824 */ /* 0x010fe200030e0602 */
[----:B--2---:R-:W-:-:S02]  /*70270*/  PRMT R27, R29, 0x7770, RZ ;  /* 0x000077701d1b7816 */ /* 0x004fc400000000ff */
[----:B------:R-:W-:Y:S01]  /*70280*/  PRMT R19, R29, 0x7771, RZ ;  /* 0x000077711d137816 */ /* 0x000fe200000000ff */
[C---:B---3--:R-:W-:Y:S02]  /*70290*/  VIADD R17, R11.reuse, UR5 ;  /* 0x000000050b117c36 */ /* 0x048fe40008000000 */
[----:B------:R2:W-:Y:S01]  /*702a0*/  @P5 STG.E.U8 desc[UR42][R12.64], R27 ;  /* 0x0000001b0c005986 */ /* 0x0005e2000c10112a */
[----:B------:R-:W-:-:S03]  /*702b0*/  IADD3 R4, P5, PT, R11, R22, RZ ;  /* 0x000000160b047210 */ /* 0x000fc60007fbe0ff */
[----:B------:R3:W-:Y:S01]  /*702c0*/  @P2 STG.E.U8 desc[UR42][R14.64], R19 ;  /* 0x000000130e002986 */ /* 0x0007e2000c10112a */
[-C--:B------:R-:W-:Y:S02]  /*702d0*/  IADD3 R8, P2, PT, R11, R21.reuse, RZ ;  /* 0x000000150b087210 */ /* 0x080fe40007f5e0ff */
[C---:B------:R-:W-:Y:S02]  /*702e0*/  IADD3 R10, P6, PT, R17.reuse, R0, RZ ;  /* 0x00000000110a7210 */ /* 0x040fe40007fde0ff */
[----:B------:R-:W-:Y:S01]  /*702f0*/  SHF.R.S32.HI R0, RZ, 0x1f, R17 ;  /* 0x0000001fff007819 */ /* 0x000fe20000011411 */
[C---:B------:R-:W-:Y:S01]  /*70300*/  IMAD.X R9, R6.reuse, 0x1, R23, P2 ;  /* 0x0000000106097824 */ /* 0x040fe200010e0617 */
[C---:B------:R-:W-:Y:S01]  /*70310*/  IADD3 R24, P2, PT, R17.reuse, R24, RZ ;  /* 0x0000001811187210 */ /* 0x040fe20007f5e0ff */
[----:B------:R-:W-:Y:S01]  /*70320*/  IMAD.X R5, R6, 0x1, R20, P5 ;  /* 0x0000000106057824 */ /* 0x000fe200028e0614 */
[----:B-1----:R-:W-:Y:S01]  /*70330*/  ISETP.LT.AND P5, PT, R26, UR4, !P1 ;  /* 0x000000041a007c0c */ /* 0x002fe2000cfa1270 */
[----:B------:R-:W-:Y:S01]  /*70340*/  IMAD.X R11, R0, 0x1, R3, P6 ;  /* 0x00000001000b7824 */ /* 0x000fe200030e0603 */
[----:B------:R-:W-:Y:S01]  /*70350*/  ISETP.LT.AND P1, PT, R28, UR6, !P1 ;  /* 0x000000061c007c0c */ /* 0x000fe2000cf21270 */
[----:B------:R-:W-:Y:S01]  /*70360*/  IMAD.X R25, R0, 0x1, R2, P2 ;  /* 0x0000000100197824 */ /* 0x000fe200010e0602 */
[----:B--2---:R-:W-:-:S02]  /*70370*/  IADD3 R12, P6, PT, R17, R21, RZ ;  /* 0x00000015110c7210 */ /* 0x004fc40007fde0ff */
[----:B0-----:R-:W-:Y:S02]  /*70380*/  ISETP.LT.AND P2, PT, R26, UR8, !P0 ;  /* 0x000000081a007c0c */ /* 0x001fe4000c741270 */
[----:B------:R-:W-:Y:S01]  /*70390*/  ISETP.LT.AND P0, PT, R28, UR7, !P0 ;  /* 0x000000071c007c0c */ /* 0x000fe2000c701270 */
[----:B------:R-:W-:Y:S01]  /*703a0*/  IMAD.X R13, R0, 0x1, R23, P6 ;  /* 0x00000001000d7824 */ /* 0x000fe200030e0617 */
[----:B------:R-:W-:Y:S02]  /*703b0*/  IADD3 R22, P6, PT, R17, R22, RZ ;  /* 0x0000001611167210 */ /* 0x000fe40007fde0ff */
[C---:B---3--:R-:W-:Y:S02]  /*703c0*/  PRMT R15, R29.reuse, 0x7772, RZ ;  /* 0x000077721d0f7816 */ /* 0x048fe400000000ff */
[----:B------:R-:W-:Y:S02]  /*703d0*/  PRMT R3, R29, 0x7773, RZ ;  /* 0x000077731d037816 */ /* 0x000fe400000000ff */
[----:B------:R-:W-:-:S02]  /*703e0*/  PRMT R17, R7, 0x7773, RZ ;  /* 0x0000777307117816 */ /* 0x000fc400000000ff */
[C---:B------:R-:W-:Y:S02]  /*703f0*/  PRMT R19, R7.reuse, 0x7772, RZ ;  /* 0x0000777207137816 */ /* 0x040fe400000000ff */
[C---:B------:R-:W-:Y:S02]  /*70400*/  PRMT R21, R7.reuse, 0x7771, RZ ;  /* 0x0000777107157816 */ /* 0x040fe400000000ff */
[----:B------:R-:W-:Y:S01]  /*70410*/  PRMT R7, R7, 0x7770, RZ ;  /* 0x0000777007077816 */ /* 0x000fe200000000ff */
[----:B------:R0:W-:Y:S04]  /*70420*/  @P5 STG.E.U8 desc[UR42][R8.64], R15 ;  /* 0x0000000f08005986 */ /* 0x0001e8000c10112a */
[----:B------:R0:W-:Y:S04]  /*70430*/  @P1 STG.E.U8 desc[UR42][R4.64], R3 ;  /* 0x0000000304001986 */ /* 0x0001e8000c10112a */
[----:B------:R0:W-:Y:S04]  /*70440*/  @P4 STG.E.U8 desc[UR42][R10.64], R7 ;  /* 0x000000070a004986 */ /* 0x0001e8000c10112a */
[----:B------:R0:W-:Y:S01]  /*70450*/  @P3 STG.E.U8 desc[UR42][R24.64], R21 ;  /* 0x0000001518003986 */ /* 0x0001e2000c10112a */
[----:B------:R-:W-:-:S03]  /*70460*/  IMAD.X R23, R0, 0x1, R20, P6 ;  /* 0x0000000100177824 */ /* 0x000fc600030e0614 */
[----:B------:R0:W-:Y:S01]  /*70470*/  @P2 STG.E.U8 desc[UR42][R12.64], R19 ;  /* 0x000000130c002986 */ /* 0x0001e2000c10112a */
[----:B------:R-:W-:Y:S05]  /*70480*/  @!P0 EXIT ;  /* 0x000000000000894d */ /* 0x000fea0003800000 */
[----:B------:R-:W-:Y:S01]  /*70490*/  STG.E.U8 desc[UR42][R22.64], R17 ;  /* 0x0000001116007986 */ /* 0x000fe2000c10112a */
[----:B------:R-:W-:Y:S05]  /*704a0*/  EXIT ;  /* 0x000000000000794d */ /* 0x000fea0003800000 */
.L_x_2:
[----:B------:R-:W-:-:S00]  /*704b0*/  BRA `(.L_x_2) ;  /* 0xfffffffc00fc7947 */ /* 0x000fc0000383ffff */
[----:B------:R-:W-:-:S00]  /*704c0*/  NOP ;  /* 0x0000000000007918 */ /* 0x000fc00000000000 */
        /* <DEDUP_REMOVED lines=11> */
.L_x_3:


//--------------------- .nv.shared.matmul_kernel  --------------------------
	.section	.nv.shared.matmul_kernel,"aw",@nobits
	.sectionflags	@""
	.align	16
	.zero		1024


//--------------------- .nv.shared.reserved.0     --------------------------
	.section	.nv.shared.reserved.0,"aw",@nobits
	.weak		__nv_reservedSMEM_offset_0_alias
	.size		__nv_reservedSMEM_offset_0_alias, 0, 64
	.other		__nv_reservedSMEM_offset_0_alias,@"STO_CUDA_RESERVED_SHARED STV_DEFAULT"
__nv_reservedSMEM_offset_0_alias:
	.zero		0
	.zero		64


//--------------------- .nv.constant0.matmul_kernel --------------------------
	.section	.nv.constant0.matmul_kernel,"a",@progbits
	.sectionflags	@""
	.align	4
.nv.constant0.matmul_kernel:
	.zero		976


//--------------------- SYMBOLS --------------------------

	.type		.nv.reservedSmem.offset0,@object
	.size		.nv.reservedSmem.offset0,0x4
	.type		.nv.reservedSmem.cap,@object
	.size		.nv.reservedSmem.cap,0x4
